//
// Generated by NVIDIA NVVM Compiler
//
// Compiler Build ID: CL-36424714
// Cuda compilation tools, release 13.0, V13.0.88
// Based on NVVM 20.0.0
//

.version 9.0
.target sm_100
.address_size 64

	// .globl	_Z16stageStep_kernelPdS_S_S_S_S_S_S_S_S_S_S_S_iiiii

.visible .entry _Z16stageStep_kernelPdS_S_S_S_S_S_S_S_S_S_S_S_iiiii(
	.param .u64 .ptr .align 1 _Z16stageStep_kernelPdS_S_S_S_S_S_S_S_S_S_S_S_iiiii_param_0,
	.param .u64 .ptr .align 1 _Z16stageStep_kernelPdS_S_S_S_S_S_S_S_S_S_S_S_iiiii_param_1,
	.param .u64 .ptr .align 1 _Z16stageStep_kernelPdS_S_S_S_S_S_S_S_S_S_S_S_iiiii_param_2,
	.param .u64 .ptr .align 1 _Z16stageStep_kernelPdS_S_S_S_S_S_S_S_S_S_S_S_iiiii_param_3,
	.param .u64 .ptr .align 1 _Z16stageStep_kernelPdS_S_S_S_S_S_S_S_S_S_S_S_iiiii_param_4,
	.param .u64 .ptr .align 1 _Z16stageStep_kernelPdS_S_S_S_S_S_S_S_S_S_S_S_iiiii_param_5,
	.param .u64 .ptr .align 1 _Z16stageStep_kernelPdS_S_S_S_S_S_S_S_S_S_S_S_iiiii_param_6,
	.param .u64 .ptr .align 1 _Z16stageStep_kernelPdS_S_S_S_S_S_S_S_S_S_S_S_iiiii_param_7,
	.param .u64 .ptr .align 1 _Z16stageStep_kernelPdS_S_S_S_S_S_S_S_S_S_S_S_iiiii_param_8,
	.param .u64 .ptr .align 1 _Z16stageStep_kernelPdS_S_S_S_S_S_S_S_S_S_S_S_iiiii_param_9,
	.param .u64 .ptr .align 1 _Z16stageStep_kernelPdS_S_S_S_S_S_S_S_S_S_S_S_iiiii_param_10,
	.param .u64 .ptr .align 1 _Z16stageStep_kernelPdS_S_S_S_S_S_S_S_S_S_S_S_iiiii_param_11,
	.param .u64 .ptr .align 1 _Z16stageStep_kernelPdS_S_S_S_S_S_S_S_S_S_S_S_iiiii_param_12,
	.param .u32 _Z16stageStep_kernelPdS_S_S_S_S_S_S_S_S_S_S_S_iiiii_param_13,
	.param .u32 _Z16stageStep_kernelPdS_S_S_S_S_S_S_S_S_S_S_S_iiiii_param_14,
	.param .u32 _Z16stageStep_kernelPdS_S_S_S_S_S_S_S_S_S_S_S_iiiii_param_15,
	.param .u32 _Z16stageStep_kernelPdS_S_S_S_S_S_S_S_S_S_S_S_iiiii_param_16,
	.param .u32 _Z16stageStep_kernelPdS_S_S_S_S_S_S_S_S_S_S_S_iiiii_param_17
)
{
	.reg .pred 	%p<49>;
	.reg .b32 	%r<121>;
	.reg .b64 	%rd<165>;
	.reg .b64 	%fd<647>;

	ld.param.u64 	%rd18, [_Z16stageStep_kernelPdS_S_S_S_S_S_S_S_S_S_S_S_iiiii_param_0];
	ld.param.u64 	%rd19, [_Z16stageStep_kernelPdS_S_S_S_S_S_S_S_S_S_S_S_iiiii_param_1];
	ld.param.u64 	%rd20, [_Z16stageStep_kernelPdS_S_S_S_S_S_S_S_S_S_S_S_iiiii_param_2];
	ld.param.u64 	%rd21, [_Z16stageStep_kernelPdS_S_S_S_S_S_S_S_S_S_S_S_iiiii_param_3];
	ld.param.u32 	%r120, [_Z16stageStep_kernelPdS_S_S_S_S_S_S_S_S_S_S_S_iiiii_param_14];
	ld.param.u32 	%r63, [_Z16stageStep_kernelPdS_S_S_S_S_S_S_S_S_S_S_S_iiiii_param_15];
	cvta.to.global.u64 	%rd1, %rd18;
	cvta.to.global.u64 	%rd2, %rd21;
	cvta.to.global.u64 	%rd3, %rd20;
	cvta.to.global.u64 	%rd4, %rd19;
	mov.u32 	%r66, %ctaid.x;
	mov.u32 	%r67, %ntid.x;
	mul.lo.s32 	%r1, %r66, %r67;
	mov.u32 	%r2, %tid.x;
	add.s32 	%r3, %r1, %r2;
	setp.lt.s32 	%p1, %r3, %r120;
	setp.ge.s32 	%p2, %r3, %r63;
	or.pred  	%p3, %p1, %p2;
	@%p3 bra 	$L__BB0_73;
	ld.param.u32 	%r101, [_Z16stageStep_kernelPdS_S_S_S_S_S_S_S_S_S_S_S_iiiii_param_16];
	ld.param.u32 	%r100, [_Z16stageStep_kernelPdS_S_S_S_S_S_S_S_S_S_S_S_iiiii_param_15];
	ld.param.u32 	%r99, [_Z16stageStep_kernelPdS_S_S_S_S_S_S_S_S_S_S_S_iiiii_param_13];
	ld.param.u64 	%rd161, [_Z16stageStep_kernelPdS_S_S_S_S_S_S_S_S_S_S_S_iiiii_param_9];
	ld.param.u64 	%rd160, [_Z16stageStep_kernelPdS_S_S_S_S_S_S_S_S_S_S_S_iiiii_param_8];
	ld.param.u64 	%rd159, [_Z16stageStep_kernelPdS_S_S_S_S_S_S_S_S_S_S_S_iiiii_param_7];
	ld.param.u64 	%rd158, [_Z16stageStep_kernelPdS_S_S_S_S_S_S_S_S_S_S_S_iiiii_param_6];
	ld.param.u64 	%rd157, [_Z16stageStep_kernelPdS_S_S_S_S_S_S_S_S_S_S_S_iiiii_param_5];
	ld.param.u64 	%rd155, [_Z16stageStep_kernelPdS_S_S_S_S_S_S_S_S_S_S_S_iiiii_param_4];
	cvta.to.global.u64 	%rd22, %rd155;
	cvta.to.global.u64 	%rd23, %rd157;
	cvta.to.global.u64 	%rd24, %rd158;
	cvta.to.global.u64 	%rd25, %rd159;
	cvta.to.global.u64 	%rd26, %rd160;
	cvta.to.global.u64 	%rd27, %rd161;
	mul.wide.s32 	%rd28, %r3, 8;
	add.s64 	%rd29, %rd22, %rd28;
	ld.global.f64 	%fd173, [%rd29];
	mad.lo.s32 	%r4, %r100, %r99, %r3;
	mul.wide.s32 	%rd30, %r4, 8;
	add.s64 	%rd31, %rd25, %rd30;
	st.global.f64 	[%rd31], %fd173;
	add.s64 	%rd5, %rd23, %rd28;
	ld.global.f64 	%fd174, [%rd5];
	add.s64 	%rd32, %rd26, %rd30;
	st.global.f64 	[%rd32], %fd174;
	add.s64 	%rd33, %rd24, %rd28;
	ld.global.f64 	%fd1, [%rd33];
	add.s64 	%rd34, %rd27, %rd30;
	st.global.f64 	[%rd34], %fd1;
	setp.eq.s32 	%p4, %r101, 0;
	add.s64 	%rd6, %rd4, %rd28;
	add.s64 	%rd7, %rd3, %rd28;
	add.s64 	%rd8, %rd2, %rd28;
	@%p4 bra 	$L__BB0_37;
	setp.lt.s32 	%p5, %r120, 2;
	mov.f64 	%fd641, 0d0000000000000000;
	mov.f64 	%fd642, %fd641;
	mov.f64 	%fd643, %fd641;
	@%p5 bra 	$L__BB0_24;
	add.s32 	%r5, %r120, -1;
	add.s32 	%r110, %r120, -2;
	setp.lt.u32 	%p6, %r110, 3;
	mov.f64 	%fd643, 0d0000000000000000;
	mov.u32 	%r112, %r120;
	mov.f64 	%fd642, %fd643;
	mov.f64 	%fd641, %fd643;
	@%p6 bra 	$L__BB0_15;
	sub.s32 	%r68, %r120, %r1;
	sub.s32 	%r109, %r68, %r2;
	sub.s32 	%r69, %r3, %r120;
	add.s32 	%r108, %r69, 2;
	and.b32  	%r70, %r5, -4;
	neg.s32 	%r107, %r70;
	mov.f64 	%fd643, 0d0000000000000000;
$L__BB0_5:
	.pragma "nounroll";
	setp.eq.s32 	%p7, %r108, 1;
	@%p7 bra 	$L__BB0_7;
	add.s32 	%r71, %r110, 1;
	mul.wide.u32 	%rd35, %r71, 8;
	add.s64 	%rd36, %rd4, %rd35;
	ld.global.f64 	%fd179, [%rd36];
	ld.global.f64 	%fd180, [%rd6];
	sub.f64 	%fd181, %fd179, %fd180;
	add.s64 	%rd37, %rd3, %rd35;
	ld.global.f64 	%fd182, [%rd37];
	ld.global.f64 	%fd183, [%rd7];
	sub.f64 	%fd184, %fd182, %fd183;
	add.s64 	%rd38, %rd2, %rd35;
	ld.global.f64 	%fd185, [%rd38];
	ld.global.f64 	%fd186, [%rd8];
	sub.f64 	%fd187, %fd185, %fd186;
	mul.f64 	%fd188, %fd184, %fd184;
	fma.rn.f64 	%fd189, %fd181, %fd181, %fd188;
	fma.rn.f64 	%fd190, %fd187, %fd187, %fd189;
	sqrt.rn.f64 	%fd191, %fd190;
	add.s64 	%rd39, %rd1, %rd35;
	ld.global.f64 	%fd192, [%rd39];
	mul.f64 	%fd193, %fd190, %fd191;
	div.rn.f64 	%fd194, %fd192, %fd193;
	fma.rn.f64 	%fd641, %fd181, %fd194, %fd641;
	fma.rn.f64 	%fd642, %fd184, %fd194, %fd642;
	fma.rn.f64 	%fd643, %fd187, %fd194, %fd643;
$L__BB0_7:
	setp.eq.s32 	%p8, %r108, 0;
	@%p8 bra 	$L__BB0_9;
	mul.wide.u32 	%rd40, %r110, 8;
	add.s64 	%rd41, %rd4, %rd40;
	ld.global.f64 	%fd195, [%rd41];
	ld.global.f64 	%fd196, [%rd6];
	sub.f64 	%fd197, %fd195, %fd196;
	add.s64 	%rd42, %rd3, %rd40;
	ld.global.f64 	%fd198, [%rd42];
	ld.global.f64 	%fd199, [%rd7];
	sub.f64 	%fd200, %fd198, %fd199;
	add.s64 	%rd43, %rd2, %rd40;
	ld.global.f64 	%fd201, [%rd43];
	ld.global.f64 	%fd202, [%rd8];
	sub.f64 	%fd203, %fd201, %fd202;
	mul.f64 	%fd204, %fd200, %fd200;
	fma.rn.f64 	%fd205, %fd197, %fd197, %fd204;
	fma.rn.f64 	%fd206, %fd203, %fd203, %fd205;
	sqrt.rn.f64 	%fd207, %fd206;
	add.s64 	%rd44, %rd1, %rd40;
	ld.global.f64 	%fd208, [%rd44];
	mul.f64 	%fd209, %fd206, %fd207;
	div.rn.f64 	%fd210, %fd208, %fd209;
	fma.rn.f64 	%fd641, %fd197, %fd210, %fd641;
	fma.rn.f64 	%fd642, %fd200, %fd210, %fd642;
	fma.rn.f64 	%fd643, %fd203, %fd210, %fd643;
$L__BB0_9:
	setp.eq.s32 	%p9, %r108, -1;
	@%p9 bra 	$L__BB0_11;
	add.s32 	%r72, %r110, -1;
	mul.wide.u32 	%rd45, %r72, 8;
	add.s64 	%rd46, %rd4, %rd45;
	ld.global.f64 	%fd211, [%rd46];
	ld.global.f64 	%fd212, [%rd6];
	sub.f64 	%fd213, %fd211, %fd212;
	add.s64 	%rd47, %rd3, %rd45;
	ld.global.f64 	%fd214, [%rd47];
	ld.global.f64 	%fd215, [%rd7];
	sub.f64 	%fd216, %fd214, %fd215;
	add.s64 	%rd48, %rd2, %rd45;
	ld.global.f64 	%fd217, [%rd48];
	ld.global.f64 	%fd218, [%rd8];
	sub.f64 	%fd219, %fd217, %fd218;
	mul.f64 	%fd220, %fd216, %fd216;
	fma.rn.f64 	%fd221, %fd213, %fd213, %fd220;
	fma.rn.f64 	%fd222, %fd219, %fd219, %fd221;
	sqrt.rn.f64 	%fd223, %fd222;
	add.s64 	%rd49, %rd1, %rd45;
	ld.global.f64 	%fd224, [%rd49];
	mul.f64 	%fd225, %fd222, %fd223;
	div.rn.f64 	%fd226, %fd224, %fd225;
	fma.rn.f64 	%fd641, %fd213, %fd226, %fd641;
	fma.rn.f64 	%fd642, %fd216, %fd226, %fd642;
	fma.rn.f64 	%fd643, %fd219, %fd226, %fd643;
$L__BB0_11:
	setp.eq.s32 	%p10, %r109, 4;
	@%p10 bra 	$L__BB0_13;
	add.s32 	%r73, %r110, -2;
	mul.wide.u32 	%rd50, %r73, 8;
	add.s64 	%rd51, %rd4, %rd50;
	ld.global.f64 	%fd227, [%rd51];
	ld.global.f64 	%fd228, [%rd6];
	sub.f64 	%fd229, %fd227, %fd228;
	add.s64 	%rd52, %rd3, %rd50;
	ld.global.f64 	%fd230, [%rd52];
	ld.global.f64 	%fd231, [%rd7];
	sub.f64 	%fd232, %fd230, %fd231;
	add.s64 	%rd53, %rd2, %rd50;
	ld.global.f64 	%fd233, [%rd53];
	ld.global.f64 	%fd234, [%rd8];
	sub.f64 	%fd235, %fd233, %fd234;
	mul.f64 	%fd236, %fd232, %fd232;
	fma.rn.f64 	%fd237, %fd229, %fd229, %fd236;
	fma.rn.f64 	%fd238, %fd235, %fd235, %fd237;
	sqrt.rn.f64 	%fd239, %fd238;
	add.s64 	%rd54, %rd1, %rd50;
	ld.global.f64 	%fd240, [%rd54];
	mul.f64 	%fd241, %fd238, %fd239;
	div.rn.f64 	%fd242, %fd240, %fd241;
	fma.rn.f64 	%fd641, %fd229, %fd242, %fd641;
	fma.rn.f64 	%fd642, %fd232, %fd242, %fd642;
	fma.rn.f64 	%fd643, %fd235, %fd242, %fd643;
$L__BB0_13:
	add.s32 	%r110, %r110, -4;
	add.s32 	%r109, %r109, -4;
	add.s32 	%r108, %r108, 4;
	add.s32 	%r107, %r107, 4;
	setp.ne.s32 	%p11, %r107, 0;
	@%p11 bra 	$L__BB0_5;
	add.s32 	%r112, %r110, 2;
$L__BB0_15:
	and.b32  	%r32, %r5, 3;
	setp.eq.s32 	%p12, %r32, 0;
	@%p12 bra 	$L__BB0_24;
	setp.eq.s32 	%p13, %r32, 1;
	@%p13 bra 	$L__BB0_21;
	add.s32 	%r74, %r112, -1;
	setp.eq.s32 	%p14, %r3, %r74;
	@%p14 bra 	$L__BB0_19;
	add.s32 	%r75, %r112, -1;
	mul.wide.u32 	%rd55, %r75, 8;
	add.s64 	%rd56, %rd4, %rd55;
	ld.global.f64 	%fd244, [%rd56];
	ld.global.f64 	%fd245, [%rd6];
	sub.f64 	%fd246, %fd244, %fd245;
	add.s64 	%rd57, %rd3, %rd55;
	ld.global.f64 	%fd247, [%rd57];
	ld.global.f64 	%fd248, [%rd7];
	sub.f64 	%fd249, %fd247, %fd248;
	add.s64 	%rd58, %rd2, %rd55;
	ld.global.f64 	%fd250, [%rd58];
	ld.global.f64 	%fd251, [%rd8];
	sub.f64 	%fd252, %fd250, %fd251;
	mul.f64 	%fd253, %fd249, %fd249;
	fma.rn.f64 	%fd254, %fd246, %fd246, %fd253;
	fma.rn.f64 	%fd255, %fd252, %fd252, %fd254;
	sqrt.rn.f64 	%fd256, %fd255;
	add.s64 	%rd59, %rd1, %rd55;
	ld.global.f64 	%fd257, [%rd59];
	mul.f64 	%fd258, %fd255, %fd256;
	div.rn.f64 	%fd259, %fd257, %fd258;
	fma.rn.f64 	%fd641, %fd246, %fd259, %fd641;
	fma.rn.f64 	%fd642, %fd249, %fd259, %fd642;
	fma.rn.f64 	%fd643, %fd252, %fd259, %fd643;
$L__BB0_19:
	add.s32 	%r33, %r112, -2;
	setp.eq.s32 	%p15, %r3, %r33;
	mov.u32 	%r112, %r3;
	@%p15 bra 	$L__BB0_21;
	mul.wide.u32 	%rd60, %r33, 8;
	add.s64 	%rd61, %rd4, %rd60;
	ld.global.f64 	%fd260, [%rd61];
	ld.global.f64 	%fd261, [%rd6];
	sub.f64 	%fd262, %fd260, %fd261;
	add.s64 	%rd62, %rd3, %rd60;
	ld.global.f64 	%fd263, [%rd62];
	ld.global.f64 	%fd264, [%rd7];
	sub.f64 	%fd265, %fd263, %fd264;
	add.s64 	%rd63, %rd2, %rd60;
	ld.global.f64 	%fd266, [%rd63];
	ld.global.f64 	%fd267, [%rd8];
	sub.f64 	%fd268, %fd266, %fd267;
	mul.f64 	%fd269, %fd265, %fd265;
	fma.rn.f64 	%fd270, %fd262, %fd262, %fd269;
	fma.rn.f64 	%fd271, %fd268, %fd268, %fd270;
	sqrt.rn.f64 	%fd272, %fd271;
	add.s64 	%rd64, %rd1, %rd60;
	ld.global.f64 	%fd273, [%rd64];
	mul.f64 	%fd274, %fd271, %fd272;
	div.rn.f64 	%fd275, %fd273, %fd274;
	fma.rn.f64 	%fd641, %fd262, %fd275, %fd641;
	fma.rn.f64 	%fd642, %fd265, %fd275, %fd642;
	fma.rn.f64 	%fd643, %fd268, %fd275, %fd643;
	mov.u32 	%r112, %r33;
$L__BB0_21:
	and.b32  	%r76, %r5, 1;
	setp.eq.b32 	%p16, %r76, 1;
	not.pred 	%p17, %p16;
	@%p17 bra 	$L__BB0_24;
	add.s32 	%r35, %r112, -1;
	setp.eq.s32 	%p18, %r3, %r35;
	@%p18 bra 	$L__BB0_24;
	mul.wide.u32 	%rd65, %r35, 8;
	add.s64 	%rd66, %rd4, %rd65;
	ld.global.f64 	%fd276, [%rd66];
	ld.global.f64 	%fd277, [%rd6];
	sub.f64 	%fd278, %fd276, %fd277;
	add.s64 	%rd67, %rd3, %rd65;
	ld.global.f64 	%fd279, [%rd67];
	ld.global.f64 	%fd280, [%rd7];
	sub.f64 	%fd281, %fd279, %fd280;
	add.s64 	%rd68, %rd2, %rd65;
	ld.global.f64 	%fd282, [%rd68];
	ld.global.f64 	%fd283, [%rd8];
	sub.f64 	%fd284, %fd282, %fd283;
	mul.f64 	%fd285, %fd281, %fd281;
	fma.rn.f64 	%fd286, %fd278, %fd278, %fd285;
	fma.rn.f64 	%fd287, %fd284, %fd284, %fd286;
	sqrt.rn.f64 	%fd288, %fd287;
	add.s64 	%rd69, %rd1, %rd65;
	ld.global.f64 	%fd289, [%rd69];
	mul.f64 	%fd290, %fd287, %fd288;
	div.rn.f64 	%fd291, %fd289, %fd290;
	fma.rn.f64 	%fd641, %fd278, %fd291, %fd641;
	fma.rn.f64 	%fd642, %fd281, %fd291, %fd642;
	fma.rn.f64 	%fd643, %fd284, %fd291, %fd643;
$L__BB0_24:
	setp.lt.s32 	%p19, %r3, 1;
	@%p19 bra 	$L__BB0_26;
	mul.wide.u32 	%rd70, %r3, 8;
	add.s64 	%rd71, %rd4, %rd70;
	ld.global.f64 	%fd292, [%rd71];
	add.s64 	%rd72, %rd3, %rd70;
	ld.global.f64 	%fd293, [%rd72];
	add.s64 	%rd73, %rd2, %rd70;
	ld.global.f64 	%fd294, [%rd73];
	mul.f64 	%fd295, %fd293, %fd293;
	fma.rn.f64 	%fd296, %fd292, %fd292, %fd295;
	fma.rn.f64 	%fd297, %fd294, %fd294, %fd296;
	sqrt.rn.f64 	%fd298, %fd297;
	ld.global.f64 	%fd299, [%rd1];
	add.s64 	%rd74, %rd1, %rd70;
	ld.global.f64 	%fd300, [%rd74];
	add.f64 	%fd301, %fd299, %fd300;
	mul.f64 	%fd302, %fd297, %fd298;
	div.rn.f64 	%fd303, %fd301, %fd302;
	mul.f64 	%fd304, %fd292, %fd303;
	sub.f64 	%fd641, %fd641, %fd304;
	mul.f64 	%fd305, %fd293, %fd303;
	sub.f64 	%fd642, %fd642, %fd305;
	mul.f64 	%fd306, %fd294, %fd303;
	sub.f64 	%fd643, %fd643, %fd306;
$L__BB0_26:
	setp.lt.s32 	%p20, %r120, 2;
	@%p20 bra 	$L__BB0_70;
	add.s32 	%r36, %r120, -1;
	add.s32 	%r116, %r120, -2;
	setp.lt.u32 	%p21, %r116, 3;
	@%p21 bra 	$L__BB0_61;
	sub.s32 	%r77, %r120, %r1;
	sub.s32 	%r115, %r77, %r2;
	sub.s32 	%r78, %r3, %r120;
	add.s32 	%r114, %r78, 2;
	and.b32  	%r79, %r36, -4;
	neg.s32 	%r113, %r79;
$L__BB0_29:
	.pragma "nounroll";
	setp.eq.s32 	%p22, %r114, 1;
	@%p22 bra 	$L__BB0_31;
	add.s32 	%r80, %r116, 1;
	mul.wide.u32 	%rd75, %r80, 8;
	add.s64 	%rd76, %rd4, %rd75;
	ld.global.f64 	%fd308, [%rd76];
	add.s64 	%rd77, %rd3, %rd75;
	ld.global.f64 	%fd309, [%rd77];
	add.s64 	%rd78, %rd2, %rd75;
	ld.global.f64 	%fd310, [%rd78];
	mul.f64 	%fd311, %fd309, %fd309;
	fma.rn.f64 	%fd312, %fd308, %fd308, %fd311;
	fma.rn.f64 	%fd313, %fd310, %fd310, %fd312;
	sqrt.rn.f64 	%fd314, %fd313;
	add.s64 	%rd79, %rd1, %rd75;
	ld.global.f64 	%fd315, [%rd79];
	mul.f64 	%fd316, %fd313, %fd314;
	div.rn.f64 	%fd317, %fd315, %fd316;
	mul.f64 	%fd318, %fd308, %fd317;
	sub.f64 	%fd641, %fd641, %fd318;
	mul.f64 	%fd319, %fd309, %fd317;
	sub.f64 	%fd642, %fd642, %fd319;
	mul.f64 	%fd320, %fd310, %fd317;
	sub.f64 	%fd643, %fd643, %fd320;
$L__BB0_31:
	setp.eq.s32 	%p23, %r114, 0;
	@%p23 bra 	$L__BB0_33;
	mul.wide.u32 	%rd80, %r116, 8;
	add.s64 	%rd81, %rd4, %rd80;
	ld.global.f64 	%fd321, [%rd81];
	add.s64 	%rd82, %rd3, %rd80;
	ld.global.f64 	%fd322, [%rd82];
	add.s64 	%rd83, %rd2, %rd80;
	ld.global.f64 	%fd323, [%rd83];
	mul.f64 	%fd324, %fd322, %fd322;
	fma.rn.f64 	%fd325, %fd321, %fd321, %fd324;
	fma.rn.f64 	%fd326, %fd323, %fd323, %fd325;
	sqrt.rn.f64 	%fd327, %fd326;
	add.s64 	%rd84, %rd1, %rd80;
	ld.global.f64 	%fd328, [%rd84];
	mul.f64 	%fd329, %fd326, %fd327;
	div.rn.f64 	%fd330, %fd328, %fd329;
	mul.f64 	%fd331, %fd321, %fd330;
	sub.f64 	%fd641, %fd641, %fd331;
	mul.f64 	%fd332, %fd322, %fd330;
	sub.f64 	%fd642, %fd642, %fd332;
	mul.f64 	%fd333, %fd323, %fd330;
	sub.f64 	%fd643, %fd643, %fd333;
$L__BB0_33:
	setp.eq.s32 	%p24, %r114, -1;
	@%p24 bra 	$L__BB0_35;
	add.s32 	%r81, %r116, -1;
	mul.wide.u32 	%rd85, %r81, 8;
	add.s64 	%rd86, %rd4, %rd85;
	ld.global.f64 	%fd334, [%rd86];
	add.s64 	%rd87, %rd3, %rd85;
	ld.global.f64 	%fd335, [%rd87];
	add.s64 	%rd88, %rd2, %rd85;
	ld.global.f64 	%fd336, [%rd88];
	mul.f64 	%fd337, %fd335, %fd335;
	fma.rn.f64 	%fd338, %fd334, %fd334, %fd337;
	fma.rn.f64 	%fd339, %fd336, %fd336, %fd338;
	sqrt.rn.f64 	%fd340, %fd339;
	add.s64 	%rd89, %rd1, %rd85;
	ld.global.f64 	%fd341, [%rd89];
	mul.f64 	%fd342, %fd339, %fd340;
	div.rn.f64 	%fd343, %fd341, %fd342;
	mul.f64 	%fd344, %fd334, %fd343;
	sub.f64 	%fd641, %fd641, %fd344;
	mul.f64 	%fd345, %fd335, %fd343;
	sub.f64 	%fd642, %fd642, %fd345;
	mul.f64 	%fd346, %fd336, %fd343;
	sub.f64 	%fd643, %fd643, %fd346;
$L__BB0_35:
	setp.eq.s32 	%p25, %r115, 4;
	@%p25 bra 	$L__BB0_59;
	add.s32 	%r82, %r116, -2;
	mul.wide.u32 	%rd90, %r82, 8;
	add.s64 	%rd91, %rd4, %rd90;
	ld.global.f64 	%fd347, [%rd91];
	add.s64 	%rd92, %rd3, %rd90;
	ld.global.f64 	%fd348, [%rd92];
	add.s64 	%rd93, %rd2, %rd90;
	ld.global.f64 	%fd349, [%rd93];
	mul.f64 	%fd350, %fd348, %fd348;
	fma.rn.f64 	%fd351, %fd347, %fd347, %fd350;
	fma.rn.f64 	%fd352, %fd349, %fd349, %fd351;
	sqrt.rn.f64 	%fd353, %fd352;
	add.s64 	%rd94, %rd1, %rd90;
	ld.global.f64 	%fd354, [%rd94];
	mul.f64 	%fd355, %fd352, %fd353;
	div.rn.f64 	%fd356, %fd354, %fd355;
	mul.f64 	%fd357, %fd347, %fd356;
	sub.f64 	%fd641, %fd641, %fd357;
	mul.f64 	%fd358, %fd348, %fd356;
	sub.f64 	%fd642, %fd642, %fd358;
	mul.f64 	%fd359, %fd349, %fd356;
	sub.f64 	%fd643, %fd643, %fd359;
	bra.uni 	$L__BB0_59;
$L__BB0_37:
	setp.lt.s32 	%p34, %r120, 1;
	mov.f64 	%fd641, 0d0000000000000000;
	mov.f64 	%fd642, %fd641;
	mov.f64 	%fd643, %fd641;
	@%p34 bra 	$L__BB0_70;
	setp.lt.u32 	%p35, %r120, 4;
	mov.f64 	%fd643, 0d0000000000000000;
	mov.u32 	%r118, %r120;
	mov.f64 	%fd642, %fd643;
	mov.f64 	%fd641, %fd643;
	@%p35 bra 	$L__BB0_50;
	add.s32 	%r106, %r120, -2;
	sub.s32 	%r86, %r120, %r1;
	sub.s32 	%r105, %r86, %r2;
	sub.s32 	%r87, %r3, %r120;
	add.s32 	%r104, %r87, 2;
	and.b32  	%r88, %r120, 2147483644;
	neg.s32 	%r103, %r88;
	mov.f64 	%fd643, 0d0000000000000000;
$L__BB0_40:
	.pragma "nounroll";
	setp.eq.s32 	%p36, %r104, 1;
	@%p36 bra 	$L__BB0_42;
	add.s32 	%r89, %r106, 1;
	mul.wide.u32 	%rd110, %r89, 8;
	add.s64 	%rd111, %rd4, %rd110;
	ld.global.f64 	%fd404, [%rd111];
	ld.global.f64 	%fd405, [%rd6];
	sub.f64 	%fd406, %fd404, %fd405;
	add.s64 	%rd112, %rd3, %rd110;
	ld.global.f64 	%fd407, [%rd112];
	ld.global.f64 	%fd408, [%rd7];
	sub.f64 	%fd409, %fd407, %fd408;
	add.s64 	%rd113, %rd2, %rd110;
	ld.global.f64 	%fd410, [%rd113];
	ld.global.f64 	%fd411, [%rd8];
	sub.f64 	%fd412, %fd410, %fd411;
	mul.f64 	%fd413, %fd409, %fd409;
	fma.rn.f64 	%fd414, %fd406, %fd406, %fd413;
	fma.rn.f64 	%fd415, %fd412, %fd412, %fd414;
	sqrt.rn.f64 	%fd416, %fd415;
	add.s64 	%rd114, %rd1, %rd110;
	ld.global.f64 	%fd417, [%rd114];
	mul.f64 	%fd418, %fd415, %fd416;
	div.rn.f64 	%fd419, %fd417, %fd418;
	fma.rn.f64 	%fd641, %fd406, %fd419, %fd641;
	fma.rn.f64 	%fd642, %fd409, %fd419, %fd642;
	fma.rn.f64 	%fd643, %fd412, %fd419, %fd643;
$L__BB0_42:
	setp.eq.s32 	%p37, %r104, 0;
	@%p37 bra 	$L__BB0_44;
	mul.wide.u32 	%rd115, %r106, 8;
	add.s64 	%rd116, %rd4, %rd115;
	ld.global.f64 	%fd420, [%rd116];
	ld.global.f64 	%fd421, [%rd6];
	sub.f64 	%fd422, %fd420, %fd421;
	add.s64 	%rd117, %rd3, %rd115;
	ld.global.f64 	%fd423, [%rd117];
	ld.global.f64 	%fd424, [%rd7];
	sub.f64 	%fd425, %fd423, %fd424;
	add.s64 	%rd118, %rd2, %rd115;
	ld.global.f64 	%fd426, [%rd118];
	ld.global.f64 	%fd427, [%rd8];
	sub.f64 	%fd428, %fd426, %fd427;
	mul.f64 	%fd429, %fd425, %fd425;
	fma.rn.f64 	%fd430, %fd422, %fd422, %fd429;
	fma.rn.f64 	%fd431, %fd428, %fd428, %fd430;
	sqrt.rn.f64 	%fd432, %fd431;
	add.s64 	%rd119, %rd1, %rd115;
	ld.global.f64 	%fd433, [%rd119];
	mul.f64 	%fd434, %fd431, %fd432;
	div.rn.f64 	%fd435, %fd433, %fd434;
	fma.rn.f64 	%fd641, %fd422, %fd435, %fd641;
	fma.rn.f64 	%fd642, %fd425, %fd435, %fd642;
	fma.rn.f64 	%fd643, %fd428, %fd435, %fd643;
$L__BB0_44:
	setp.eq.s32 	%p38, %r104, -1;
	@%p38 bra 	$L__BB0_46;
	add.s32 	%r90, %r106, -1;
	mul.wide.u32 	%rd120, %r90, 8;
	add.s64 	%rd121, %rd4, %rd120;
	ld.global.f64 	%fd436, [%rd121];
	ld.global.f64 	%fd437, [%rd6];
	sub.f64 	%fd438, %fd436, %fd437;
	add.s64 	%rd122, %rd3, %rd120;
	ld.global.f64 	%fd439, [%rd122];
	ld.global.f64 	%fd440, [%rd7];
	sub.f64 	%fd441, %fd439, %fd440;
	add.s64 	%rd123, %rd2, %rd120;
	ld.global.f64 	%fd442, [%rd123];
	ld.global.f64 	%fd443, [%rd8];
	sub.f64 	%fd444, %fd442, %fd443;
	mul.f64 	%fd445, %fd441, %fd441;
	fma.rn.f64 	%fd446, %fd438, %fd438, %fd445;
	fma.rn.f64 	%fd447, %fd444, %fd444, %fd446;
	sqrt.rn.f64 	%fd448, %fd447;
	add.s64 	%rd124, %rd1, %rd120;
	ld.global.f64 	%fd449, [%rd124];
	mul.f64 	%fd450, %fd447, %fd448;
	div.rn.f64 	%fd451, %fd449, %fd450;
	fma.rn.f64 	%fd641, %fd438, %fd451, %fd641;
	fma.rn.f64 	%fd642, %fd441, %fd451, %fd642;
	fma.rn.f64 	%fd643, %fd444, %fd451, %fd643;
$L__BB0_46:
	setp.eq.s32 	%p39, %r105, 4;
	@%p39 bra 	$L__BB0_48;
	add.s32 	%r91, %r106, -2;
	mul.wide.u32 	%rd125, %r91, 8;
	add.s64 	%rd126, %rd4, %rd125;
	ld.global.f64 	%fd452, [%rd126];
	ld.global.f64 	%fd453, [%rd6];
	sub.f64 	%fd454, %fd452, %fd453;
	add.s64 	%rd127, %rd3, %rd125;
	ld.global.f64 	%fd455, [%rd127];
	ld.global.f64 	%fd456, [%rd7];
	sub.f64 	%fd457, %fd455, %fd456;
	add.s64 	%rd128, %rd2, %rd125;
	ld.global.f64 	%fd458, [%rd128];
	ld.global.f64 	%fd459, [%rd8];
	sub.f64 	%fd460, %fd458, %fd459;
	mul.f64 	%fd461, %fd457, %fd457;
	fma.rn.f64 	%fd462, %fd454, %fd454, %fd461;
	fma.rn.f64 	%fd463, %fd460, %fd460, %fd462;
	sqrt.rn.f64 	%fd464, %fd463;
	add.s64 	%rd129, %rd1, %rd125;
	ld.global.f64 	%fd465, [%rd129];
	mul.f64 	%fd466, %fd463, %fd464;
	div.rn.f64 	%fd467, %fd465, %fd466;
	fma.rn.f64 	%fd641, %fd454, %fd467, %fd641;
	fma.rn.f64 	%fd642, %fd457, %fd467, %fd642;
	fma.rn.f64 	%fd643, %fd460, %fd467, %fd643;
$L__BB0_48:
	add.s32 	%r106, %r106, -4;
	add.s32 	%r105, %r105, -4;
	add.s32 	%r104, %r104, 4;
	add.s32 	%r103, %r103, 4;
	setp.eq.s32 	%p40, %r103, 0;
	@%p40 bra 	$L__BB0_49;
	bra.uni 	$L__BB0_40;
$L__BB0_49:
	add.s32 	%r118, %r106, 2;
$L__BB0_50:
	and.b32  	%r51, %r120, 3;
	setp.eq.s32 	%p41, %r51, 0;
	@%p41 bra 	$L__BB0_70;
	setp.eq.s32 	%p42, %r51, 1;
	@%p42 bra 	$L__BB0_56;
	add.s32 	%r92, %r118, -1;
	setp.eq.s32 	%p43, %r3, %r92;
	@%p43 bra 	$L__BB0_54;
	add.s32 	%r93, %r118, -1;
	mul.wide.u32 	%rd130, %r93, 8;
	add.s64 	%rd131, %rd4, %rd130;
	ld.global.f64 	%fd469, [%rd131];
	ld.global.f64 	%fd470, [%rd6];
	sub.f64 	%fd471, %fd469, %fd470;
	add.s64 	%rd132, %rd3, %rd130;
	ld.global.f64 	%fd472, [%rd132];
	ld.global.f64 	%fd473, [%rd7];
	sub.f64 	%fd474, %fd472, %fd473;
	add.s64 	%rd133, %rd2, %rd130;
	ld.global.f64 	%fd475, [%rd133];
	ld.global.f64 	%fd476, [%rd8];
	sub.f64 	%fd477, %fd475, %fd476;
	mul.f64 	%fd478, %fd474, %fd474;
	fma.rn.f64 	%fd479, %fd471, %fd471, %fd478;
	fma.rn.f64 	%fd480, %fd477, %fd477, %fd479;
	sqrt.rn.f64 	%fd481, %fd480;
	add.s64 	%rd134, %rd1, %rd130;
	ld.global.f64 	%fd482, [%rd134];
	mul.f64 	%fd483, %fd480, %fd481;
	div.rn.f64 	%fd484, %fd482, %fd483;
	fma.rn.f64 	%fd641, %fd471, %fd484, %fd641;
	fma.rn.f64 	%fd642, %fd474, %fd484, %fd642;
	fma.rn.f64 	%fd643, %fd477, %fd484, %fd643;
$L__BB0_54:
	add.s32 	%r52, %r118, -2;
	setp.eq.s32 	%p44, %r3, %r52;
	mov.u32 	%r118, %r3;
	@%p44 bra 	$L__BB0_56;
	mul.wide.u32 	%rd135, %r52, 8;
	add.s64 	%rd136, %rd4, %rd135;
	ld.global.f64 	%fd485, [%rd136];
	ld.global.f64 	%fd486, [%rd6];
	sub.f64 	%fd487, %fd485, %fd486;
	add.s64 	%rd137, %rd3, %rd135;
	ld.global.f64 	%fd488, [%rd137];
	ld.global.f64 	%fd489, [%rd7];
	sub.f64 	%fd490, %fd488, %fd489;
	add.s64 	%rd138, %rd2, %rd135;
	ld.global.f64 	%fd491, [%rd138];
	ld.global.f64 	%fd492, [%rd8];
	sub.f64 	%fd493, %fd491, %fd492;
	mul.f64 	%fd494, %fd490, %fd490;
	fma.rn.f64 	%fd495, %fd487, %fd487, %fd494;
	fma.rn.f64 	%fd496, %fd493, %fd493, %fd495;
	sqrt.rn.f64 	%fd497, %fd496;
	add.s64 	%rd139, %rd1, %rd135;
	ld.global.f64 	%fd498, [%rd139];
	mul.f64 	%fd499, %fd496, %fd497;
	div.rn.f64 	%fd500, %fd498, %fd499;
	fma.rn.f64 	%fd641, %fd487, %fd500, %fd641;
	fma.rn.f64 	%fd642, %fd490, %fd500, %fd642;
	fma.rn.f64 	%fd643, %fd493, %fd500, %fd643;
	mov.u32 	%r118, %r52;
$L__BB0_56:
	and.b32  	%r94, %r120, 1;
	setp.eq.b32 	%p45, %r94, 1;
	not.pred 	%p46, %p45;
	@%p46 bra 	$L__BB0_70;
	add.s32 	%r54, %r118, -1;
	setp.eq.s32 	%p47, %r3, %r54;
	@%p47 bra 	$L__BB0_70;
	mul.wide.u32 	%rd140, %r54, 8;
	add.s64 	%rd141, %rd4, %rd140;
	ld.global.f64 	%fd501, [%rd141];
	ld.global.f64 	%fd502, [%rd6];
	sub.f64 	%fd503, %fd501, %fd502;
	add.s64 	%rd142, %rd3, %rd140;
	ld.global.f64 	%fd504, [%rd142];
	ld.global.f64 	%fd505, [%rd7];
	sub.f64 	%fd506, %fd504, %fd505;
	add.s64 	%rd143, %rd2, %rd140;
	ld.global.f64 	%fd507, [%rd143];
	ld.global.f64 	%fd508, [%rd8];
	sub.f64 	%fd509, %fd507, %fd508;
	mul.f64 	%fd510, %fd506, %fd506;
	fma.rn.f64 	%fd511, %fd503, %fd503, %fd510;
	fma.rn.f64 	%fd512, %fd509, %fd509, %fd511;
	sqrt.rn.f64 	%fd513, %fd512;
	add.s64 	%rd144, %rd1, %rd140;
	ld.global.f64 	%fd514, [%rd144];
	mul.f64 	%fd515, %fd512, %fd513;
	div.rn.f64 	%fd516, %fd514, %fd515;
	fma.rn.f64 	%fd641, %fd503, %fd516, %fd641;
	fma.rn.f64 	%fd642, %fd506, %fd516, %fd642;
	fma.rn.f64 	%fd643, %fd509, %fd516, %fd643;
	bra.uni 	$L__BB0_70;
$L__BB0_59:
	add.s32 	%r116, %r116, -4;
	add.s32 	%r115, %r115, -4;
	add.s32 	%r114, %r114, 4;
	add.s32 	%r113, %r113, 4;
	setp.eq.s32 	%p26, %r113, 0;
	@%p26 bra 	$L__BB0_60;
	bra.uni 	$L__BB0_29;
$L__BB0_60:
	add.s32 	%r120, %r116, 2;
$L__BB0_61:
	and.b32  	%r57, %r36, 3;
	setp.eq.s32 	%p27, %r57, 0;
	@%p27 bra 	$L__BB0_70;
	setp.eq.s32 	%p28, %r57, 1;
	@%p28 bra 	$L__BB0_67;
	add.s32 	%r83, %r120, -1;
	setp.eq.s32 	%p29, %r3, %r83;
	@%p29 bra 	$L__BB0_65;
	add.s32 	%r84, %r120, -1;
	mul.wide.u32 	%rd95, %r84, 8;
	add.s64 	%rd96, %rd4, %rd95;
	ld.global.f64 	%fd361, [%rd96];
	add.s64 	%rd97, %rd3, %rd95;
	ld.global.f64 	%fd362, [%rd97];
	add.s64 	%rd98, %rd2, %rd95;
	ld.global.f64 	%fd363, [%rd98];
	mul.f64 	%fd364, %fd362, %fd362;
	fma.rn.f64 	%fd365, %fd361, %fd361, %fd364;
	fma.rn.f64 	%fd366, %fd363, %fd363, %fd365;
	sqrt.rn.f64 	%fd367, %fd366;
	add.s64 	%rd99, %rd1, %rd95;
	ld.global.f64 	%fd368, [%rd99];
	mul.f64 	%fd369, %fd366, %fd367;
	div.rn.f64 	%fd370, %fd368, %fd369;
	mul.f64 	%fd371, %fd361, %fd370;
	sub.f64 	%fd641, %fd641, %fd371;
	mul.f64 	%fd372, %fd362, %fd370;
	sub.f64 	%fd642, %fd642, %fd372;
	mul.f64 	%fd373, %fd363, %fd370;
	sub.f64 	%fd643, %fd643, %fd373;
$L__BB0_65:
	add.s32 	%r58, %r120, -2;
	setp.eq.s32 	%p30, %r3, %r58;
	mov.u32 	%r120, %r3;
	@%p30 bra 	$L__BB0_67;
	mul.wide.u32 	%rd100, %r58, 8;
	add.s64 	%rd101, %rd4, %rd100;
	ld.global.f64 	%fd374, [%rd101];
	add.s64 	%rd102, %rd3, %rd100;
	ld.global.f64 	%fd375, [%rd102];
	add.s64 	%rd103, %rd2, %rd100;
	ld.global.f64 	%fd376, [%rd103];
	mul.f64 	%fd377, %fd375, %fd375;
	fma.rn.f64 	%fd378, %fd374, %fd374, %fd377;
	fma.rn.f64 	%fd379, %fd376, %fd376, %fd378;
	sqrt.rn.f64 	%fd380, %fd379;
	add.s64 	%rd104, %rd1, %rd100;
	ld.global.f64 	%fd381, [%rd104];
	mul.f64 	%fd382, %fd379, %fd380;
	div.rn.f64 	%fd383, %fd381, %fd382;
	mul.f64 	%fd384, %fd374, %fd383;
	sub.f64 	%fd641, %fd641, %fd384;
	mul.f64 	%fd385, %fd375, %fd383;
	sub.f64 	%fd642, %fd642, %fd385;
	mul.f64 	%fd386, %fd376, %fd383;
	sub.f64 	%fd643, %fd643, %fd386;
	mov.u32 	%r120, %r58;
$L__BB0_67:
	and.b32  	%r85, %r36, 1;
	setp.eq.b32 	%p31, %r85, 1;
	not.pred 	%p32, %p31;
	@%p32 bra 	$L__BB0_70;
	add.s32 	%r60, %r120, -1;
	setp.eq.s32 	%p33, %r3, %r60;
	@%p33 bra 	$L__BB0_70;
	mul.wide.u32 	%rd105, %r60, 8;
	add.s64 	%rd106, %rd4, %rd105;
	ld.global.f64 	%fd387, [%rd106];
	add.s64 	%rd107, %rd3, %rd105;
	ld.global.f64 	%fd388, [%rd107];
	add.s64 	%rd108, %rd2, %rd105;
	ld.global.f64 	%fd389, [%rd108];
	mul.f64 	%fd390, %fd388, %fd388;
	fma.rn.f64 	%fd391, %fd387, %fd387, %fd390;
	fma.rn.f64 	%fd392, %fd389, %fd389, %fd391;
	sqrt.rn.f64 	%fd393, %fd392;
	add.s64 	%rd109, %rd1, %rd105;
	ld.global.f64 	%fd394, [%rd109];
	mul.f64 	%fd395, %fd392, %fd393;
	div.rn.f64 	%fd396, %fd394, %fd395;
	mul.f64 	%fd397, %fd387, %fd396;
	sub.f64 	%fd641, %fd641, %fd397;
	mul.f64 	%fd398, %fd388, %fd396;
	sub.f64 	%fd642, %fd642, %fd398;
	mul.f64 	%fd399, %fd389, %fd396;
	sub.f64 	%fd643, %fd643, %fd399;
$L__BB0_70:
	ld.param.u32 	%r102, [_Z16stageStep_kernelPdS_S_S_S_S_S_S_S_S_S_S_S_iiiii_param_17];
	setp.ne.s32 	%p48, %r102, 2;
	@%p48 bra 	$L__BB0_72;
	ld.param.u64 	%rd156, [_Z16stageStep_kernelPdS_S_S_S_S_S_S_S_S_S_S_S_iiiii_param_4];
	ld.global.f64 	%fd517, [%rd6];
	ld.global.f64 	%fd518, [%rd7];
	mul.f64 	%fd519, %fd518, %fd518;
	fma.rn.f64 	%fd520, %fd517, %fd517, %fd519;
	ld.global.f64 	%fd521, [%rd8];
	fma.rn.f64 	%fd522, %fd521, %fd521, %fd520;
	sqrt.rn.f64 	%fd523, %fd522;
	cvta.to.global.u64 	%rd145, %rd156;
	mov.u32 	%r95, %ctaid.x;
	mov.u32 	%r96, %ntid.x;
	mov.u32 	%r97, %tid.x;
	mad.lo.s32 	%r98, %r95, %r96, %r97;
	mul.wide.s32 	%rd146, %r98, 8;
	add.s64 	%rd147, %rd145, %rd146;
	ld.global.f64 	%fd524, [%rd147];
	ld.global.f64 	%fd525, [%rd5];
	mul.f64 	%fd526, %fd525, %fd525;
	fma.rn.f64 	%fd527, %fd524, %fd524, %fd526;
	fma.rn.f64 	%fd528, %fd1, %fd1, %fd527;
	mul.f64 	%fd529, %fd518, %fd525;
	fma.rn.f64 	%fd530, %fd517, %fd524, %fd529;
	fma.rn.f64 	%fd531, %fd521, %fd1, %fd530;
	mul.f64 	%fd532, %fd522, %fd523;
	mul.f64 	%fd533, %fd532, 0d41982783348D8642;
	rcp.rn.f64 	%fd534, %fd533;
	mov.f64 	%fd535, 0d4010000000000000;
	div.rn.f64 	%fd536, %fd535, %fd523;
	mul.f64 	%fd537, %fd531, 0d4010000000000000;
	sub.f64 	%fd538, %fd536, %fd528;
	mul.f64 	%fd539, %fd524, %fd537;
	fma.rn.f64 	%fd540, %fd538, %fd517, %fd539;
	fma.rn.f64 	%fd641, %fd534, %fd540, %fd641;
	mul.f64 	%fd541, %fd537, %fd525;
	fma.rn.f64 	%fd542, %fd538, %fd518, %fd541;
	fma.rn.f64 	%fd642, %fd534, %fd542, %fd642;
	mul.f64 	%fd543, %fd537, %fd1;
	fma.rn.f64 	%fd544, %fd538, %fd521, %fd543;
	fma.rn.f64 	%fd643, %fd534, %fd544, %fd643;
$L__BB0_72:
	ld.param.u64 	%rd164, [_Z16stageStep_kernelPdS_S_S_S_S_S_S_S_S_S_S_S_iiiii_param_12];
	ld.param.u64 	%rd163, [_Z16stageStep_kernelPdS_S_S_S_S_S_S_S_S_S_S_S_iiiii_param_11];
	ld.param.u64 	%rd162, [_Z16stageStep_kernelPdS_S_S_S_S_S_S_S_S_S_S_S_iiiii_param_10];
	cvta.to.global.u64 	%rd148, %rd162;
	mul.wide.s32 	%rd149, %r4, 8;
	add.s64 	%rd150, %rd148, %rd149;
	st.global.f64 	[%rd150], %fd641;
	cvta.to.global.u64 	%rd151, %rd163;
	add.s64 	%rd152, %rd151, %rd149;
	st.global.f64 	[%rd152], %fd642;
	cvta.to.global.u64 	%rd153, %rd164;
	add.s64 	%rd154, %rd153, %rd149;
	st.global.f64 	[%rd154], %fd643;
$L__BB0_73:
	ret;

}
	// .globl	_Z14update1_kernelPdS_S_S_S_S_S_S_S_S_S_S_i
.visible .entry _Z14update1_kernelPdS_S_S_S_S_S_S_S_S_S_S_i(
	.param .u64 .ptr .align 1 _Z14update1_kernelPdS_S_S_S_S_S_S_S_S_S_S_i_param_0,
	.param .u64 .ptr .align 1 _Z14update1_kernelPdS_S_S_S_S_S_S_S_S_S_S_i_param_1,
	.param .u64 .ptr .align 1 _Z14update1_kernelPdS_S_S_S_S_S_S_S_S_S_S_i_param_2,
	.param .u64 .ptr .align 1 _Z14update1_kernelPdS_S_S_S_S_S_S_S_S_S_S_i_param_3,
	.param .u64 .ptr .align 1 _Z14update1_kernelPdS_S_S_S_S_S_S_S_S_S_S_i_param_4,
	.param .u64 .ptr .align 1 _Z14update1_kernelPdS_S_S_S_S_S_S_S_S_S_S_i_param_5,
	.param .u64 .ptr .align 1 _Z14update1_kernelPdS_S_S_S_S_S_S_S_S_S_S_i_param_6,
	.param .u64 .ptr .align 1 _Z14update1_kernelPdS_S_S_S_S_S_S_S_S_S_S_i_param_7,
	.param .u64 .ptr .align 1 _Z14update1_kernelPdS_S_S_S_S_S_S_S_S_S_S_i_param_8,
	.param .u64 .ptr .align 1 _Z14update1_kernelPdS_S_S_S_S_S_S_S_S_S_S_i_param_9,
	.param .u64 .ptr .align 1 _Z14update1_kernelPdS_S_S_S_S_S_S_S_S_S_S_i_param_10,
	.param .u64 .ptr .align 1 _Z14update1_kernelPdS_S_S_S_S_S_S_S_S_S_S_i_param_11,
	.param .u32 _Z14update1_kernelPdS_S_S_S_S_S_S_S_S_S_S_i_param_12
)
{
	.reg .pred 	%p<2>;
	.reg .b32 	%r<6>;
	.reg .b64 	%rd<40>;
	.reg .b64 	%fd<7>;

	ld.param.u64 	%rd2, [_Z14update1_kernelPdS_S_S_S_S_S_S_S_S_S_S_i_param_1];
	ld.param.u64 	%rd4, [_Z14update1_kernelPdS_S_S_S_S_S_S_S_S_S_S_i_param_3];
	ld.param.u64 	%rd5, [_Z14update1_kernelPdS_S_S_S_S_S_S_S_S_S_S_i_param_4];
	ld.param.u64 	%rd6, [_Z14update1_kernelPdS_S_S_S_S_S_S_S_S_S_S_i_param_5];
	ld.param.u64 	%rd7, [_Z14update1_kernelPdS_S_S_S_S_S_S_S_S_S_S_i_param_6];
	ld.param.u64 	%rd8, [_Z14update1_kernelPdS_S_S_S_S_S_S_S_S_S_S_i_param_7];
	ld.param.u64 	%rd9, [_Z14update1_kernelPdS_S_S_S_S_S_S_S_S_S_S_i_param_8];
	ld.param.u64 	%rd10, [_Z14update1_kernelPdS_S_S_S_S_S_S_S_S_S_S_i_param_9];
	ld.param.u64 	%rd11, [_Z14update1_kernelPdS_S_S_S_S_S_S_S_S_S_S_i_param_10];
	ld.param.u64 	%rd12, [_Z14update1_kernelPdS_S_S_S_S_S_S_S_S_S_S_i_param_11];
	ld.param.u32 	%r2, [_Z14update1_kernelPdS_S_S_S_S_S_S_S_S_S_S_i_param_12];
	mov.u32 	%r3, %ctaid.x;
	mov.u32 	%r4, %ntid.x;
	mov.u32 	%r5, %tid.x;
	mad.lo.s32 	%r1, %r3, %r4, %r5;
	setp.ge.s32 	%p1, %r1, %r2;
	@%p1 bra 	$L__BB1_2;
	ld.param.u64 	%rd39, [_Z14update1_kernelPdS_S_S_S_S_S_S_S_S_S_S_i_param_2];
	ld.param.u64 	%rd38, [_Z14update1_kernelPdS_S_S_S_S_S_S_S_S_S_S_i_param_0];
	cvta.to.global.u64 	%rd13, %rd7;
	cvta.to.global.u64 	%rd14, %rd38;
	cvta.to.global.u64 	%rd15, %rd8;
	cvta.to.global.u64 	%rd16, %rd2;
	cvta.to.global.u64 	%rd17, %rd9;
	cvta.to.global.u64 	%rd18, %rd39;
	cvta.to.global.u64 	%rd19, %rd10;
	cvta.to.global.u64 	%rd20, %rd4;
	cvta.to.global.u64 	%rd21, %rd11;
	cvta.to.global.u64 	%rd22, %rd5;
	cvta.to.global.u64 	%rd23, %rd12;
	cvta.to.global.u64 	%rd24, %rd6;
	mul.wide.s32 	%rd25, %r1, 8;
	add.s64 	%rd26, %rd13, %rd25;
	ld.global.f64 	%fd1, [%rd26];
	add.s64 	%rd27, %rd14, %rd25;
	st.global.f64 	[%rd27], %fd1;
	add.s64 	%rd28, %rd15, %rd25;
	ld.global.f64 	%fd2, [%rd28];
	add.s64 	%rd29, %rd16, %rd25;
	st.global.f64 	[%rd29], %fd2;
	add.s64 	%rd30, %rd17, %rd25;
	ld.global.f64 	%fd3, [%rd30];
	add.s64 	%rd31, %rd18, %rd25;
	st.global.f64 	[%rd31], %fd3;
	add.s64 	%rd32, %rd19, %rd25;
	ld.global.f64 	%fd4, [%rd32];
	add.s64 	%rd33, %rd20, %rd25;
	st.global.f64 	[%rd33], %fd4;
	add.s64 	%rd34, %rd21, %rd25;
	ld.global.f64 	%fd5, [%rd34];
	add.s64 	%rd35, %rd22, %rd25;
	st.global.f64 	[%rd35], %fd5;
	add.s64 	%rd36, %rd23, %rd25;
	ld.global.f64 	%fd6, [%rd36];
	add.s64 	%rd37, %rd24, %rd25;
	st.global.f64 	[%rd37], %fd6;
$L__BB1_2:
	ret;

}
	// .globl	_Z14update2_kernelPdS_S_S_S_S_S_S_S_S_S_S_S_S_S_S_S_S_iidd
.visible .entry _Z14update2_kernelPdS_S_S_S_S_S_S_S_S_S_S_S_S_S_S_S_S_iidd(
	.param .u64 .ptr .align 1 _Z14update2_kernelPdS_S_S_S_S_S_S_S_S_S_S_S_S_S_S_S_S_iidd_param_0,
	.param .u64 .ptr .align 1 _Z14update2_kernelPdS_S_S_S_S_S_S_S_S_S_S_S_S_S_S_S_S_iidd_param_1,
	.param .u64 .ptr .align 1 _Z14update2_kernelPdS_S_S_S_S_S_S_S_S_S_S_S_S_S_S_S_S_iidd_param_2,
	.param .u64 .ptr .align 1 _Z14update2_kernelPdS_S_S_S_S_S_S_S_S_S_S_S_S_S_S_S_S_iidd_param_3,
	.param .u64 .ptr .align 1 _Z14update2_kernelPdS_S_S_S_S_S_S_S_S_S_S_S_S_S_S_S_S_iidd_param_4,
	.param .u64 .ptr .align 1 _Z14update2_kernelPdS_S_S_S_S_S_S_S_S_S_S_S_S_S_S_S_S_iidd_param_5,
	.param .u64 .ptr .align 1 _Z14update2_kernelPdS_S_S_S_S_S_S_S_S_S_S_S_S_S_S_S_S_iidd_param_6,
	.param .u64 .ptr .align 1 _Z14update2_kernelPdS_S_S_S_S_S_S_S_S_S_S_S_S_S_S_S_S_iidd_param_7,
	.param .u64 .ptr .align 1 _Z14update2_kernelPdS_S_S_S_S_S_S_S_S_S_S_S_S_S_S_S_S_iidd_param_8,
	.param .u64 .ptr .align 1 _Z14update2_kernelPdS_S_S_S_S_S_S_S_S_S_S_S_S_S_S_S_S_iidd_param_9,
	.param .u64 .ptr .align 1 _Z14update2_kernelPdS_S_S_S_S_S_S_S_S_S_S_S_S_S_S_S_S_iidd_param_10,
	.param .u64 .ptr .align 1 _Z14update2_kernelPdS_S_S_S_S_S_S_S_S_S_S_S_S_S_S_S_S_iidd_param_11,
	.param .u64 .ptr .align 1 _Z14update2_kernelPdS_S_S_S_S_S_S_S_S_S_S_S_S_S_S_S_S_iidd_param_12,
	.param .u64 .ptr .align 1 _Z14update2_kernelPdS_S_S_S_S_S_S_S_S_S_S_S_S_S_S_S_S_iidd_param_13,
	.param .u64 .ptr .align 1 _Z14update2_kernelPdS_S_S_S_S_S_S_S_S_S_S_S_S_S_S_S_S_iidd_param_14,
	.param .u64 .ptr .align 1 _Z14update2_kernelPdS_S_S_S_S_S_S_S_S_S_S_S_S_S_S_S_S_iidd_param_15,
	.param .u64 .ptr .align 1 _Z14update2_kernelPdS_S_S_S_S_S_S_S_S_S_S_S_S_S_S_S_S_iidd_param_16,
	.param .u64 .ptr .align 1 _Z14update2_kernelPdS_S_S_S_S_S_S_S_S_S_S_S_S_S_S_S_S_iidd_param_17,
	.param .u32 _Z14update2_kernelPdS_S_S_S_S_S_S_S_S_S_S_S_S_S_S_S_S_iidd_param_18,
	.param .u32 _Z14update2_kernelPdS_S_S_S_S_S_S_S_S_S_S_S_S_S_S_S_S_iidd_param_19,
	.param .f64 _Z14update2_kernelPdS_S_S_S_S_S_S_S_S_S_S_S_S_S_S_S_S_iidd_param_20,
	.param .f64 _Z14update2_kernelPdS_S_S_S_S_S_S_S_S_S_S_S_S_S_S_S_S_iidd_param_21
)
{
	.reg .pred 	%p<4>;
	.reg .b32 	%r<7>;
	.reg .b64 	%rd<57>;
	.reg .b64 	%fd<22>;

	ld.param.u64 	%rd2, [_Z14update2_kernelPdS_S_S_S_S_S_S_S_S_S_S_S_S_S_S_S_S_iidd_param_1];
	ld.param.u64 	%rd3, [_Z14update2_kernelPdS_S_S_S_S_S_S_S_S_S_S_S_S_S_S_S_S_iidd_param_2];
	ld.param.u64 	%rd4, [_Z14update2_kernelPdS_S_S_S_S_S_S_S_S_S_S_S_S_S_S_S_S_iidd_param_3];
	ld.param.u64 	%rd5, [_Z14update2_kernelPdS_S_S_S_S_S_S_S_S_S_S_S_S_S_S_S_S_iidd_param_4];
	ld.param.u64 	%rd6, [_Z14update2_kernelPdS_S_S_S_S_S_S_S_S_S_S_S_S_S_S_S_S_iidd_param_5];
	ld.param.u64 	%rd7, [_Z14update2_kernelPdS_S_S_S_S_S_S_S_S_S_S_S_S_S_S_S_S_iidd_param_6];
	ld.param.u64 	%rd8, [_Z14update2_kernelPdS_S_S_S_S_S_S_S_S_S_S_S_S_S_S_S_S_iidd_param_7];
	ld.param.u64 	%rd9, [_Z14update2_kernelPdS_S_S_S_S_S_S_S_S_S_S_S_S_S_S_S_S_iidd_param_8];
	ld.param.u64 	%rd10, [_Z14update2_kernelPdS_S_S_S_S_S_S_S_S_S_S_S_S_S_S_S_S_iidd_param_9];
	ld.param.u64 	%rd11, [_Z14update2_kernelPdS_S_S_S_S_S_S_S_S_S_S_S_S_S_S_S_S_iidd_param_10];
	ld.param.u64 	%rd12, [_Z14update2_kernelPdS_S_S_S_S_S_S_S_S_S_S_S_S_S_S_S_S_iidd_param_11];
	ld.param.u64 	%rd13, [_Z14update2_kernelPdS_S_S_S_S_S_S_S_S_S_S_S_S_S_S_S_S_iidd_param_12];
	ld.param.u64 	%rd14, [_Z14update2_kernelPdS_S_S_S_S_S_S_S_S_S_S_S_S_S_S_S_S_iidd_param_13];
	ld.param.u64 	%rd15, [_Z14update2_kernelPdS_S_S_S_S_S_S_S_S_S_S_S_S_S_S_S_S_iidd_param_14];
	ld.param.u64 	%rd16, [_Z14update2_kernelPdS_S_S_S_S_S_S_S_S_S_S_S_S_S_S_S_S_iidd_param_15];
	ld.param.u64 	%rd17, [_Z14update2_kernelPdS_S_S_S_S_S_S_S_S_S_S_S_S_S_S_S_S_iidd_param_16];
	ld.param.u64 	%rd18, [_Z14update2_kernelPdS_S_S_S_S_S_S_S_S_S_S_S_S_S_S_S_S_iidd_param_17];
	ld.param.u32 	%r2, [_Z14update2_kernelPdS_S_S_S_S_S_S_S_S_S_S_S_S_S_S_S_S_iidd_param_18];
	ld.param.u32 	%r3, [_Z14update2_kernelPdS_S_S_S_S_S_S_S_S_S_S_S_S_S_S_S_S_iidd_param_19];
	ld.param.f64 	%fd1, [_Z14update2_kernelPdS_S_S_S_S_S_S_S_S_S_S_S_S_S_S_S_S_iidd_param_20];
	ld.param.f64 	%fd2, [_Z14update2_kernelPdS_S_S_S_S_S_S_S_S_S_S_S_S_S_S_S_S_iidd_param_21];
	mov.u32 	%r4, %ctaid.x;
	mov.u32 	%r5, %ntid.x;
	mov.u32 	%r6, %tid.x;
	mad.lo.s32 	%r1, %r4, %r5, %r6;
	setp.lt.s32 	%p1, %r1, %r3;
	setp.ge.s32 	%p2, %r1, %r2;
	or.pred  	%p3, %p2, %p1;
	@%p3 bra 	$L__BB2_2;
	ld.param.u64 	%rd56, [_Z14update2_kernelPdS_S_S_S_S_S_S_S_S_S_S_S_S_S_S_S_S_iidd_param_0];
	cvta.to.global.u64 	%rd19, %rd7;
	cvta.to.global.u64 	%rd20, %rd13;
	cvta.to.global.u64 	%rd21, %rd56;
	cvta.to.global.u64 	%rd22, %rd8;
	cvta.to.global.u64 	%rd23, %rd14;
	cvta.to.global.u64 	%rd24, %rd2;
	cvta.to.global.u64 	%rd25, %rd9;
	cvta.to.global.u64 	%rd26, %rd15;
	cvta.to.global.u64 	%rd27, %rd3;
	cvta.to.global.u64 	%rd28, %rd10;
	cvta.to.global.u64 	%rd29, %rd16;
	cvta.to.global.u64 	%rd30, %rd4;
	cvta.to.global.u64 	%rd31, %rd11;
	cvta.to.global.u64 	%rd32, %rd17;
	cvta.to.global.u64 	%rd33, %rd5;
	cvta.to.global.u64 	%rd34, %rd12;
	cvta.to.global.u64 	%rd35, %rd18;
	cvta.to.global.u64 	%rd36, %rd6;
	mul.wide.s32 	%rd37, %r1, 8;
	add.s64 	%rd38, %rd19, %rd37;
	ld.global.f64 	%fd3, [%rd38];
	mul.f64 	%fd4, %fd1, %fd2;
	add.s64 	%rd39, %rd20, %rd37;
	ld.global.f64 	%fd5, [%rd39];
	fma.rn.f64 	%fd6, %fd4, %fd5, %fd3;
	add.s64 	%rd40, %rd21, %rd37;
	st.global.f64 	[%rd40], %fd6;
	add.s64 	%rd41, %rd22, %rd37;
	ld.global.f64 	%fd7, [%rd41];
	add.s64 	%rd42, %rd23, %rd37;
	ld.global.f64 	%fd8, [%rd42];
	fma.rn.f64 	%fd9, %fd4, %fd8, %fd7;
	add.s64 	%rd43, %rd24, %rd37;
	st.global.f64 	[%rd43], %fd9;
	add.s64 	%rd44, %rd25, %rd37;
	ld.global.f64 	%fd10, [%rd44];
	add.s64 	%rd45, %rd26, %rd37;
	ld.global.f64 	%fd11, [%rd45];
	fma.rn.f64 	%fd12, %fd4, %fd11, %fd10;
	add.s64 	%rd46, %rd27, %rd37;
	st.global.f64 	[%rd46], %fd12;
	add.s64 	%rd47, %rd28, %rd37;
	ld.global.f64 	%fd13, [%rd47];
	add.s64 	%rd48, %rd29, %rd37;
	ld.global.f64 	%fd14, [%rd48];
	fma.rn.f64 	%fd15, %fd4, %fd14, %fd13;
	add.s64 	%rd49, %rd30, %rd37;
	st.global.f64 	[%rd49], %fd15;
	add.s64 	%rd50, %rd31, %rd37;
	ld.global.f64 	%fd16, [%rd50];
	add.s64 	%rd51, %rd32, %rd37;
	ld.global.f64 	%fd17, [%rd51];
	fma.rn.f64 	%fd18, %fd4, %fd17, %fd16;
	add.s64 	%rd52, %rd33, %rd37;
	st.global.f64 	[%rd52], %fd18;
	add.s64 	%rd53, %rd34, %rd37;
	ld.global.f64 	%fd19, [%rd53];
	add.s64 	%rd54, %rd35, %rd37;
	ld.global.f64 	%fd20, [%rd54];
	fma.rn.f64 	%fd21, %fd4, %fd20, %fd19;
	add.s64 	%rd55, %rd36, %rd37;
	st.global.f64 	[%rd55], %fd21;
$L__BB2_2:
	ret;

}
	// .globl	_Z14update3_kernelPdS_S_S_S_S_S_S_S_S_S_S_S_S_S_S_S_S_iiddd
.visible .entry _Z14update3_kernelPdS_S_S_S_S_S_S_S_S_S_S_S_S_S_S_S_S_iiddd(
	.param .u64 .ptr .align 1 _Z14update3_kernelPdS_S_S_S_S_S_S_S_S_S_S_S_S_S_S_S_S_iiddd_param_0,
	.param .u64 .ptr .align 1 _Z14update3_kernelPdS_S_S_S_S_S_S_S_S_S_S_S_S_S_S_S_S_iiddd_param_1,
	.param .u64 .ptr .align 1 _Z14update3_kernelPdS_S_S_S_S_S_S_S_S_S_S_S_S_S_S_S_S_iiddd_param_2,
	.param .u64 .ptr .align 1 _Z14update3_kernelPdS_S_S_S_S_S_S_S_S_S_S_S_S_S_S_S_S_iiddd_param_3,
	.param .u64 .ptr .align 1 _Z14update3_kernelPdS_S_S_S_S_S_S_S_S_S_S_S_S_S_S_S_S_iiddd_param_4,
	.param .u64 .ptr .align 1 _Z14update3_kernelPdS_S_S_S_S_S_S_S_S_S_S_S_S_S_S_S_S_iiddd_param_5,
	.param .u64 .ptr .align 1 _Z14update3_kernelPdS_S_S_S_S_S_S_S_S_S_S_S_S_S_S_S_S_iiddd_param_6,
	.param .u64 .ptr .align 1 _Z14update3_kernelPdS_S_S_S_S_S_S_S_S_S_S_S_S_S_S_S_S_iiddd_param_7,
	.param .u64 .ptr .align 1 _Z14update3_kernelPdS_S_S_S_S_S_S_S_S_S_S_S_S_S_S_S_S_iiddd_param_8,
	.param .u64 .ptr .align 1 _Z14update3_kernelPdS_S_S_S_S_S_S_S_S_S_S_S_S_S_S_S_S_iiddd_param_9,
	.param .u64 .ptr .align 1 _Z14update3_kernelPdS_S_S_S_S_S_S_S_S_S_S_S_S_S_S_S_S_iiddd_param_10,
	.param .u64 .ptr .align 1 _Z14update3_kernelPdS_S_S_S_S_S_S_S_S_S_S_S_S_S_S_S_S_iiddd_param_11,
	.param .u64 .ptr .align 1 _Z14update3_kernelPdS_S_S_S_S_S_S_S_S_S_S_S_S_S_S_S_S_iiddd_param_12,
	.param .u64 .ptr .align 1 _Z14update3_kernelPdS_S_S_S_S_S_S_S_S_S_S_S_S_S_S_S_S_iiddd_param_13,
	.param .u64 .ptr .align 1 _Z14update3_kernelPdS_S_S_S_S_S_S_S_S_S_S_S_S_S_S_S_S_iiddd_param_14,
	.param .u64 .ptr .align 1 _Z14update3_kernelPdS_S_S_S_S_S_S_S_S_S_S_S_S_S_S_S_S_iiddd_param_15,
	.param .u64 .ptr .align 1 _Z14update3_kernelPdS_S_S_S_S_S_S_S_S_S_S_S_S_S_S_S_S_iiddd_param_16,
	.param .u64 .ptr .align 1 _Z14update3_kernelPdS_S_S_S_S_S_S_S_S_S_S_S_S_S_S_S_S_iiddd_param_17,
	.param .u32 _Z14update3_kernelPdS_S_S_S_S_S_S_S_S_S_S_S_S_S_S_S_S_iiddd_param_18,
	.param .u32 _Z14update3_kernelPdS_S_S_S_S_S_S_S_S_S_S_S_S_S_S_S_S_iiddd_param_19,
	.param .f64 _Z14update3_kernelPdS_S_S_S_S_S_S_S_S_S_S_S_S_S_S_S_S_iiddd_param_20,
	.param .f64 _Z14update3_kernelPdS_S_S_S_S_S_S_S_S_S_S_S_S_S_S_S_S_iiddd_param_21,
	.param .f64 _Z14update3_kernelPdS_S_S_S_S_S_S_S_S_S_S_S_S_S_S_S_S_iiddd_param_22
)
{
	.reg .pred 	%p<4>;
	.reg .b32 	%r<7>;
	.reg .b64 	%rd<67>;
	.reg .b64 	%fd<40>;

	ld.param.u64 	%rd2, [_Z14update3_kernelPdS_S_S_S_S_S_S_S_S_S_S_S_S_S_S_S_S_iiddd_param_1];
	ld.param.u64 	%rd4, [_Z14update3_kernelPdS_S_S_S_S_S_S_S_S_S_S_S_S_S_S_S_S_iiddd_param_3];
	ld.param.u64 	%rd5, [_Z14update3_kernelPdS_S_S_S_S_S_S_S_S_S_S_S_S_S_S_S_S_iiddd_param_4];
	ld.param.u64 	%rd6, [_Z14update3_kernelPdS_S_S_S_S_S_S_S_S_S_S_S_S_S_S_S_S_iiddd_param_5];
	ld.param.u64 	%rd8, [_Z14update3_kernelPdS_S_S_S_S_S_S_S_S_S_S_S_S_S_S_S_S_iiddd_param_7];
	ld.param.u64 	%rd9, [_Z14update3_kernelPdS_S_S_S_S_S_S_S_S_S_S_S_S_S_S_S_S_iiddd_param_8];
	ld.param.u64 	%rd10, [_Z14update3_kernelPdS_S_S_S_S_S_S_S_S_S_S_S_S_S_S_S_S_iiddd_param_9];
	ld.param.u64 	%rd11, [_Z14update3_kernelPdS_S_S_S_S_S_S_S_S_S_S_S_S_S_S_S_S_iiddd_param_10];
	ld.param.u64 	%rd12, [_Z14update3_kernelPdS_S_S_S_S_S_S_S_S_S_S_S_S_S_S_S_S_iiddd_param_11];
	ld.param.u64 	%rd13, [_Z14update3_kernelPdS_S_S_S_S_S_S_S_S_S_S_S_S_S_S_S_S_iiddd_param_12];
	ld.param.u64 	%rd14, [_Z14update3_kernelPdS_S_S_S_S_S_S_S_S_S_S_S_S_S_S_S_S_iiddd_param_13];
	ld.param.u64 	%rd16, [_Z14update3_kernelPdS_S_S_S_S_S_S_S_S_S_S_S_S_S_S_S_S_iiddd_param_15];
	ld.param.u64 	%rd17, [_Z14update3_kernelPdS_S_S_S_S_S_S_S_S_S_S_S_S_S_S_S_S_iiddd_param_16];
	ld.param.u64 	%rd18, [_Z14update3_kernelPdS_S_S_S_S_S_S_S_S_S_S_S_S_S_S_S_S_iiddd_param_17];
	ld.param.u32 	%r2, [_Z14update3_kernelPdS_S_S_S_S_S_S_S_S_S_S_S_S_S_S_S_S_iiddd_param_18];
	ld.param.u32 	%r3, [_Z14update3_kernelPdS_S_S_S_S_S_S_S_S_S_S_S_S_S_S_S_S_iiddd_param_19];
	ld.param.f64 	%fd1, [_Z14update3_kernelPdS_S_S_S_S_S_S_S_S_S_S_S_S_S_S_S_S_iiddd_param_20];
	ld.param.f64 	%fd2, [_Z14update3_kernelPdS_S_S_S_S_S_S_S_S_S_S_S_S_S_S_S_S_iiddd_param_21];
	ld.param.f64 	%fd3, [_Z14update3_kernelPdS_S_S_S_S_S_S_S_S_S_S_S_S_S_S_S_S_iiddd_param_22];
	mov.u32 	%r4, %ctaid.x;
	mov.u32 	%r5, %ntid.x;
	mov.u32 	%r6, %tid.x;
	mad.lo.s32 	%r1, %r4, %r5, %r6;
	setp.lt.s32 	%p1, %r1, %r3;
	setp.ge.s32 	%p2, %r1, %r2;
	or.pred  	%p3, %p2, %p1;
	@%p3 bra 	$L__BB3_2;
	ld.param.u64 	%rd66, [_Z14update3_kernelPdS_S_S_S_S_S_S_S_S_S_S_S_S_S_S_S_S_iiddd_param_14];
	ld.param.u64 	%rd65, [_Z14update3_kernelPdS_S_S_S_S_S_S_S_S_S_S_S_S_S_S_S_S_iiddd_param_6];
	ld.param.u64 	%rd64, [_Z14update3_kernelPdS_S_S_S_S_S_S_S_S_S_S_S_S_S_S_S_S_iiddd_param_2];
	ld.param.u64 	%rd63, [_Z14update3_kernelPdS_S_S_S_S_S_S_S_S_S_S_S_S_S_S_S_S_iiddd_param_0];
	cvta.to.global.u64 	%rd19, %rd65;
	cvta.to.global.u64 	%rd20, %rd13;
	cvta.to.global.u64 	%rd21, %rd63;
	cvta.to.global.u64 	%rd22, %rd8;
	cvta.to.global.u64 	%rd23, %rd14;
	cvta.to.global.u64 	%rd24, %rd2;
	cvta.to.global.u64 	%rd25, %rd9;
	cvta.to.global.u64 	%rd26, %rd66;
	cvta.to.global.u64 	%rd27, %rd64;
	cvta.to.global.u64 	%rd28, %rd10;
	cvta.to.global.u64 	%rd29, %rd16;
	cvta.to.global.u64 	%rd30, %rd4;
	cvta.to.global.u64 	%rd31, %rd11;
	cvta.to.global.u64 	%rd32, %rd17;
	cvta.to.global.u64 	%rd33, %rd5;
	cvta.to.global.u64 	%rd34, %rd12;
	cvta.to.global.u64 	%rd35, %rd18;
	cvta.to.global.u64 	%rd36, %rd6;
	mul.wide.s32 	%rd37, %r1, 8;
	add.s64 	%rd38, %rd19, %rd37;
	ld.global.f64 	%fd4, [%rd38];
	add.s64 	%rd39, %rd20, %rd37;
	ld.global.f64 	%fd5, [%rd39];
	mul.wide.s32 	%rd40, %r2, 8;
	add.s64 	%rd41, %rd39, %rd40;
	ld.global.f64 	%fd6, [%rd41];
	mul.f64 	%fd7, %fd3, %fd6;
	fma.rn.f64 	%fd8, %fd2, %fd5, %fd7;
	fma.rn.f64 	%fd9, %fd1, %fd8, %fd4;
	add.s64 	%rd42, %rd21, %rd37;
	st.global.f64 	[%rd42], %fd9;
	add.s64 	%rd43, %rd22, %rd37;
	ld.global.f64 	%fd10, [%rd43];
	add.s64 	%rd44, %rd23, %rd37;
	ld.global.f64 	%fd11, [%rd44];
	add.s64 	%rd45, %rd44, %rd40;
	ld.global.f64 	%fd12, [%rd45];
	mul.f64 	%fd13, %fd3, %fd12;
	fma.rn.f64 	%fd14, %fd2, %fd11, %fd13;
	fma.rn.f64 	%fd15, %fd1, %fd14, %fd10;
	add.s64 	%rd46, %rd24, %rd37;
	st.global.f64 	[%rd46], %fd15;
	add.s64 	%rd47, %rd25, %rd37;
	ld.global.f64 	%fd16, [%rd47];
	add.s64 	%rd48, %rd26, %rd37;
	ld.global.f64 	%fd17, [%rd48];
	add.s64 	%rd49, %rd48, %rd40;
	ld.global.f64 	%fd18, [%rd49];
	mul.f64 	%fd19, %fd3, %fd18;
	fma.rn.f64 	%fd20, %fd2, %fd17, %fd19;
	fma.rn.f64 	%fd21, %fd1, %fd20, %fd16;
	add.s64 	%rd50, %rd27, %rd37;
	st.global.f64 	[%rd50], %fd21;
	add.s64 	%rd51, %rd28, %rd37;
	ld.global.f64 	%fd22, [%rd51];
	add.s64 	%rd52, %rd29, %rd37;
	ld.global.f64 	%fd23, [%rd52];
	add.s64 	%rd53, %rd52, %rd40;
	ld.global.f64 	%fd24, [%rd53];
	mul.f64 	%fd25, %fd3, %fd24;
	fma.rn.f64 	%fd26, %fd2, %fd23, %fd25;
	fma.rn.f64 	%fd27, %fd1, %fd26, %fd22;
	add.s64 	%rd54, %rd30, %rd37;
	st.global.f64 	[%rd54], %fd27;
	add.s64 	%rd55, %rd31, %rd37;
	ld.global.f64 	%fd28, [%rd55];
	add.s64 	%rd56, %rd32, %rd37;
	ld.global.f64 	%fd29, [%rd56];
	add.s64 	%rd57, %rd56, %rd40;
	ld.global.f64 	%fd30, [%rd57];
	mul.f64 	%fd31, %fd3, %fd30;
	fma.rn.f64 	%fd32, %fd2, %fd29, %fd31;
	fma.rn.f64 	%fd33, %fd1, %fd32, %fd28;
	add.s64 	%rd58, %rd33, %rd37;
	st.global.f64 	[%rd58], %fd33;
	add.s64 	%rd59, %rd34, %rd37;
	ld.global.f64 	%fd34, [%rd59];
	add.s64 	%rd60, %rd35, %rd37;
	ld.global.f64 	%fd35, [%rd60];
	add.s64 	%rd61, %rd60, %rd40;
	ld.global.f64 	%fd36, [%rd61];
	mul.f64 	%fd37, %fd3, %fd36;
	fma.rn.f64 	%fd38, %fd2, %fd35, %fd37;
	fma.rn.f64 	%fd39, %fd1, %fd38, %fd34;
	add.s64 	%rd62, %rd36, %rd37;
	st.global.f64 	[%rd62], %fd39;
$L__BB3_2:
	ret;

}
	// .globl	_Z14update4_kernelPdS_S_S_S_S_S_S_S_S_S_S_S_S_S_S_S_S_iidddd
.visible .entry _Z14update4_kernelPdS_S_S_S_S_S_S_S_S_S_S_S_S_S_S_S_S_iidddd(
	.param .u64 .ptr .align 1 _Z14update4_kernelPdS_S_S_S_S_S_S_S_S_S_S_S_S_S_S_S_S_iidddd_param_0,
	.param .u64 .ptr .align 1 _Z14update4_kernelPdS_S_S_S_S_S_S_S_S_S_S_S_S_S_S_S_S_iidddd_param_1,
	.param .u64 .ptr .align 1 _Z14update4_kernelPdS_S_S_S_S_S_S_S_S_S_S_S_S_S_S_S_S_iidddd_param_2,
	.param .u64 .ptr .align 1 _Z14update4_kernelPdS_S_S_S_S_S_S_S_S_S_S_S_S_S_S_S_S_iidddd_param_3,
	.param .u64 .ptr .align 1 _Z14update4_kernelPdS_S_S_S_S_S_S_S_S_S_S_S_S_S_S_S_S_iidddd_param_4,
	.param .u64 .ptr .align 1 _Z14update4_kernelPdS_S_S_S_S_S_S_S_S_S_S_S_S_S_S_S_S_iidddd_param_5,
	.param .u64 .ptr .align 1 _Z14update4_kernelPdS_S_S_S_S_S_S_S_S_S_S_S_S_S_S_S_S_iidddd_param_6,
	.param .u64 .ptr .align 1 _Z14update4_kernelPdS_S_S_S_S_S_S_S_S_S_S_S_S_S_S_S_S_iidddd_param_7,
	.param .u64 .ptr .align 1 _Z14update4_kernelPdS_S_S_S_S_S_S_S_S_S_S_S_S_S_S_S_S_iidddd_param_8,
	.param .u64 .ptr .align 1 _Z14update4_kernelPdS_S_S_S_S_S_S_S_S_S_S_S_S_S_S_S_S_iidddd_param_9,
	.param .u64 .ptr .align 1 _Z14update4_kernelPdS_S_S_S_S_S_S_S_S_S_S_S_S_S_S_S_S_iidddd_param_10,
	.param .u64 .ptr .align 1 _Z14update4_kernelPdS_S_S_S_S_S_S_S_S_S_S_S_S_S_S_S_S_iidddd_param_11,
	.param .u64 .ptr .align 1 _Z14update4_kernelPdS_S_S_S_S_S_S_S_S_S_S_S_S_S_S_S_S_iidddd_param_12,
	.param .u64 .ptr .align 1 _Z14update4_kernelPdS_S_S_S_S_S_S_S_S_S_S_S_S_S_S_S_S_iidddd_param_13,
	.param .u64 .ptr .align 1 _Z14update4_kernelPdS_S_S_S_S_S_S_S_S_S_S_S_S_S_S_S_S_iidddd_param_14,
	.param .u64 .ptr .align 1 _Z14update4_kernelPdS_S_S_S_S_S_S_S_S_S_S_S_S_S_S_S_S_iidddd_param_15,
	.param .u64 .ptr .align 1 _Z14update4_kernelPdS_S_S_S_S_S_S_S_S_S_S_S_S_S_S_S_S_iidddd_param_16,
	.param .u64 .ptr .align 1 _Z14update4_kernelPdS_S_S_S_S_S_S_S_S_S_S_S_S_S_S_S_S_iidddd_param_17,
	.param .u32 _Z14update4_kernelPdS_S_S_S_S_S_S_S_S_S_S_S_S_S_S_S_S_iidddd_param_18,
	.param .u32 _Z14update4_kernelPdS_S_S_S_S_S_S_S_S_S_S_S_S_S_S_S_S_iidddd_param_19,
	.param .f64 _Z14update4_kernelPdS_S_S_S_S_S_S_S_S_S_S_S_S_S_S_S_S_iidddd_param_20,
	.param .f64 _Z14update4_kernelPdS_S_S_S_S_S_S_S_S_S_S_S_S_S_S_S_S_iidddd_param_21,
	.param .f64 _Z14update4_kernelPdS_S_S_S_S_S_S_S_S_S_S_S_S_S_S_S_S_iidddd_param_22,
	.param .f64 _Z14update4_kernelPdS_S_S_S_S_S_S_S_S_S_S_S_S_S_S_S_S_iidddd_param_23
)
{
	.reg .pred 	%p<4>;
	.reg .b32 	%r<7>;
	.reg .b64 	%rd<74>;
	.reg .b64 	%fd<54>;

	ld.param.u64 	%rd2, [_Z14update4_kernelPdS_S_S_S_S_S_S_S_S_S_S_S_S_S_S_S_S_iidddd_param_1];
	ld.param.u64 	%rd4, [_Z14update4_kernelPdS_S_S_S_S_S_S_S_S_S_S_S_S_S_S_S_S_iidddd_param_3];
	ld.param.u64 	%rd5, [_Z14update4_kernelPdS_S_S_S_S_S_S_S_S_S_S_S_S_S_S_S_S_iidddd_param_4];
	ld.param.u64 	%rd6, [_Z14update4_kernelPdS_S_S_S_S_S_S_S_S_S_S_S_S_S_S_S_S_iidddd_param_5];
	ld.param.u64 	%rd8, [_Z14update4_kernelPdS_S_S_S_S_S_S_S_S_S_S_S_S_S_S_S_S_iidddd_param_7];
	ld.param.u64 	%rd9, [_Z14update4_kernelPdS_S_S_S_S_S_S_S_S_S_S_S_S_S_S_S_S_iidddd_param_8];
	ld.param.u64 	%rd10, [_Z14update4_kernelPdS_S_S_S_S_S_S_S_S_S_S_S_S_S_S_S_S_iidddd_param_9];
	ld.param.u64 	%rd11, [_Z14update4_kernelPdS_S_S_S_S_S_S_S_S_S_S_S_S_S_S_S_S_iidddd_param_10];
	ld.param.u64 	%rd12, [_Z14update4_kernelPdS_S_S_S_S_S_S_S_S_S_S_S_S_S_S_S_S_iidddd_param_11];
	ld.param.u64 	%rd13, [_Z14update4_kernelPdS_S_S_S_S_S_S_S_S_S_S_S_S_S_S_S_S_iidddd_param_12];
	ld.param.u64 	%rd16, [_Z14update4_kernelPdS_S_S_S_S_S_S_S_S_S_S_S_S_S_S_S_S_iidddd_param_15];
	ld.param.u64 	%rd17, [_Z14update4_kernelPdS_S_S_S_S_S_S_S_S_S_S_S_S_S_S_S_S_iidddd_param_16];
	ld.param.u64 	%rd18, [_Z14update4_kernelPdS_S_S_S_S_S_S_S_S_S_S_S_S_S_S_S_S_iidddd_param_17];
	ld.param.u32 	%r2, [_Z14update4_kernelPdS_S_S_S_S_S_S_S_S_S_S_S_S_S_S_S_S_iidddd_param_18];
	ld.param.u32 	%r3, [_Z14update4_kernelPdS_S_S_S_S_S_S_S_S_S_S_S_S_S_S_S_S_iidddd_param_19];
	ld.param.f64 	%fd1, [_Z14update4_kernelPdS_S_S_S_S_S_S_S_S_S_S_S_S_S_S_S_S_iidddd_param_20];
	ld.param.f64 	%fd2, [_Z14update4_kernelPdS_S_S_S_S_S_S_S_S_S_S_S_S_S_S_S_S_iidddd_param_21];
	ld.param.f64 	%fd3, [_Z14update4_kernelPdS_S_S_S_S_S_S_S_S_S_S_S_S_S_S_S_S_iidddd_param_22];
	mov.u32 	%r4, %ctaid.x;
	mov.u32 	%r5, %ntid.x;
	mov.u32 	%r6, %tid.x;
	mad.lo.s32 	%r1, %r4, %r5, %r6;
	setp.lt.s32 	%p1, %r1, %r3;
	setp.ge.s32 	%p2, %r1, %r2;
	or.pred  	%p3, %p2, %p1;
	@%p3 bra 	$L__BB4_2;
	ld.param.f64 	%fd53, [_Z14update4_kernelPdS_S_S_S_S_S_S_S_S_S_S_S_S_S_S_S_S_iidddd_param_23];
	ld.param.u64 	%rd73, [_Z14update4_kernelPdS_S_S_S_S_S_S_S_S_S_S_S_S_S_S_S_S_iidddd_param_14];
	ld.param.u64 	%rd72, [_Z14update4_kernelPdS_S_S_S_S_S_S_S_S_S_S_S_S_S_S_S_S_iidddd_param_13];
	ld.param.u64 	%rd71, [_Z14update4_kernelPdS_S_S_S_S_S_S_S_S_S_S_S_S_S_S_S_S_iidddd_param_6];
	ld.param.u64 	%rd70, [_Z14update4_kernelPdS_S_S_S_S_S_S_S_S_S_S_S_S_S_S_S_S_iidddd_param_2];
	ld.param.u64 	%rd69, [_Z14update4_kernelPdS_S_S_S_S_S_S_S_S_S_S_S_S_S_S_S_S_iidddd_param_0];
	cvta.to.global.u64 	%rd19, %rd71;
	cvta.to.global.u64 	%rd20, %rd13;
	cvta.to.global.u64 	%rd21, %rd69;
	cvta.to.global.u64 	%rd22, %rd8;
	cvta.to.global.u64 	%rd23, %rd72;
	cvta.to.global.u64 	%rd24, %rd2;
	cvta.to.global.u64 	%rd25, %rd9;
	cvta.to.global.u64 	%rd26, %rd73;
	cvta.to.global.u64 	%rd27, %rd70;
	cvta.to.global.u64 	%rd28, %rd10;
	cvta.to.global.u64 	%rd29, %rd16;
	cvta.to.global.u64 	%rd30, %rd4;
	cvta.to.global.u64 	%rd31, %rd11;
	cvta.to.global.u64 	%rd32, %rd17;
	cvta.to.global.u64 	%rd33, %rd5;
	cvta.to.global.u64 	%rd34, %rd12;
	cvta.to.global.u64 	%rd35, %rd18;
	cvta.to.global.u64 	%rd36, %rd6;
	mul.wide.s32 	%rd37, %r1, 8;
	add.s64 	%rd38, %rd19, %rd37;
	ld.global.f64 	%fd5, [%rd38];
	add.s64 	%rd39, %rd20, %rd37;
	ld.global.f64 	%fd6, [%rd39];
	mul.wide.s32 	%rd40, %r2, 8;
	add.s64 	%rd41, %rd39, %rd40;
	ld.global.f64 	%fd7, [%rd41];
	mul.f64 	%fd8, %fd3, %fd7;
	fma.rn.f64 	%fd9, %fd2, %fd6, %fd8;
	add.s64 	%rd42, %rd41, %rd40;
	ld.global.f64 	%fd10, [%rd42];
	fma.rn.f64 	%fd11, %fd53, %fd10, %fd9;
	fma.rn.f64 	%fd12, %fd1, %fd11, %fd5;
	add.s64 	%rd43, %rd21, %rd37;
	st.global.f64 	[%rd43], %fd12;
	add.s64 	%rd44, %rd22, %rd37;
	ld.global.f64 	%fd13, [%rd44];
	add.s64 	%rd45, %rd23, %rd37;
	ld.global.f64 	%fd14, [%rd45];
	add.s64 	%rd46, %rd45, %rd40;
	ld.global.f64 	%fd15, [%rd46];
	mul.f64 	%fd16, %fd3, %fd15;
	fma.rn.f64 	%fd17, %fd2, %fd14, %fd16;
	add.s64 	%rd47, %rd46, %rd40;
	ld.global.f64 	%fd18, [%rd47];
	fma.rn.f64 	%fd19, %fd53, %fd18, %fd17;
	fma.rn.f64 	%fd20, %fd1, %fd19, %fd13;
	add.s64 	%rd48, %rd24, %rd37;
	st.global.f64 	[%rd48], %fd20;
	add.s64 	%rd49, %rd25, %rd37;
	ld.global.f64 	%fd21, [%rd49];
	add.s64 	%rd50, %rd26, %rd37;
	ld.global.f64 	%fd22, [%rd50];
	add.s64 	%rd51, %rd50, %rd40;
	ld.global.f64 	%fd23, [%rd51];
	mul.f64 	%fd24, %fd3, %fd23;
	fma.rn.f64 	%fd25, %fd2, %fd22, %fd24;
	add.s64 	%rd52, %rd51, %rd40;
	ld.global.f64 	%fd26, [%rd52];
	fma.rn.f64 	%fd27, %fd53, %fd26, %fd25;
	fma.rn.f64 	%fd28, %fd1, %fd27, %fd21;
	add.s64 	%rd53, %rd27, %rd37;
	st.global.f64 	[%rd53], %fd28;
	add.s64 	%rd54, %rd28, %rd37;
	ld.global.f64 	%fd29, [%rd54];
	add.s64 	%rd55, %rd29, %rd37;
	ld.global.f64 	%fd30, [%rd55];
	add.s64 	%rd56, %rd55, %rd40;
	ld.global.f64 	%fd31, [%rd56];
	mul.f64 	%fd32, %fd3, %fd31;
	fma.rn.f64 	%fd33, %fd2, %fd30, %fd32;
	add.s64 	%rd57, %rd56, %rd40;
	ld.global.f64 	%fd34, [%rd57];
	fma.rn.f64 	%fd35, %fd53, %fd34, %fd33;
	fma.rn.f64 	%fd36, %fd1, %fd35, %fd29;
	add.s64 	%rd58, %rd30, %rd37;
	st.global.f64 	[%rd58], %fd36;
	add.s64 	%rd59, %rd31, %rd37;
	ld.global.f64 	%fd37, [%rd59];
	add.s64 	%rd60, %rd32, %rd37;
	ld.global.f64 	%fd38, [%rd60];
	add.s64 	%rd61, %rd60, %rd40;
	ld.global.f64 	%fd39, [%rd61];
	mul.f64 	%fd40, %fd3, %fd39;
	fma.rn.f64 	%fd41, %fd2, %fd38, %fd40;
	add.s64 	%rd62, %rd61, %rd40;
	ld.global.f64 	%fd42, [%rd62];
	fma.rn.f64 	%fd43, %fd53, %fd42, %fd41;
	fma.rn.f64 	%fd44, %fd1, %fd43, %fd37;
	add.s64 	%rd63, %rd33, %rd37;
	st.global.f64 	[%rd63], %fd44;
	add.s64 	%rd64, %rd34, %rd37;
	ld.global.f64 	%fd45, [%rd64];
	add.s64 	%rd65, %rd35, %rd37;
	ld.global.f64 	%fd46, [%rd65];
	add.s64 	%rd66, %rd65, %rd40;
	ld.global.f64 	%fd47, [%rd66];
	mul.f64 	%fd48, %fd3, %fd47;
	fma.rn.f64 	%fd49, %fd2, %fd46, %fd48;
	add.s64 	%rd67, %rd66, %rd40;
	ld.global.f64 	%fd50, [%rd67];
	fma.rn.f64 	%fd51, %fd53, %fd50, %fd49;
	fma.rn.f64 	%fd52, %fd1, %fd51, %fd45;
	add.s64 	%rd68, %rd36, %rd37;
	st.global.f64 	[%rd68], %fd52;
$L__BB4_2:
	ret;

}
	// .globl	_Z14update5_kernelPdS_S_S_S_S_S_S_S_S_S_S_S_S_S_S_S_S_iiddddd
.visible .entry _Z14update5_kernelPdS_S_S_S_S_S_S_S_S_S_S_S_S_S_S_S_S_iiddddd(
	.param .u64 .ptr .align 1 _Z14update5_kernelPdS_S_S_S_S_S_S_S_S_S_S_S_S_S_S_S_S_iiddddd_param_0,
	.param .u64 .ptr .align 1 _Z14update5_kernelPdS_S_S_S_S_S_S_S_S_S_S_S_S_S_S_S_S_iiddddd_param_1,
	.param .u64 .ptr .align 1 _Z14update5_kernelPdS_S_S_S_S_S_S_S_S_S_S_S_S_S_S_S_S_iiddddd_param_2,
	.param .u64 .ptr .align 1 _Z14update5_kernelPdS_S_S_S_S_S_S_S_S_S_S_S_S_S_S_S_S_iiddddd_param_3,
	.param .u64 .ptr .align 1 _Z14update5_kernelPdS_S_S_S_S_S_S_S_S_S_S_S_S_S_S_S_S_iiddddd_param_4,
	.param .u64 .ptr .align 1 _Z14update5_kernelPdS_S_S_S_S_S_S_S_S_S_S_S_S_S_S_S_S_iiddddd_param_5,
	.param .u64 .ptr .align 1 _Z14update5_kernelPdS_S_S_S_S_S_S_S_S_S_S_S_S_S_S_S_S_iiddddd_param_6,
	.param .u64 .ptr .align 1 _Z14update5_kernelPdS_S_S_S_S_S_S_S_S_S_S_S_S_S_S_S_S_iiddddd_param_7,
	.param .u64 .ptr .align 1 _Z14update5_kernelPdS_S_S_S_S_S_S_S_S_S_S_S_S_S_S_S_S_iiddddd_param_8,
	.param .u64 .ptr .align 1 _Z14update5_kernelPdS_S_S_S_S_S_S_S_S_S_S_S_S_S_S_S_S_iiddddd_param_9,
	.param .u64 .ptr .align 1 _Z14update5_kernelPdS_S_S_S_S_S_S_S_S_S_S_S_S_S_S_S_S_iiddddd_param_10,
	.param .u64 .ptr .align 1 _Z14update5_kernelPdS_S_S_S_S_S_S_S_S_S_S_S_S_S_S_S_S_iiddddd_param_11,
	.param .u64 .ptr .align 1 _Z14update5_kernelPdS_S_S_S_S_S_S_S_S_S_S_S_S_S_S_S_S_iiddddd_param_12,
	.param .u64 .ptr .align 1 _Z14update5_kernelPdS_S_S_S_S_S_S_S_S_S_S_S_S_S_S_S_S_iiddddd_param_13,
	.param .u64 .ptr .align 1 _Z14update5_kernelPdS_S_S_S_S_S_S_S_S_S_S_S_S_S_S_S_S_iiddddd_param_14,
	.param .u64 .ptr .align 1 _Z14update5_kernelPdS_S_S_S_S_S_S_S_S_S_S_S_S_S_S_S_S_iiddddd_param_15,
	.param .u64 .ptr .align 1 _Z14update5_kernelPdS_S_S_S_S_S_S_S_S_S_S_S_S_S_S_S_S_iiddddd_param_16,
	.param .u64 .ptr .align 1 _Z14update5_kernelPdS_S_S_S_S_S_S_S_S_S_S_S_S_S_S_S_S_iiddddd_param_17,
	.param .u32 _Z14update5_kernelPdS_S_S_S_S_S_S_S_S_S_S_S_S_S_S_S_S_iiddddd_param_18,
	.param .u32 _Z14update5_kernelPdS_S_S_S_S_S_S_S_S_S_S_S_S_S_S_S_S_iiddddd_param_19,
	.param .f64 _Z14update5_kernelPdS_S_S_S_S_S_S_S_S_S_S_S_S_S_S_S_S_iiddddd_param_20,
	.param .f64 _Z14update5_kernelPdS_S_S_S_S_S_S_S_S_S_S_S_S_S_S_S_S_iiddddd_param_21,
	.param .f64 _Z14update5_kernelPdS_S_S_S_S_S_S_S_S_S_S_S_S_S_S_S_S_iiddddd_param_22,
	.param .f64 _Z14update5_kernelPdS_S_S_S_S_S_S_S_S_S_S_S_S_S_S_S_S_iiddddd_param_23,
	.param .f64 _Z14update5_kernelPdS_S_S_S_S_S_S_S_S_S_S_S_S_S_S_S_S_iiddddd_param_24
)
{
	.reg .pred 	%p<4>;
	.reg .b32 	%r<7>;
	.reg .b64 	%rd<80>;
	.reg .b64 	%fd<68>;

	ld.param.u64 	%rd2, [_Z14update5_kernelPdS_S_S_S_S_S_S_S_S_S_S_S_S_S_S_S_S_iiddddd_param_1];
	ld.param.u64 	%rd4, [_Z14update5_kernelPdS_S_S_S_S_S_S_S_S_S_S_S_S_S_S_S_S_iiddddd_param_3];
	ld.param.u64 	%rd5, [_Z14update5_kernelPdS_S_S_S_S_S_S_S_S_S_S_S_S_S_S_S_S_iiddddd_param_4];
	ld.param.u64 	%rd6, [_Z14update5_kernelPdS_S_S_S_S_S_S_S_S_S_S_S_S_S_S_S_S_iiddddd_param_5];
	ld.param.u64 	%rd8, [_Z14update5_kernelPdS_S_S_S_S_S_S_S_S_S_S_S_S_S_S_S_S_iiddddd_param_7];
	ld.param.u64 	%rd9, [_Z14update5_kernelPdS_S_S_S_S_S_S_S_S_S_S_S_S_S_S_S_S_iiddddd_param_8];
	ld.param.u64 	%rd10, [_Z14update5_kernelPdS_S_S_S_S_S_S_S_S_S_S_S_S_S_S_S_S_iiddddd_param_9];
	ld.param.u64 	%rd11, [_Z14update5_kernelPdS_S_S_S_S_S_S_S_S_S_S_S_S_S_S_S_S_iiddddd_param_10];
	ld.param.u64 	%rd12, [_Z14update5_kernelPdS_S_S_S_S_S_S_S_S_S_S_S_S_S_S_S_S_iiddddd_param_11];
	ld.param.u64 	%rd13, [_Z14update5_kernelPdS_S_S_S_S_S_S_S_S_S_S_S_S_S_S_S_S_iiddddd_param_12];
	ld.param.u64 	%rd16, [_Z14update5_kernelPdS_S_S_S_S_S_S_S_S_S_S_S_S_S_S_S_S_iiddddd_param_15];
	ld.param.u64 	%rd17, [_Z14update5_kernelPdS_S_S_S_S_S_S_S_S_S_S_S_S_S_S_S_S_iiddddd_param_16];
	ld.param.u64 	%rd18, [_Z14update5_kernelPdS_S_S_S_S_S_S_S_S_S_S_S_S_S_S_S_S_iiddddd_param_17];
	ld.param.u32 	%r2, [_Z14update5_kernelPdS_S_S_S_S_S_S_S_S_S_S_S_S_S_S_S_S_iiddddd_param_18];
	ld.param.u32 	%r3, [_Z14update5_kernelPdS_S_S_S_S_S_S_S_S_S_S_S_S_S_S_S_S_iiddddd_param_19];
	ld.param.f64 	%fd1, [_Z14update5_kernelPdS_S_S_S_S_S_S_S_S_S_S_S_S_S_S_S_S_iiddddd_param_20];
	ld.param.f64 	%fd2, [_Z14update5_kernelPdS_S_S_S_S_S_S_S_S_S_S_S_S_S_S_S_S_iiddddd_param_21];
	ld.param.f64 	%fd3, [_Z14update5_kernelPdS_S_S_S_S_S_S_S_S_S_S_S_S_S_S_S_S_iiddddd_param_22];
	mov.u32 	%r4, %ctaid.x;
	mov.u32 	%r5, %ntid.x;
	mov.u32 	%r6, %tid.x;
	mad.lo.s32 	%r1, %r4, %r5, %r6;
	setp.lt.s32 	%p1, %r1, %r3;
	setp.ge.s32 	%p2, %r1, %r2;
	or.pred  	%p3, %p2, %p1;
	@%p3 bra 	$L__BB5_2;
	ld.param.f64 	%fd67, [_Z14update5_kernelPdS_S_S_S_S_S_S_S_S_S_S_S_S_S_S_S_S_iiddddd_param_24];
	ld.param.f64 	%fd66, [_Z14update5_kernelPdS_S_S_S_S_S_S_S_S_S_S_S_S_S_S_S_S_iiddddd_param_23];
	ld.param.u64 	%rd79, [_Z14update5_kernelPdS_S_S_S_S_S_S_S_S_S_S_S_S_S_S_S_S_iiddddd_param_14];
	ld.param.u64 	%rd78, [_Z14update5_kernelPdS_S_S_S_S_S_S_S_S_S_S_S_S_S_S_S_S_iiddddd_param_13];
	ld.param.u64 	%rd77, [_Z14update5_kernelPdS_S_S_S_S_S_S_S_S_S_S_S_S_S_S_S_S_iiddddd_param_6];
	ld.param.u64 	%rd76, [_Z14update5_kernelPdS_S_S_S_S_S_S_S_S_S_S_S_S_S_S_S_S_iiddddd_param_2];
	ld.param.u64 	%rd75, [_Z14update5_kernelPdS_S_S_S_S_S_S_S_S_S_S_S_S_S_S_S_S_iiddddd_param_0];
	cvta.to.global.u64 	%rd19, %rd77;
	cvta.to.global.u64 	%rd20, %rd13;
	cvta.to.global.u64 	%rd21, %rd75;
	cvta.to.global.u64 	%rd22, %rd8;
	cvta.to.global.u64 	%rd23, %rd78;
	cvta.to.global.u64 	%rd24, %rd2;
	cvta.to.global.u64 	%rd25, %rd9;
	cvta.to.global.u64 	%rd26, %rd79;
	cvta.to.global.u64 	%rd27, %rd76;
	cvta.to.global.u64 	%rd28, %rd10;
	cvta.to.global.u64 	%rd29, %rd16;
	cvta.to.global.u64 	%rd30, %rd4;
	cvta.to.global.u64 	%rd31, %rd11;
	cvta.to.global.u64 	%rd32, %rd17;
	cvta.to.global.u64 	%rd33, %rd5;
	cvta.to.global.u64 	%rd34, %rd12;
	cvta.to.global.u64 	%rd35, %rd18;
	cvta.to.global.u64 	%rd36, %rd6;
	mul.wide.s32 	%rd37, %r1, 8;
	add.s64 	%rd38, %rd19, %rd37;
	ld.global.f64 	%fd6, [%rd38];
	add.s64 	%rd39, %rd20, %rd37;
	ld.global.f64 	%fd7, [%rd39];
	mul.wide.s32 	%rd40, %r2, 8;
	add.s64 	%rd41, %rd39, %rd40;
	ld.global.f64 	%fd8, [%rd41];
	mul.f64 	%fd9, %fd3, %fd8;
	fma.rn.f64 	%fd10, %fd2, %fd7, %fd9;
	add.s64 	%rd42, %rd41, %rd40;
	ld.global.f64 	%fd11, [%rd42];
	fma.rn.f64 	%fd12, %fd66, %fd11, %fd10;
	add.s64 	%rd43, %rd42, %rd40;
	ld.global.f64 	%fd13, [%rd43];
	fma.rn.f64 	%fd14, %fd67, %fd13, %fd12;
	fma.rn.f64 	%fd15, %fd1, %fd14, %fd6;
	add.s64 	%rd44, %rd21, %rd37;
	st.global.f64 	[%rd44], %fd15;
	add.s64 	%rd45, %rd22, %rd37;
	ld.global.f64 	%fd16, [%rd45];
	add.s64 	%rd46, %rd23, %rd37;
	ld.global.f64 	%fd17, [%rd46];
	add.s64 	%rd47, %rd46, %rd40;
	ld.global.f64 	%fd18, [%rd47];
	mul.f64 	%fd19, %fd3, %fd18;
	fma.rn.f64 	%fd20, %fd2, %fd17, %fd19;
	add.s64 	%rd48, %rd47, %rd40;
	ld.global.f64 	%fd21, [%rd48];
	fma.rn.f64 	%fd22, %fd66, %fd21, %fd20;
	add.s64 	%rd49, %rd48, %rd40;
	ld.global.f64 	%fd23, [%rd49];
	fma.rn.f64 	%fd24, %fd67, %fd23, %fd22;
	fma.rn.f64 	%fd25, %fd1, %fd24, %fd16;
	add.s64 	%rd50, %rd24, %rd37;
	st.global.f64 	[%rd50], %fd25;
	add.s64 	%rd51, %rd25, %rd37;
	ld.global.f64 	%fd26, [%rd51];
	add.s64 	%rd52, %rd26, %rd37;
	ld.global.f64 	%fd27, [%rd52];
	add.s64 	%rd53, %rd52, %rd40;
	ld.global.f64 	%fd28, [%rd53];
	mul.f64 	%fd29, %fd3, %fd28;
	fma.rn.f64 	%fd30, %fd2, %fd27, %fd29;
	add.s64 	%rd54, %rd53, %rd40;
	ld.global.f64 	%fd31, [%rd54];
	fma.rn.f64 	%fd32, %fd66, %fd31, %fd30;
	add.s64 	%rd55, %rd54, %rd40;
	ld.global.f64 	%fd33, [%rd55];
	fma.rn.f64 	%fd34, %fd67, %fd33, %fd32;
	fma.rn.f64 	%fd35, %fd1, %fd34, %fd26;
	add.s64 	%rd56, %rd27, %rd37;
	st.global.f64 	[%rd56], %fd35;
	add.s64 	%rd57, %rd28, %rd37;
	ld.global.f64 	%fd36, [%rd57];
	add.s64 	%rd58, %rd29, %rd37;
	ld.global.f64 	%fd37, [%rd58];
	add.s64 	%rd59, %rd58, %rd40;
	ld.global.f64 	%fd38, [%rd59];
	mul.f64 	%fd39, %fd3, %fd38;
	fma.rn.f64 	%fd40, %fd2, %fd37, %fd39;
	add.s64 	%rd60, %rd59, %rd40;
	ld.global.f64 	%fd41, [%rd60];
	fma.rn.f64 	%fd42, %fd66, %fd41, %fd40;
	add.s64 	%rd61, %rd60, %rd40;
	ld.global.f64 	%fd43, [%rd61];
	fma.rn.f64 	%fd44, %fd67, %fd43, %fd42;
	fma.rn.f64 	%fd45, %fd1, %fd44, %fd36;
	add.s64 	%rd62, %rd30, %rd37;
	st.global.f64 	[%rd62], %fd45;
	add.s64 	%rd63, %rd31, %rd37;
	ld.global.f64 	%fd46, [%rd63];
	add.s64 	%rd64, %rd32, %rd37;
	ld.global.f64 	%fd47, [%rd64];
	add.s64 	%rd65, %rd64, %rd40;
	ld.global.f64 	%fd48, [%rd65];
	mul.f64 	%fd49, %fd3, %fd48;
	fma.rn.f64 	%fd50, %fd2, %fd47, %fd49;
	add.s64 	%rd66, %rd65, %rd40;
	ld.global.f64 	%fd51, [%rd66];
	fma.rn.f64 	%fd52, %fd66, %fd51, %fd50;
	add.s64 	%rd67, %rd66, %rd40;
	ld.global.f64 	%fd53, [%rd67];
	fma.rn.f64 	%fd54, %fd67, %fd53, %fd52;
	fma.rn.f64 	%fd55, %fd1, %fd54, %fd46;
	add.s64 	%rd68, %rd33, %rd37;
	st.global.f64 	[%rd68], %fd55;
	add.s64 	%rd69, %rd34, %rd37;
	ld.global.f64 	%fd56, [%rd69];
	add.s64 	%rd70, %rd35, %rd37;
	ld.global.f64 	%fd57, [%rd70];
	add.s64 	%rd71, %rd70, %rd40;
	ld.global.f64 	%fd58, [%rd71];
	mul.f64 	%fd59, %fd3, %fd58;
	fma.rn.f64 	%fd60, %fd2, %fd57, %fd59;
	add.s64 	%rd72, %rd71, %rd40;
	ld.global.f64 	%fd61, [%rd72];
	fma.rn.f64 	%fd62, %fd66, %fd61, %fd60;
	add.s64 	%rd73, %rd72, %rd40;
	ld.global.f64 	%fd63, [%rd73];
	fma.rn.f64 	%fd64, %fd67, %fd63, %fd62;
	fma.rn.f64 	%fd65, %fd1, %fd64, %fd56;
	add.s64 	%rd74, %rd36, %rd37;
	st.global.f64 	[%rd74], %fd65;
$L__BB5_2:
	ret;

}
	// .globl	_Z14update6_kernelPdS_S_S_S_S_S_S_S_S_S_S_S_S_S_S_S_S_iidddddd
.visible .entry _Z14update6_kernelPdS_S_S_S_S_S_S_S_S_S_S_S_S_S_S_S_S_iidddddd(
	.param .u64 .ptr .align 1 _Z14update6_kernelPdS_S_S_S_S_S_S_S_S_S_S_S_S_S_S_S_S_iidddddd_param_0,
	.param .u64 .ptr .align 1 _Z14update6_kernelPdS_S_S_S_S_S_S_S_S_S_S_S_S_S_S_S_S_iidddddd_param_1,
	.param .u64 .ptr .align 1 _Z14update6_kernelPdS_S_S_S_S_S_S_S_S_S_S_S_S_S_S_S_S_iidddddd_param_2,
	.param .u64 .ptr .align 1 _Z14update6_kernelPdS_S_S_S_S_S_S_S_S_S_S_S_S_S_S_S_S_iidddddd_param_3,
	.param .u64 .ptr .align 1 _Z14update6_kernelPdS_S_S_S_S_S_S_S_S_S_S_S_S_S_S_S_S_iidddddd_param_4,
	.param .u64 .ptr .align 1 _Z14update6_kernelPdS_S_S_S_S_S_S_S_S_S_S_S_S_S_S_S_S_iidddddd_param_5,
	.param .u64 .ptr .align 1 _Z14update6_kernelPdS_S_S_S_S_S_S_S_S_S_S_S_S_S_S_S_S_iidddddd_param_6,
	.param .u64 .ptr .align 1 _Z14update6_kernelPdS_S_S_S_S_S_S_S_S_S_S_S_S_S_S_S_S_iidddddd_param_7,
	.param .u64 .ptr .align 1 _Z14update6_kernelPdS_S_S_S_S_S_S_S_S_S_S_S_S_S_S_S_S_iidddddd_param_8,
	.param .u64 .ptr .align 1 _Z14update6_kernelPdS_S_S_S_S_S_S_S_S_S_S_S_S_S_S_S_S_iidddddd_param_9,
	.param .u64 .ptr .align 1 _Z14update6_kernelPdS_S_S_S_S_S_S_S_S_S_S_S_S_S_S_S_S_iidddddd_param_10,
	.param .u64 .ptr .align 1 _Z14update6_kernelPdS_S_S_S_S_S_S_S_S_S_S_S_S_S_S_S_S_iidddddd_param_11,
	.param .u64 .ptr .align 1 _Z14update6_kernelPdS_S_S_S_S_S_S_S_S_S_S_S_S_S_S_S_S_iidddddd_param_12,
	.param .u64 .ptr .align 1 _Z14update6_kernelPdS_S_S_S_S_S_S_S_S_S_S_S_S_S_S_S_S_iidddddd_param_13,
	.param .u64 .ptr .align 1 _Z14update6_kernelPdS_S_S_S_S_S_S_S_S_S_S_S_S_S_S_S_S_iidddddd_param_14,
	.param .u64 .ptr .align 1 _Z14update6_kernelPdS_S_S_S_S_S_S_S_S_S_S_S_S_S_S_S_S_iidddddd_param_15,
	.param .u64 .ptr .align 1 _Z14update6_kernelPdS_S_S_S_S_S_S_S_S_S_S_S_S_S_S_S_S_iidddddd_param_16,
	.param .u64 .ptr .align 1 _Z14update6_kernelPdS_S_S_S_S_S_S_S_S_S_S_S_S_S_S_S_S_iidddddd_param_17,
	.param .u32 _Z14update6_kernelPdS_S_S_S_S_S_S_S_S_S_S_S_S_S_S_S_S_iidddddd_param_18,
	.param .u32 _Z14update6_kernelPdS_S_S_S_S_S_S_S_S_S_S_S_S_S_S_S_S_iidddddd_param_19,
	.param .f64 _Z14update6_kernelPdS_S_S_S_S_S_S_S_S_S_S_S_S_S_S_S_S_iidddddd_param_20,
	.param .f64 _Z14update6_kernelPdS_S_S_S_S_S_S_S_S_S_S_S_S_S_S_S_S_iidddddd_param_21,
	.param .f64 _Z14update6_kernelPdS_S_S_S_S_S_S_S_S_S_S_S_S_S_S_S_S_iidddddd_param_22,
	.param .f64 _Z14update6_kernelPdS_S_S_S_S_S_S_S_S_S_S_S_S_S_S_S_S_iidddddd_param_23,
	.param .f64 _Z14update6_kernelPdS_S_S_S_S_S_S_S_S_S_S_S_S_S_S_S_S_iidddddd_param_24,
	.param .f64 _Z14update6_kernelPdS_S_S_S_S_S_S_S_S_S_S_S_S_S_S_S_S_iidddddd_param_25
)
{
	.reg .pred 	%p<4>;
	.reg .b32 	%r<7>;
	.reg .b64 	%rd<86>;
	.reg .b64 	%fd<82>;

	ld.param.u64 	%rd2, [_Z14update6_kernelPdS_S_S_S_S_S_S_S_S_S_S_S_S_S_S_S_S_iidddddd_param_1];
	ld.param.u64 	%rd4, [_Z14update6_kernelPdS_S_S_S_S_S_S_S_S_S_S_S_S_S_S_S_S_iidddddd_param_3];
	ld.param.u64 	%rd5, [_Z14update6_kernelPdS_S_S_S_S_S_S_S_S_S_S_S_S_S_S_S_S_iidddddd_param_4];
	ld.param.u64 	%rd6, [_Z14update6_kernelPdS_S_S_S_S_S_S_S_S_S_S_S_S_S_S_S_S_iidddddd_param_5];
	ld.param.u64 	%rd8, [_Z14update6_kernelPdS_S_S_S_S_S_S_S_S_S_S_S_S_S_S_S_S_iidddddd_param_7];
	ld.param.u64 	%rd9, [_Z14update6_kernelPdS_S_S_S_S_S_S_S_S_S_S_S_S_S_S_S_S_iidddddd_param_8];
	ld.param.u64 	%rd10, [_Z14update6_kernelPdS_S_S_S_S_S_S_S_S_S_S_S_S_S_S_S_S_iidddddd_param_9];
	ld.param.u64 	%rd11, [_Z14update6_kernelPdS_S_S_S_S_S_S_S_S_S_S_S_S_S_S_S_S_iidddddd_param_10];
	ld.param.u64 	%rd12, [_Z14update6_kernelPdS_S_S_S_S_S_S_S_S_S_S_S_S_S_S_S_S_iidddddd_param_11];
	ld.param.u64 	%rd13, [_Z14update6_kernelPdS_S_S_S_S_S_S_S_S_S_S_S_S_S_S_S_S_iidddddd_param_12];
	ld.param.u64 	%rd16, [_Z14update6_kernelPdS_S_S_S_S_S_S_S_S_S_S_S_S_S_S_S_S_iidddddd_param_15];
	ld.param.u64 	%rd17, [_Z14update6_kernelPdS_S_S_S_S_S_S_S_S_S_S_S_S_S_S_S_S_iidddddd_param_16];
	ld.param.u64 	%rd18, [_Z14update6_kernelPdS_S_S_S_S_S_S_S_S_S_S_S_S_S_S_S_S_iidddddd_param_17];
	ld.param.u32 	%r2, [_Z14update6_kernelPdS_S_S_S_S_S_S_S_S_S_S_S_S_S_S_S_S_iidddddd_param_18];
	ld.param.u32 	%r3, [_Z14update6_kernelPdS_S_S_S_S_S_S_S_S_S_S_S_S_S_S_S_S_iidddddd_param_19];
	ld.param.f64 	%fd1, [_Z14update6_kernelPdS_S_S_S_S_S_S_S_S_S_S_S_S_S_S_S_S_iidddddd_param_20];
	ld.param.f64 	%fd2, [_Z14update6_kernelPdS_S_S_S_S_S_S_S_S_S_S_S_S_S_S_S_S_iidddddd_param_21];
	ld.param.f64 	%fd3, [_Z14update6_kernelPdS_S_S_S_S_S_S_S_S_S_S_S_S_S_S_S_S_iidddddd_param_22];
	mov.u32 	%r4, %ctaid.x;
	mov.u32 	%r5, %ntid.x;
	mov.u32 	%r6, %tid.x;
	mad.lo.s32 	%r1, %r4, %r5, %r6;
	setp.lt.s32 	%p1, %r1, %r3;
	setp.ge.s32 	%p2, %r1, %r2;
	or.pred  	%p3, %p2, %p1;
	@%p3 bra 	$L__BB6_2;
	ld.param.f64 	%fd81, [_Z14update6_kernelPdS_S_S_S_S_S_S_S_S_S_S_S_S_S_S_S_S_iidddddd_param_25];
	ld.param.f64 	%fd80, [_Z14update6_kernelPdS_S_S_S_S_S_S_S_S_S_S_S_S_S_S_S_S_iidddddd_param_24];
	ld.param.f64 	%fd79, [_Z14update6_kernelPdS_S_S_S_S_S_S_S_S_S_S_S_S_S_S_S_S_iidddddd_param_23];
	ld.param.u64 	%rd85, [_Z14update6_kernelPdS_S_S_S_S_S_S_S_S_S_S_S_S_S_S_S_S_iidddddd_param_14];
	ld.param.u64 	%rd84, [_Z14update6_kernelPdS_S_S_S_S_S_S_S_S_S_S_S_S_S_S_S_S_iidddddd_param_13];
	ld.param.u64 	%rd83, [_Z14update6_kernelPdS_S_S_S_S_S_S_S_S_S_S_S_S_S_S_S_S_iidddddd_param_6];
	ld.param.u64 	%rd82, [_Z14update6_kernelPdS_S_S_S_S_S_S_S_S_S_S_S_S_S_S_S_S_iidddddd_param_2];
	ld.param.u64 	%rd81, [_Z14update6_kernelPdS_S_S_S_S_S_S_S_S_S_S_S_S_S_S_S_S_iidddddd_param_0];
	cvta.to.global.u64 	%rd19, %rd83;
	cvta.to.global.u64 	%rd20, %rd13;
	cvta.to.global.u64 	%rd21, %rd81;
	cvta.to.global.u64 	%rd22, %rd8;
	cvta.to.global.u64 	%rd23, %rd84;
	cvta.to.global.u64 	%rd24, %rd2;
	cvta.to.global.u64 	%rd25, %rd9;
	cvta.to.global.u64 	%rd26, %rd85;
	cvta.to.global.u64 	%rd27, %rd82;
	cvta.to.global.u64 	%rd28, %rd10;
	cvta.to.global.u64 	%rd29, %rd16;
	cvta.to.global.u64 	%rd30, %rd4;
	cvta.to.global.u64 	%rd31, %rd11;
	cvta.to.global.u64 	%rd32, %rd17;
	cvta.to.global.u64 	%rd33, %rd5;
	cvta.to.global.u64 	%rd34, %rd12;
	cvta.to.global.u64 	%rd35, %rd18;
	cvta.to.global.u64 	%rd36, %rd6;
	mul.wide.s32 	%rd37, %r1, 8;
	add.s64 	%rd38, %rd19, %rd37;
	ld.global.f64 	%fd7, [%rd38];
	add.s64 	%rd39, %rd20, %rd37;
	ld.global.f64 	%fd8, [%rd39];
	mul.wide.s32 	%rd40, %r2, 8;
	add.s64 	%rd41, %rd39, %rd40;
	ld.global.f64 	%fd9, [%rd41];
	mul.f64 	%fd10, %fd3, %fd9;
	fma.rn.f64 	%fd11, %fd2, %fd8, %fd10;
	add.s64 	%rd42, %rd41, %rd40;
	ld.global.f64 	%fd12, [%rd42];
	fma.rn.f64 	%fd13, %fd79, %fd12, %fd11;
	add.s64 	%rd43, %rd42, %rd40;
	ld.global.f64 	%fd14, [%rd43];
	fma.rn.f64 	%fd15, %fd80, %fd14, %fd13;
	add.s64 	%rd44, %rd43, %rd40;
	ld.global.f64 	%fd16, [%rd44];
	fma.rn.f64 	%fd17, %fd81, %fd16, %fd15;
	fma.rn.f64 	%fd18, %fd1, %fd17, %fd7;
	add.s64 	%rd45, %rd21, %rd37;
	st.global.f64 	[%rd45], %fd18;
	add.s64 	%rd46, %rd22, %rd37;
	ld.global.f64 	%fd19, [%rd46];
	add.s64 	%rd47, %rd23, %rd37;
	ld.global.f64 	%fd20, [%rd47];
	add.s64 	%rd48, %rd47, %rd40;
	ld.global.f64 	%fd21, [%rd48];
	mul.f64 	%fd22, %fd3, %fd21;
	fma.rn.f64 	%fd23, %fd2, %fd20, %fd22;
	add.s64 	%rd49, %rd48, %rd40;
	ld.global.f64 	%fd24, [%rd49];
	fma.rn.f64 	%fd25, %fd79, %fd24, %fd23;
	add.s64 	%rd50, %rd49, %rd40;
	ld.global.f64 	%fd26, [%rd50];
	fma.rn.f64 	%fd27, %fd80, %fd26, %fd25;
	add.s64 	%rd51, %rd50, %rd40;
	ld.global.f64 	%fd28, [%rd51];
	fma.rn.f64 	%fd29, %fd81, %fd28, %fd27;
	fma.rn.f64 	%fd30, %fd1, %fd29, %fd19;
	add.s64 	%rd52, %rd24, %rd37;
	st.global.f64 	[%rd52], %fd30;
	add.s64 	%rd53, %rd25, %rd37;
	ld.global.f64 	%fd31, [%rd53];
	add.s64 	%rd54, %rd26, %rd37;
	ld.global.f64 	%fd32, [%rd54];
	add.s64 	%rd55, %rd54, %rd40;
	ld.global.f64 	%fd33, [%rd55];
	mul.f64 	%fd34, %fd3, %fd33;
	fma.rn.f64 	%fd35, %fd2, %fd32, %fd34;
	add.s64 	%rd56, %rd55, %rd40;
	ld.global.f64 	%fd36, [%rd56];
	fma.rn.f64 	%fd37, %fd79, %fd36, %fd35;
	add.s64 	%rd57, %rd56, %rd40;
	ld.global.f64 	%fd38, [%rd57];
	fma.rn.f64 	%fd39, %fd80, %fd38, %fd37;
	add.s64 	%rd58, %rd57, %rd40;
	ld.global.f64 	%fd40, [%rd58];
	fma.rn.f64 	%fd41, %fd81, %fd40, %fd39;
	fma.rn.f64 	%fd42, %fd1, %fd41, %fd31;
	add.s64 	%rd59, %rd27, %rd37;
	st.global.f64 	[%rd59], %fd42;
	add.s64 	%rd60, %rd28, %rd37;
	ld.global.f64 	%fd43, [%rd60];
	add.s64 	%rd61, %rd29, %rd37;
	ld.global.f64 	%fd44, [%rd61];
	add.s64 	%rd62, %rd61, %rd40;
	ld.global.f64 	%fd45, [%rd62];
	mul.f64 	%fd46, %fd3, %fd45;
	fma.rn.f64 	%fd47, %fd2, %fd44, %fd46;
	add.s64 	%rd63, %rd62, %rd40;
	ld.global.f64 	%fd48, [%rd63];
	fma.rn.f64 	%fd49, %fd79, %fd48, %fd47;
	add.s64 	%rd64, %rd63, %rd40;
	ld.global.f64 	%fd50, [%rd64];
	fma.rn.f64 	%fd51, %fd80, %fd50, %fd49;
	add.s64 	%rd65, %rd64, %rd40;
	ld.global.f64 	%fd52, [%rd65];
	fma.rn.f64 	%fd53, %fd81, %fd52, %fd51;
	fma.rn.f64 	%fd54, %fd1, %fd53, %fd43;
	add.s64 	%rd66, %rd30, %rd37;
	st.global.f64 	[%rd66], %fd54;
	add.s64 	%rd67, %rd31, %rd37;
	ld.global.f64 	%fd55, [%rd67];
	add.s64 	%rd68, %rd32, %rd37;
	ld.global.f64 	%fd56, [%rd68];
	add.s64 	%rd69, %rd68, %rd40;
	ld.global.f64 	%fd57, [%rd69];
	mul.f64 	%fd58, %fd3, %fd57;
	fma.rn.f64 	%fd59, %fd2, %fd56, %fd58;
	add.s64 	%rd70, %rd69, %rd40;
	ld.global.f64 	%fd60, [%rd70];
	fma.rn.f64 	%fd61, %fd79, %fd60, %fd59;
	add.s64 	%rd71, %rd70, %rd40;
	ld.global.f64 	%fd62, [%rd71];
	fma.rn.f64 	%fd63, %fd80, %fd62, %fd61;
	add.s64 	%rd72, %rd71, %rd40;
	ld.global.f64 	%fd64, [%rd72];
	fma.rn.f64 	%fd65, %fd81, %fd64, %fd63;
	fma.rn.f64 	%fd66, %fd1, %fd65, %fd55;
	add.s64 	%rd73, %rd33, %rd37;
	st.global.f64 	[%rd73], %fd66;
	add.s64 	%rd74, %rd34, %rd37;
	ld.global.f64 	%fd67, [%rd74];
	add.s64 	%rd75, %rd35, %rd37;
	ld.global.f64 	%fd68, [%rd75];
	add.s64 	%rd76, %rd75, %rd40;
	ld.global.f64 	%fd69, [%rd76];
	mul.f64 	%fd70, %fd3, %fd69;
	fma.rn.f64 	%fd71, %fd2, %fd68, %fd70;
	add.s64 	%rd77, %rd76, %rd40;
	ld.global.f64 	%fd72, [%rd77];
	fma.rn.f64 	%fd73, %fd79, %fd72, %fd71;
	add.s64 	%rd78, %rd77, %rd40;
	ld.global.f64 	%fd74, [%rd78];
	fma.rn.f64 	%fd75, %fd80, %fd74, %fd73;
	add.s64 	%rd79, %rd78, %rd40;
	ld.global.f64 	%fd76, [%rd79];
	fma.rn.f64 	%fd77, %fd81, %fd76, %fd75;
	fma.rn.f64 	%fd78, %fd1, %fd77, %fd67;
	add.s64 	%rd80, %rd36, %rd37;
	st.global.f64 	[%rd80], %fd78;
$L__BB6_2:
	ret;

}
	// .globl	_Z13update_kernelPdS_S_S_S_S_S_S_S_S_S_S_iidS_
.visible .entry _Z13update_kernelPdS_S_S_S_S_S_S_S_S_S_S_iidS_(
	.param .u64 .ptr .align 1 _Z13update_kernelPdS_S_S_S_S_S_S_S_S_S_S_iidS__param_0,
	.param .u64 .ptr .align 1 _Z13update_kernelPdS_S_S_S_S_S_S_S_S_S_S_iidS__param_1,
	.param .u64 .ptr .align 1 _Z13update_kernelPdS_S_S_S_S_S_S_S_S_S_S_iidS__param_2,
	.param .u64 .ptr .align 1 _Z13update_kernelPdS_S_S_S_S_S_S_S_S_S_S_iidS__param_3,
	.param .u64 .ptr .align 1 _Z13update_kernelPdS_S_S_S_S_S_S_S_S_S_S_iidS__param_4,
	.param .u64 .ptr .align 1 _Z13update_kernelPdS_S_S_S_S_S_S_S_S_S_S_iidS__param_5,
	.param .u64 .ptr .align 1 _Z13update_kernelPdS_S_S_S_S_S_S_S_S_S_S_iidS__param_6,
	.param .u64 .ptr .align 1 _Z13update_kernelPdS_S_S_S_S_S_S_S_S_S_S_iidS__param_7,
	.param .u64 .ptr .align 1 _Z13update_kernelPdS_S_S_S_S_S_S_S_S_S_S_iidS__param_8,
	.param .u64 .ptr .align 1 _Z13update_kernelPdS_S_S_S_S_S_S_S_S_S_S_iidS__param_9,
	.param .u64 .ptr .align 1 _Z13update_kernelPdS_S_S_S_S_S_S_S_S_S_S_iidS__param_10,
	.param .u64 .ptr .align 1 _Z13update_kernelPdS_S_S_S_S_S_S_S_S_S_S_iidS__param_11,
	.param .u32 _Z13update_kernelPdS_S_S_S_S_S_S_S_S_S_S_iidS__param_12,
	.param .u32 _Z13update_kernelPdS_S_S_S_S_S_S_S_S_S_S_iidS__param_13,
	.param .f64 _Z13update_kernelPdS_S_S_S_S_S_S_S_S_S_S_iidS__param_14,
	.param .u64 .ptr .align 1 _Z13update_kernelPdS_S_S_S_S_S_S_S_S_S_S_iidS__param_15
)
{
	.reg .pred 	%p<4>;
	.reg .b32 	%r<8>;
	.reg .b64 	%rd<71>;
	.reg .b64 	%fd<105>;

	ld.param.u64 	%rd2, [_Z13update_kernelPdS_S_S_S_S_S_S_S_S_S_S_iidS__param_1];
	ld.param.u64 	%rd4, [_Z13update_kernelPdS_S_S_S_S_S_S_S_S_S_S_iidS__param_3];
	ld.param.u64 	%rd5, [_Z13update_kernelPdS_S_S_S_S_S_S_S_S_S_S_iidS__param_4];
	ld.param.u64 	%rd8, [_Z13update_kernelPdS_S_S_S_S_S_S_S_S_S_S_iidS__param_7];
	ld.param.u64 	%rd9, [_Z13update_kernelPdS_S_S_S_S_S_S_S_S_S_S_iidS__param_8];
	ld.param.u64 	%rd10, [_Z13update_kernelPdS_S_S_S_S_S_S_S_S_S_S_iidS__param_9];
	ld.param.u64 	%rd11, [_Z13update_kernelPdS_S_S_S_S_S_S_S_S_S_S_iidS__param_10];
	ld.param.u64 	%rd12, [_Z13update_kernelPdS_S_S_S_S_S_S_S_S_S_S_iidS__param_11];
	ld.param.u32 	%r2, [_Z13update_kernelPdS_S_S_S_S_S_S_S_S_S_S_iidS__param_12];
	ld.param.u32 	%r3, [_Z13update_kernelPdS_S_S_S_S_S_S_S_S_S_S_iidS__param_13];
	mov.u32 	%r4, %ctaid.x;
	mov.u32 	%r5, %ntid.x;
	mov.u32 	%r6, %tid.x;
	mad.lo.s32 	%r1, %r4, %r5, %r6;
	setp.lt.s32 	%p1, %r1, %r3;
	setp.ge.s32 	%p2, %r1, %r2;
	or.pred  	%p3, %p2, %p1;
	@%p3 bra 	$L__BB7_2;
	ld.param.u64 	%rd70, [_Z13update_kernelPdS_S_S_S_S_S_S_S_S_S_S_iidS__param_15];
	ld.param.f64 	%fd104, [_Z13update_kernelPdS_S_S_S_S_S_S_S_S_S_S_iidS__param_14];
	ld.param.u64 	%rd69, [_Z13update_kernelPdS_S_S_S_S_S_S_S_S_S_S_iidS__param_6];
	ld.param.u64 	%rd68, [_Z13update_kernelPdS_S_S_S_S_S_S_S_S_S_S_iidS__param_5];
	ld.param.u64 	%rd67, [_Z13update_kernelPdS_S_S_S_S_S_S_S_S_S_S_iidS__param_2];
	ld.param.u64 	%rd66, [_Z13update_kernelPdS_S_S_S_S_S_S_S_S_S_S_iidS__param_0];
	cvta.to.global.u64 	%rd14, %rd70;
	cvta.to.global.u64 	%rd15, %rd69;
	cvta.to.global.u64 	%rd16, %rd66;
	cvta.to.global.u64 	%rd17, %rd8;
	cvta.to.global.u64 	%rd18, %rd2;
	cvta.to.global.u64 	%rd19, %rd9;
	cvta.to.global.u64 	%rd20, %rd67;
	cvta.to.global.u64 	%rd21, %rd10;
	cvta.to.global.u64 	%rd22, %rd4;
	cvta.to.global.u64 	%rd23, %rd11;
	cvta.to.global.u64 	%rd24, %rd5;
	cvta.to.global.u64 	%rd25, %rd12;
	cvta.to.global.u64 	%rd26, %rd68;
	ld.global.f64 	%fd2, [%rd14];
	mul.wide.s32 	%rd27, %r1, 8;
	add.s64 	%rd28, %rd15, %rd27;
	ld.global.f64 	%fd3, [%rd28];
	ld.global.f64 	%fd4, [%rd14+16];
	shl.b32 	%r7, %r2, 1;
	mul.wide.s32 	%rd29, %r7, 8;
	add.s64 	%rd30, %rd28, %rd29;
	ld.global.f64 	%fd5, [%rd30];
	mul.f64 	%fd6, %fd4, %fd5;
	fma.rn.f64 	%fd7, %fd2, %fd3, %fd6;
	ld.global.f64 	%fd8, [%rd14+24];
	mul.wide.s32 	%rd31, %r2, 8;
	add.s64 	%rd32, %rd30, %rd31;
	ld.global.f64 	%fd9, [%rd32];
	fma.rn.f64 	%fd10, %fd8, %fd9, %fd7;
	ld.global.f64 	%fd11, [%rd14+32];
	add.s64 	%rd33, %rd32, %rd31;
	ld.global.f64 	%fd12, [%rd33];
	fma.rn.f64 	%fd13, %fd11, %fd12, %fd10;
	ld.global.f64 	%fd14, [%rd14+40];
	add.s64 	%rd34, %rd33, %rd31;
	ld.global.f64 	%fd15, [%rd34];
	fma.rn.f64 	%fd16, %fd14, %fd15, %fd13;
	add.s64 	%rd35, %rd16, %rd27;
	ld.global.f64 	%fd17, [%rd35];
	fma.rn.f64 	%fd18, %fd104, %fd16, %fd17;
	st.global.f64 	[%rd35], %fd18;
	ld.global.f64 	%fd19, [%rd14];
	add.s64 	%rd36, %rd17, %rd27;
	ld.global.f64 	%fd20, [%rd36];
	ld.global.f64 	%fd21, [%rd14+16];
	add.s64 	%rd37, %rd36, %rd29;
	ld.global.f64 	%fd22, [%rd37];
	mul.f64 	%fd23, %fd21, %fd22;
	fma.rn.f64 	%fd24, %fd19, %fd20, %fd23;
	ld.global.f64 	%fd25, [%rd14+24];
	add.s64 	%rd38, %rd37, %rd31;
	ld.global.f64 	%fd26, [%rd38];
	fma.rn.f64 	%fd27, %fd25, %fd26, %fd24;
	ld.global.f64 	%fd28, [%rd14+32];
	add.s64 	%rd39, %rd38, %rd31;
	ld.global.f64 	%fd29, [%rd39];
	fma.rn.f64 	%fd30, %fd28, %fd29, %fd27;
	ld.global.f64 	%fd31, [%rd14+40];
	add.s64 	%rd40, %rd39, %rd31;
	ld.global.f64 	%fd32, [%rd40];
	fma.rn.f64 	%fd33, %fd31, %fd32, %fd30;
	add.s64 	%rd41, %rd18, %rd27;
	ld.global.f64 	%fd34, [%rd41];
	fma.rn.f64 	%fd35, %fd104, %fd33, %fd34;
	st.global.f64 	[%rd41], %fd35;
	ld.global.f64 	%fd36, [%rd14];
	add.s64 	%rd42, %rd19, %rd27;
	ld.global.f64 	%fd37, [%rd42];
	ld.global.f64 	%fd38, [%rd14+16];
	add.s64 	%rd43, %rd42, %rd29;
	ld.global.f64 	%fd39, [%rd43];
	mul.f64 	%fd40, %fd38, %fd39;
	fma.rn.f64 	%fd41, %fd36, %fd37, %fd40;
	ld.global.f64 	%fd42, [%rd14+24];
	add.s64 	%rd44, %rd43, %rd31;
	ld.global.f64 	%fd43, [%rd44];
	fma.rn.f64 	%fd44, %fd42, %fd43, %fd41;
	ld.global.f64 	%fd45, [%rd14+32];
	add.s64 	%rd45, %rd44, %rd31;
	ld.global.f64 	%fd46, [%rd45];
	fma.rn.f64 	%fd47, %fd45, %fd46, %fd44;
	ld.global.f64 	%fd48, [%rd14+40];
	add.s64 	%rd46, %rd45, %rd31;
	ld.global.f64 	%fd49, [%rd46];
	fma.rn.f64 	%fd50, %fd48, %fd49, %fd47;
	add.s64 	%rd47, %rd20, %rd27;
	ld.global.f64 	%fd51, [%rd47];
	fma.rn.f64 	%fd52, %fd104, %fd50, %fd51;
	st.global.f64 	[%rd47], %fd52;
	ld.global.f64 	%fd53, [%rd14];
	add.s64 	%rd48, %rd21, %rd27;
	ld.global.f64 	%fd54, [%rd48];
	ld.global.f64 	%fd55, [%rd14+16];
	add.s64 	%rd49, %rd48, %rd29;
	ld.global.f64 	%fd56, [%rd49];
	mul.f64 	%fd57, %fd55, %fd56;
	fma.rn.f64 	%fd58, %fd53, %fd54, %fd57;
	ld.global.f64 	%fd59, [%rd14+24];
	add.s64 	%rd50, %rd49, %rd31;
	ld.global.f64 	%fd60, [%rd50];
	fma.rn.f64 	%fd61, %fd59, %fd60, %fd58;
	ld.global.f64 	%fd62, [%rd14+32];
	add.s64 	%rd51, %rd50, %rd31;
	ld.global.f64 	%fd63, [%rd51];
	fma.rn.f64 	%fd64, %fd62, %fd63, %fd61;
	ld.global.f64 	%fd65, [%rd14+40];
	add.s64 	%rd52, %rd51, %rd31;
	ld.global.f64 	%fd66, [%rd52];
	fma.rn.f64 	%fd67, %fd65, %fd66, %fd64;
	add.s64 	%rd53, %rd22, %rd27;
	ld.global.f64 	%fd68, [%rd53];
	fma.rn.f64 	%fd69, %fd104, %fd67, %fd68;
	st.global.f64 	[%rd53], %fd69;
	ld.global.f64 	%fd70, [%rd14];
	add.s64 	%rd54, %rd23, %rd27;
	ld.global.f64 	%fd71, [%rd54];
	ld.global.f64 	%fd72, [%rd14+16];
	add.s64 	%rd55, %rd54, %rd29;
	ld.global.f64 	%fd73, [%rd55];
	mul.f64 	%fd74, %fd72, %fd73;
	fma.rn.f64 	%fd75, %fd70, %fd71, %fd74;
	ld.global.f64 	%fd76, [%rd14+24];
	add.s64 	%rd56, %rd55, %rd31;
	ld.global.f64 	%fd77, [%rd56];
	fma.rn.f64 	%fd78, %fd76, %fd77, %fd75;
	ld.global.f64 	%fd79, [%rd14+32];
	add.s64 	%rd57, %rd56, %rd31;
	ld.global.f64 	%fd80, [%rd57];
	fma.rn.f64 	%fd81, %fd79, %fd80, %fd78;
	ld.global.f64 	%fd82, [%rd14+40];
	add.s64 	%rd58, %rd57, %rd31;
	ld.global.f64 	%fd83, [%rd58];
	fma.rn.f64 	%fd84, %fd82, %fd83, %fd81;
	add.s64 	%rd59, %rd24, %rd27;
	ld.global.f64 	%fd85, [%rd59];
	fma.rn.f64 	%fd86, %fd104, %fd84, %fd85;
	st.global.f64 	[%rd59], %fd86;
	ld.global.f64 	%fd87, [%rd14];
	add.s64 	%rd60, %rd25, %rd27;
	ld.global.f64 	%fd88, [%rd60];
	ld.global.f64 	%fd89, [%rd14+16];
	add.s64 	%rd61, %rd60, %rd29;
	ld.global.f64 	%fd90, [%rd61];
	mul.f64 	%fd91, %fd89, %fd90;
	fma.rn.f64 	%fd92, %fd87, %fd88, %fd91;
	ld.global.f64 	%fd93, [%rd14+24];
	add.s64 	%rd62, %rd61, %rd31;
	ld.global.f64 	%fd94, [%rd62];
	fma.rn.f64 	%fd95, %fd93, %fd94, %fd92;
	ld.global.f64 	%fd96, [%rd14+32];
	add.s64 	%rd63, %rd62, %rd31;
	ld.global.f64 	%fd97, [%rd63];
	fma.rn.f64 	%fd98, %fd96, %fd97, %fd95;
	ld.global.f64 	%fd99, [%rd14+40];
	add.s64 	%rd64, %rd63, %rd31;
	ld.global.f64 	%fd100, [%rd64];
	fma.rn.f64 	%fd101, %fd99, %fd100, %fd98;
	add.s64 	%rd65, %rd26, %rd27;
	ld.global.f64 	%fd102, [%rd65];
	fma.rn.f64 	%fd103, %fd104, %fd101, %fd102;
	st.global.f64 	[%rd65], %fd103;
$L__BB7_2:
	ret;

}
	// .globl	_Z18interpolate_kernelILi28EEviiiPdS0_S0_S0_dS0_S0_S0_
.visible .entry _Z18interpolate_kernelILi28EEviiiPdS0_S0_S0_dS0_S0_S0_(
	.param .u32 _Z18interpolate_kernelILi28EEviiiPdS0_S0_S0_dS0_S0_S0__param_0,
	.param .u32 _Z18interpolate_kernelILi28EEviiiPdS0_S0_S0_dS0_S0_S0__param_1,
	.param .u32 _Z18interpolate_kernelILi28EEviiiPdS0_S0_S0_dS0_S0_S0__param_2,
	.param .u64 .ptr .align 1 _Z18interpolate_kernelILi28EEviiiPdS0_S0_S0_dS0_S0_S0__param_3,
	.param .u64 .ptr .align 1 _Z18interpolate_kernelILi28EEviiiPdS0_S0_S0_dS0_S0_S0__param_4,
	.param .u64 .ptr .align 1 _Z18interpolate_kernelILi28EEviiiPdS0_S0_S0_dS0_S0_S0__param_5,
	.param .u64 .ptr .align 1 _Z18interpolate_kernelILi28EEviiiPdS0_S0_S0_dS0_S0_S0__param_6,
	.param .f64 _Z18interpolate_kernelILi28EEviiiPdS0_S0_S0_dS0_S0_S0__param_7,
	.param .u64 .ptr .align 1 _Z18interpolate_kernelILi28EEviiiPdS0_S0_S0_dS0_S0_S0__param_8,
	.param .u64 .ptr .align 1 _Z18interpolate_kernelILi28EEviiiPdS0_S0_S0_dS0_S0_S0__param_9,
	.param .u64 .ptr .align 1 _Z18interpolate_kernelILi28EEviiiPdS0_S0_S0_dS0_S0_S0__param_10
)
{
	.local .align 16 .b8 	__local_depot8[19040];
	.reg .b64 	%SP;
	.reg .b64 	%SPL;
	.reg .pred 	%p<20>;
	.reg .b16 	%rs<10>;
	.reg .b32 	%r<56>;
	.reg .b64 	%rd<106>;
	.reg .b64 	%fd<199>;

	mov.u64 	%SPL, __local_depot8;
	ld.param.u32 	%r26, [_Z18interpolate_kernelILi28EEviiiPdS0_S0_S0_dS0_S0_S0__param_1];
	ld.param.u32 	%r27, [_Z18interpolate_kernelILi28EEviiiPdS0_S0_S0_dS0_S0_S0__param_2];
	ld.param.u64 	%rd20, [_Z18interpolate_kernelILi28EEviiiPdS0_S0_S0_dS0_S0_S0__param_3];
	ld.param.u64 	%rd21, [_Z18interpolate_kernelILi28EEviiiPdS0_S0_S0_dS0_S0_S0__param_4];
	ld.param.u64 	%rd22, [_Z18interpolate_kernelILi28EEviiiPdS0_S0_S0_dS0_S0_S0__param_5];
	ld.param.u64 	%rd23, [_Z18interpolate_kernelILi28EEviiiPdS0_S0_S0_dS0_S0_S0__param_6];
	ld.param.f64 	%fd10, [_Z18interpolate_kernelILi28EEviiiPdS0_S0_S0_dS0_S0_S0__param_7];
	cvta.to.global.u64 	%rd1, %rd23;
	cvta.to.global.u64 	%rd2, %rd22;
	cvta.to.global.u64 	%rd3, %rd21;
	cvta.to.global.u64 	%rd4, %rd20;
	add.u64 	%rd5, %SPL, 0;
	add.u64 	%rd6, %SPL, 6272;
	add.u64 	%rd7, %SPL, 12544;
	add.u64 	%rd8, %SPL, 18816;
	mov.u32 	%r28, %ctaid.x;
	mov.u32 	%r29, %ntid.x;
	mov.u32 	%r30, %tid.x;
	mad.lo.s32 	%r1, %r28, %r29, %r30;
	setp.ge.s32 	%p1, %r1, %r27;
	@%p1 bra 	$L__BB8_26;
	setp.lt.s32 	%p2, %r26, 1;
	@%p2 bra 	$L__BB8_13;
	mul.lo.s32 	%r2, %r26, %r1;
	and.b32  	%r3, %r26, 7;
	setp.lt.u32 	%p3, %r26, 8;
	mov.b32 	%r46, 0;
	@%p3 bra 	$L__BB8_5;
	and.b32  	%r46, %r26, 2147483640;
	mov.b32 	%r49, 0;
$L__BB8_4:
	.pragma "nounroll";
	add.s32 	%r33, %r49, %r2;
	mul.wide.s32 	%rd28, %r33, 8;
	add.s64 	%rd29, %rd4, %rd28;
	ld.global.f64 	%fd11, [%rd29];
	mul.wide.u32 	%rd30, %r49, 8;
	add.s64 	%rd31, %rd5, %rd30;
	add.s64 	%rd32, %rd3, %rd28;
	ld.global.f64 	%fd12, [%rd32];
	add.s64 	%rd33, %rd6, %rd30;
	add.s64 	%rd34, %rd2, %rd28;
	ld.global.f64 	%fd13, [%rd34];
	add.s64 	%rd35, %rd7, %rd30;
	add.s64 	%rd36, %rd1, %rd28;
	ld.global.f64 	%fd14, [%rd36];
	add.s64 	%rd37, %rd8, %rd30;
	ld.global.f64 	%fd15, [%rd29+8];
	st.local.v2.f64 	[%rd31], {%fd11, %fd15};
	ld.global.f64 	%fd16, [%rd32+8];
	st.local.v2.f64 	[%rd33], {%fd12, %fd16};
	ld.global.f64 	%fd17, [%rd34+8];
	st.local.v2.f64 	[%rd35], {%fd13, %fd17};
	ld.global.f64 	%fd18, [%rd36+8];
	st.local.v2.f64 	[%rd37], {%fd14, %fd18};
	ld.global.f64 	%fd19, [%rd29+16];
	ld.global.f64 	%fd20, [%rd32+16];
	ld.global.f64 	%fd21, [%rd34+16];
	ld.global.f64 	%fd22, [%rd36+16];
	ld.global.f64 	%fd23, [%rd29+24];
	st.local.v2.f64 	[%rd31+16], {%fd19, %fd23};
	ld.global.f64 	%fd24, [%rd32+24];
	st.local.v2.f64 	[%rd33+16], {%fd20, %fd24};
	ld.global.f64 	%fd25, [%rd34+24];
	st.local.v2.f64 	[%rd35+16], {%fd21, %fd25};
	ld.global.f64 	%fd26, [%rd36+24];
	st.local.v2.f64 	[%rd37+16], {%fd22, %fd26};
	ld.global.f64 	%fd27, [%rd29+32];
	ld.global.f64 	%fd28, [%rd32+32];
	ld.global.f64 	%fd29, [%rd34+32];
	ld.global.f64 	%fd30, [%rd36+32];
	ld.global.f64 	%fd31, [%rd29+40];
	st.local.v2.f64 	[%rd31+32], {%fd27, %fd31};
	ld.global.f64 	%fd32, [%rd32+40];
	st.local.v2.f64 	[%rd33+32], {%fd28, %fd32};
	ld.global.f64 	%fd33, [%rd34+40];
	st.local.v2.f64 	[%rd35+32], {%fd29, %fd33};
	ld.global.f64 	%fd34, [%rd36+40];
	st.local.v2.f64 	[%rd37+32], {%fd30, %fd34};
	ld.global.f64 	%fd35, [%rd29+48];
	ld.global.f64 	%fd36, [%rd32+48];
	ld.global.f64 	%fd37, [%rd34+48];
	ld.global.f64 	%fd38, [%rd36+48];
	ld.global.f64 	%fd39, [%rd29+56];
	st.local.v2.f64 	[%rd31+48], {%fd35, %fd39};
	ld.global.f64 	%fd40, [%rd32+56];
	st.local.v2.f64 	[%rd33+48], {%fd36, %fd40};
	ld.global.f64 	%fd41, [%rd34+56];
	st.local.v2.f64 	[%rd35+48], {%fd37, %fd41};
	ld.global.f64 	%fd42, [%rd36+56];
	st.local.v2.f64 	[%rd37+48], {%fd38, %fd42};
	add.s32 	%r49, %r49, 8;
	setp.eq.s32 	%p4, %r49, %r46;
	@%p4 bra 	$L__BB8_5;
	bra.uni 	$L__BB8_4;
$L__BB8_5:
	setp.eq.s32 	%p5, %r3, 0;
	@%p5 bra 	$L__BB8_13;
	and.b32  	%r6, %r26, 3;
	setp.lt.u32 	%p6, %r3, 4;
	@%p6 bra 	$L__BB8_8;
	add.s32 	%r34, %r46, %r2;
	mul.wide.s32 	%rd38, %r34, 8;
	add.s64 	%rd39, %rd4, %rd38;
	ld.global.f64 	%fd43, [%rd39];
	mul.wide.u32 	%rd40, %r46, 8;
	add.s64 	%rd41, %rd5, %rd40;
	st.local.f64 	[%rd41], %fd43;
	add.s64 	%rd42, %rd3, %rd38;
	ld.global.f64 	%fd44, [%rd42];
	add.s64 	%rd43, %rd6, %rd40;
	st.local.f64 	[%rd43], %fd44;
	add.s64 	%rd44, %rd2, %rd38;
	ld.global.f64 	%fd45, [%rd44];
	add.s64 	%rd45, %rd7, %rd40;
	st.local.f64 	[%rd45], %fd45;
	add.s64 	%rd46, %rd1, %rd38;
	ld.global.f64 	%fd46, [%rd46];
	add.s64 	%rd47, %rd8, %rd40;
	st.local.f64 	[%rd47], %fd46;
	ld.global.f64 	%fd47, [%rd39+8];
	st.local.f64 	[%rd41+8], %fd47;
	ld.global.f64 	%fd48, [%rd42+8];
	st.local.f64 	[%rd43+8], %fd48;
	ld.global.f64 	%fd49, [%rd44+8];
	st.local.f64 	[%rd45+8], %fd49;
	ld.global.f64 	%fd50, [%rd46+8];
	st.local.f64 	[%rd47+8], %fd50;
	ld.global.f64 	%fd51, [%rd39+16];
	st.local.f64 	[%rd41+16], %fd51;
	ld.global.f64 	%fd52, [%rd42+16];
	st.local.f64 	[%rd43+16], %fd52;
	ld.global.f64 	%fd53, [%rd44+16];
	st.local.f64 	[%rd45+16], %fd53;
	ld.global.f64 	%fd54, [%rd46+16];
	st.local.f64 	[%rd47+16], %fd54;
	ld.global.f64 	%fd55, [%rd39+24];
	st.local.f64 	[%rd41+24], %fd55;
	ld.global.f64 	%fd56, [%rd42+24];
	st.local.f64 	[%rd43+24], %fd56;
	ld.global.f64 	%fd57, [%rd44+24];
	st.local.f64 	[%rd45+24], %fd57;
	ld.global.f64 	%fd58, [%rd46+24];
	st.local.f64 	[%rd47+24], %fd58;
	add.s32 	%r46, %r46, 4;
$L__BB8_8:
	setp.eq.s32 	%p7, %r6, 0;
	@%p7 bra 	$L__BB8_13;
	setp.eq.s32 	%p8, %r6, 1;
	@%p8 bra 	$L__BB8_11;
	add.s32 	%r35, %r46, %r2;
	mul.wide.s32 	%rd48, %r35, 8;
	add.s64 	%rd49, %rd4, %rd48;
	ld.global.f64 	%fd59, [%rd49];
	mul.wide.u32 	%rd50, %r46, 8;
	add.s64 	%rd51, %rd5, %rd50;
	st.local.f64 	[%rd51], %fd59;
	add.s64 	%rd52, %rd3, %rd48;
	ld.global.f64 	%fd60, [%rd52];
	add.s64 	%rd53, %rd6, %rd50;
	st.local.f64 	[%rd53], %fd60;
	add.s64 	%rd54, %rd2, %rd48;
	ld.global.f64 	%fd61, [%rd54];
	add.s64 	%rd55, %rd7, %rd50;
	st.local.f64 	[%rd55], %fd61;
	add.s64 	%rd56, %rd1, %rd48;
	ld.global.f64 	%fd62, [%rd56];
	add.s64 	%rd57, %rd8, %rd50;
	st.local.f64 	[%rd57], %fd62;
	ld.global.f64 	%fd63, [%rd49+8];
	st.local.f64 	[%rd51+8], %fd63;
	ld.global.f64 	%fd64, [%rd52+8];
	st.local.f64 	[%rd53+8], %fd64;
	ld.global.f64 	%fd65, [%rd54+8];
	st.local.f64 	[%rd55+8], %fd65;
	ld.global.f64 	%fd66, [%rd56+8];
	st.local.f64 	[%rd57+8], %fd66;
	add.s32 	%r46, %r46, 2;
$L__BB8_11:
	and.b32  	%r36, %r26, 1;
	setp.eq.b32 	%p9, %r36, 1;
	not.pred 	%p10, %p9;
	@%p10 bra 	$L__BB8_13;
	add.s32 	%r37, %r46, %r2;
	mul.wide.s32 	%rd58, %r37, 8;
	add.s64 	%rd59, %rd4, %rd58;
	ld.global.f64 	%fd67, [%rd59];
	mul.wide.u32 	%rd60, %r46, 8;
	add.s64 	%rd61, %rd5, %rd60;
	st.local.f64 	[%rd61], %fd67;
	add.s64 	%rd62, %rd3, %rd58;
	ld.global.f64 	%fd68, [%rd62];
	add.s64 	%rd63, %rd6, %rd60;
	st.local.f64 	[%rd63], %fd68;
	add.s64 	%rd64, %rd2, %rd58;
	ld.global.f64 	%fd69, [%rd64];
	add.s64 	%rd65, %rd7, %rd60;
	st.local.f64 	[%rd65], %fd69;
	add.s64 	%rd66, %rd1, %rd58;
	ld.global.f64 	%fd70, [%rd66];
	add.s64 	%rd67, %rd8, %rd60;
	st.local.f64 	[%rd67], %fd70;
$L__BB8_13:
	setp.lt.s32 	%p11, %r26, 2;
	@%p11 bra 	$L__BB8_25;
	add.s32 	%r11, %r26, -2;
	cvt.u16.u32 	%rs1, %r26;
	mov.b32 	%r51, 1;
	mov.b32 	%r52, 0;
	mov.b16 	%rs9, 0;
	mov.u32 	%r50, %r26;
$L__BB8_15:
	mov.u32 	%r14, %r52;
	mov.u32 	%r52, %r51;
	add.s32 	%r50, %r50, -1;
	setp.le.s32 	%p12, %r26, %r52;
	@%p12 bra 	$L__BB8_24;
	mul.wide.u32 	%rd104, %r52, 224;
	add.s64 	%rd9, %rd5, %rd104;
	add.s64 	%rd10, %rd6, %rd104;
	add.s64 	%rd11, %rd7, %rd104;
	sub.s32 	%r41, %r11, %r14;
	setp.lt.u32 	%p13, %r41, 3;
	mov.b32 	%r55, 0;
	@%p13 bra 	$L__BB8_19;
	ld.local.f64 	%fd198, [%rd9+-224];
	ld.local.f64 	%fd197, [%rd10+-224];
	ld.local.f64 	%fd196, [%rd11+-224];
	and.b32  	%r42, %r50, -4;
	neg.s32 	%r53, %r42;
	mov.u64 	%rd105, %rd8;
$L__BB8_18:
	.pragma "nounroll";
	and.b32  	%r55, %r50, -4;
	mul.wide.u32 	%rd69, %r52, 8;
	add.s64 	%rd70, %rd105, %rd69;
	ld.local.f64 	%fd71, [%rd70];
	sub.f64 	%fd72, %fd10, %fd71;
	ld.local.v2.f64 	{%fd73, %fd74}, [%rd105];
	sub.f64 	%fd75, %fd73, %fd10;
	add.s64 	%rd71, %rd5, %rd104;
	ld.local.f64 	%fd76, [%rd71+-216];
	mul.f64 	%fd77, %fd75, %fd76;
	fma.rn.f64 	%fd78, %fd72, %fd198, %fd77;
	sub.f64 	%fd79, %fd73, %fd71;
	div.rn.f64 	%fd80, %fd78, %fd79;
	add.s64 	%rd72, %rd6, %rd104;
	ld.local.f64 	%fd81, [%rd72+-216];
	mul.f64 	%fd82, %fd75, %fd81;
	fma.rn.f64 	%fd83, %fd72, %fd197, %fd82;
	div.rn.f64 	%fd84, %fd83, %fd79;
	add.s64 	%rd73, %rd7, %rd104;
	ld.local.f64 	%fd85, [%rd73+-216];
	mul.f64 	%fd86, %fd75, %fd85;
	fma.rn.f64 	%fd87, %fd72, %fd196, %fd86;
	div.rn.f64 	%fd88, %fd87, %fd79;
	ld.local.f64 	%fd89, [%rd70+8];
	sub.f64 	%fd90, %fd10, %fd89;
	sub.f64 	%fd91, %fd74, %fd10;
	ld.local.v2.f64 	{%fd92, %fd93}, [%rd71+-208];
	mul.f64 	%fd94, %fd91, %fd92;
	fma.rn.f64 	%fd95, %fd90, %fd76, %fd94;
	sub.f64 	%fd96, %fd74, %fd89;
	div.rn.f64 	%fd97, %fd95, %fd96;
	st.local.v2.f64 	[%rd71], {%fd80, %fd97};
	ld.local.v2.f64 	{%fd98, %fd99}, [%rd72+-208];
	mul.f64 	%fd100, %fd91, %fd98;
	fma.rn.f64 	%fd101, %fd90, %fd81, %fd100;
	div.rn.f64 	%fd102, %fd101, %fd96;
	st.local.v2.f64 	[%rd72], {%fd84, %fd102};
	ld.local.v2.f64 	{%fd103, %fd104}, [%rd73+-208];
	mul.f64 	%fd105, %fd91, %fd103;
	fma.rn.f64 	%fd106, %fd90, %fd85, %fd105;
	div.rn.f64 	%fd107, %fd106, %fd96;
	st.local.v2.f64 	[%rd73], {%fd88, %fd107};
	ld.local.f64 	%fd108, [%rd70+16];
	sub.f64 	%fd109, %fd10, %fd108;
	ld.local.v2.f64 	{%fd110, %fd111}, [%rd105+16];
	sub.f64 	%fd112, %fd110, %fd10;
	mul.f64 	%fd113, %fd112, %fd93;
	fma.rn.f64 	%fd114, %fd109, %fd92, %fd113;
	sub.f64 	%fd115, %fd110, %fd108;
	div.rn.f64 	%fd116, %fd114, %fd115;
	mul.f64 	%fd117, %fd112, %fd99;
	fma.rn.f64 	%fd118, %fd109, %fd98, %fd117;
	div.rn.f64 	%fd119, %fd118, %fd115;
	mul.f64 	%fd120, %fd112, %fd104;
	fma.rn.f64 	%fd121, %fd109, %fd103, %fd120;
	div.rn.f64 	%fd122, %fd121, %fd115;
	ld.local.f64 	%fd123, [%rd70+24];
	sub.f64 	%fd124, %fd10, %fd123;
	sub.f64 	%fd125, %fd111, %fd10;
	ld.local.f64 	%fd198, [%rd71+-192];
	mul.f64 	%fd126, %fd125, %fd198;
	fma.rn.f64 	%fd127, %fd124, %fd93, %fd126;
	sub.f64 	%fd128, %fd111, %fd123;
	div.rn.f64 	%fd129, %fd127, %fd128;
	st.local.v2.f64 	[%rd71+16], {%fd116, %fd129};
	ld.local.f64 	%fd197, [%rd72+-192];
	mul.f64 	%fd130, %fd125, %fd197;
	fma.rn.f64 	%fd131, %fd124, %fd99, %fd130;
	div.rn.f64 	%fd132, %fd131, %fd128;
	st.local.v2.f64 	[%rd72+16], {%fd119, %fd132};
	ld.local.f64 	%fd196, [%rd73+-192];
	mul.f64 	%fd133, %fd125, %fd196;
	fma.rn.f64 	%fd134, %fd124, %fd104, %fd133;
	div.rn.f64 	%fd135, %fd134, %fd128;
	st.local.v2.f64 	[%rd73+16], {%fd122, %fd135};
	add.s32 	%r53, %r53, 4;
	add.s64 	%rd105, %rd105, 32;
	add.s64 	%rd104, %rd104, 32;
	setp.ne.s32 	%p14, %r53, 0;
	@%p14 bra 	$L__BB8_18;
$L__BB8_19:
	and.b32  	%r43, %r50, 3;
	setp.eq.s32 	%p15, %r43, 0;
	@%p15 bra 	$L__BB8_24;
	xor.b16  	%rs6, %rs9, 3;
	add.s16 	%rs3, %rs6, %rs1;
	and.b16  	%rs7, %rs3, 3;
	setp.eq.s16 	%p16, %rs7, 1;
	@%p16 bra 	$L__BB8_22;
	add.s32 	%r44, %r55, %r52;
	mul.wide.u32 	%rd74, %r44, 8;
	add.s64 	%rd75, %rd8, %rd74;
	ld.local.f64 	%fd136, [%rd75];
	sub.f64 	%fd137, %fd10, %fd136;
	mul.wide.u32 	%rd76, %r55, 8;
	add.s64 	%rd77, %rd9, %rd76;
	ld.local.f64 	%fd138, [%rd77+-224];
	add.s64 	%rd78, %rd8, %rd76;
	ld.local.f64 	%fd139, [%rd78];
	sub.f64 	%fd140, %fd139, %fd10;
	ld.local.f64 	%fd141, [%rd77+-216];
	mul.f64 	%fd142, %fd140, %fd141;
	fma.rn.f64 	%fd143, %fd137, %fd138, %fd142;
	sub.f64 	%fd144, %fd139, %fd136;
	div.rn.f64 	%fd145, %fd143, %fd144;
	st.local.f64 	[%rd77], %fd145;
	add.s64 	%rd79, %rd10, %rd76;
	ld.local.f64 	%fd146, [%rd79+-224];
	ld.local.f64 	%fd147, [%rd79+-216];
	mul.f64 	%fd148, %fd140, %fd147;
	fma.rn.f64 	%fd149, %fd137, %fd146, %fd148;
	div.rn.f64 	%fd150, %fd149, %fd144;
	st.local.f64 	[%rd79], %fd150;
	add.s64 	%rd80, %rd11, %rd76;
	ld.local.f64 	%fd151, [%rd80+-224];
	ld.local.f64 	%fd152, [%rd80+-216];
	mul.f64 	%fd153, %fd140, %fd152;
	fma.rn.f64 	%fd154, %fd137, %fd151, %fd153;
	div.rn.f64 	%fd155, %fd154, %fd144;
	st.local.f64 	[%rd80], %fd155;
	mul.wide.u32 	%rd81, %r52, 8;
	add.s64 	%rd82, %rd78, %rd81;
	ld.local.f64 	%fd156, [%rd82+8];
	sub.f64 	%fd157, %fd10, %fd156;
	ld.local.f64 	%fd158, [%rd78+8];
	sub.f64 	%fd159, %fd158, %fd10;
	add.s32 	%r55, %r55, 2;
	ld.local.f64 	%fd160, [%rd77+-208];
	mul.f64 	%fd161, %fd159, %fd160;
	fma.rn.f64 	%fd162, %fd157, %fd141, %fd161;
	sub.f64 	%fd163, %fd158, %fd156;
	div.rn.f64 	%fd164, %fd162, %fd163;
	st.local.f64 	[%rd77+8], %fd164;
	ld.local.f64 	%fd165, [%rd79+-208];
	mul.f64 	%fd166, %fd159, %fd165;
	fma.rn.f64 	%fd167, %fd157, %fd147, %fd166;
	div.rn.f64 	%fd168, %fd167, %fd163;
	st.local.f64 	[%rd79+8], %fd168;
	ld.local.f64 	%fd169, [%rd80+-208];
	mul.f64 	%fd170, %fd159, %fd169;
	fma.rn.f64 	%fd171, %fd157, %fd152, %fd170;
	div.rn.f64 	%fd172, %fd171, %fd163;
	st.local.f64 	[%rd80+8], %fd172;
$L__BB8_22:
	and.b16  	%rs8, %rs3, 1;
	setp.eq.b16 	%p17, %rs8, 1;
	not.pred 	%p18, %p17;
	@%p18 bra 	$L__BB8_24;
	add.s32 	%r45, %r55, %r52;
	mul.wide.u32 	%rd83, %r45, 8;
	add.s64 	%rd84, %rd8, %rd83;
	ld.local.f64 	%fd173, [%rd84];
	sub.f64 	%fd174, %fd10, %fd173;
	mul.wide.u32 	%rd85, %r55, 8;
	add.s64 	%rd86, %rd9, %rd85;
	ld.local.f64 	%fd175, [%rd86+-224];
	add.s64 	%rd87, %rd8, %rd85;
	ld.local.f64 	%fd176, [%rd87];
	sub.f64 	%fd177, %fd176, %fd10;
	ld.local.f64 	%fd178, [%rd86+-216];
	mul.f64 	%fd179, %fd177, %fd178;
	fma.rn.f64 	%fd180, %fd174, %fd175, %fd179;
	sub.f64 	%fd181, %fd176, %fd173;
	div.rn.f64 	%fd182, %fd180, %fd181;
	st.local.f64 	[%rd86], %fd182;
	add.s64 	%rd88, %rd10, %rd85;
	ld.local.f64 	%fd183, [%rd88+-224];
	ld.local.f64 	%fd184, [%rd88+-216];
	mul.f64 	%fd185, %fd177, %fd184;
	fma.rn.f64 	%fd186, %fd174, %fd183, %fd185;
	div.rn.f64 	%fd187, %fd186, %fd181;
	st.local.f64 	[%rd88], %fd187;
	add.s64 	%rd89, %rd11, %rd85;
	ld.local.f64 	%fd188, [%rd89+-224];
	ld.local.f64 	%fd189, [%rd89+-216];
	mul.f64 	%fd190, %fd177, %fd189;
	fma.rn.f64 	%fd191, %fd174, %fd188, %fd190;
	div.rn.f64 	%fd192, %fd191, %fd181;
	st.local.f64 	[%rd89], %fd192;
$L__BB8_24:
	add.s32 	%r51, %r52, 1;
	setp.ne.s32 	%p19, %r51, %r26;
	add.s16 	%rs9, %rs9, 1;
	@%p19 bra 	$L__BB8_15;
$L__BB8_25:
	ld.param.u64 	%rd103, [_Z18interpolate_kernelILi28EEviiiPdS0_S0_S0_dS0_S0_S0__param_10];
	ld.param.u64 	%rd102, [_Z18interpolate_kernelILi28EEviiiPdS0_S0_S0_dS0_S0_S0__param_9];
	ld.param.u64 	%rd101, [_Z18interpolate_kernelILi28EEviiiPdS0_S0_S0_dS0_S0_S0__param_8];
	mul.wide.s32 	%rd90, %r26, 224;
	add.s64 	%rd91, %rd5, %rd90;
	ld.local.f64 	%fd193, [%rd91+-224];
	cvta.to.global.u64 	%rd92, %rd101;
	mul.wide.s32 	%rd93, %r1, 8;
	add.s64 	%rd94, %rd92, %rd93;
	st.global.f64 	[%rd94], %fd193;
	add.s64 	%rd95, %rd6, %rd90;
	ld.local.f64 	%fd194, [%rd95+-224];
	cvta.to.global.u64 	%rd96, %rd102;
	add.s64 	%rd97, %rd96, %rd93;
	st.global.f64 	[%rd97], %fd194;
	add.s64 	%rd98, %rd7, %rd90;
	ld.local.f64 	%fd195, [%rd98+-224];
	cvta.to.global.u64 	%rd99, %rd103;
	add.s64 	%rd100, %rd99, %rd93;
	st.global.f64 	[%rd100], %fd195;
$L__BB8_26:
	ret;

}


// ===== COMPILED SASS (sm_100) =====

	.target	sm_100

	.elftype	@"ET_EXEC"


//--------------------- .note.nv.tkinfo           --------------------------
	.section	.note.nv.tkinfo,"",@"SHT_NOTE"
	.sectionflags	@"SHF_NOTE_NV_TKINFO"
	.tkinfo
        /*0018*/ 	.word	0x00000002
        /*0030*/ 	.string	""
        /*0030*/ 	.string	"ptxas"
        /*0030*/ 	.string	"Cuda compilation tools, release 13.0, V13.0.88"
        /*0030*/ 	.string	"Build cuda_13.0.r13.0/compiler.36424714_0"
        /*0030*/ 	.string	"-arch sm_100 -m 64 "



//--------------------- .note.nv.cuinfo           --------------------------
	.section	.note.nv.cuinfo,"",@"SHT_NOTE"
	.sectionflags	@"SHF_NOTE_NV_CUINFO"
        /*0018*/ 	.short	0x0002
        /*001a*/ 	.short	0x0064
        /*001c*/ 	.short	0x0082
	.zero		2


//--------------------- .nv.info                  --------------------------
	.section	.nv.info,"",@"SHT_CUDA_INFO"
	.align	4


	//----- nvinfo : EIATTR_REGCOUNT
	.align		4
        /*0000*/ 	.byte	0x04, 0x2f
        /*0002*/ 	.short	(.L_1 - .L_0)
	.align		4
.L_0:
        /*0004*/ 	.word	index@(_Z16stageStep_kernelPdS_S_S_S_S_S_S_S_S_S_S_S_iiiii)
        /*0008*/ 	.word	0x00000036


	//----- nvinfo : EIATTR_FRAME_SIZE
	.align		4
.L_1:
        /*000c*/ 	.byte	0x04, 0x11
        /*000e*/ 	.short	(.L_3 - .L_2)
	.align		4
.L_2:
        /*0010*/ 	.word	index@($__internal_3_$__cuda_sm20_dsqrt_rn_f64_mediumpath_v1)
        /*0014*/ 	.word	0x00000000


	//----- nvinfo : EIATTR_FRAME_SIZE
	.align		4
.L_3:
        /*0018*/ 	.byte	0x04, 0x11
        /*001a*/ 	.short	(.L_5 - .L_4)
	.align		4
.L_4:
        /*001c*/ 	.word	index@($__internal_2_$__cuda_sm20_div_rn_f64_full)
        /*0020*/ 	.word	0x00000000


	//----- nvinfo : EIATTR_FRAME_SIZE
	.align		4
.L_5:
        /*0024*/ 	.byte	0x04, 0x11
        /*0026*/ 	.short	(.L_7 - .L_6)
	.align		4
.L_6:
        /*0028*/ 	.word	index@($__internal_1_$__cuda_sm20_dblrcp_rn_slowpath_v3)
        /*002c*/ 	.word	0x00000000


	//----- nvinfo : EIATTR_FRAME_SIZE
	.align		4
.L_7:
        /*0030*/ 	.byte	0x04, 0x11
        /*0032*/ 	.short	(.L_9 - .L_8)
	.align		4
.L_8:
        /*0034*/ 	.word	index@(_Z16stageStep_kernelPdS_S_S_S_S_S_S_S_S_S_S_S_iiiii)
        /*0038*/ 	.word	0x00000000


	//----- nvinfo : EIATTR_REGCOUNT
	.align		4
.L_9:
        /*003c*/ 	.byte	0x04, 0x2f
        /*003e*/ 	.short	(.L_11 - .L_10)
	.align		4
.L_10:
        /*0040*/ 	.word	index@(_Z14update1_kernelPdS_S_S_S_S_S_S_S_S_S_S_i)
        /*0044*/ 	.word	0x00000012


	//----- nvinfo : EIATTR_FRAME_SIZE
	.align		4
.L_11:
        /*0048*/ 	.byte	0x04, 0x11
        /*004a*/ 	.short	(.L_13 - .L_12)
	.align		4
.L_12:
        /*004c*/ 	.word	index@(_Z14update1_kernelPdS_S_S_S_S_S_S_S_S_S_S_i)
        /*0050*/ 	.word	0x00000000


	//----- nvinfo : EIATTR_REGCOUNT
	.align		4
.L_13:
        /*0054*/ 	.byte	0x04, 0x2f
        /*0056*/ 	.short	(.L_15 - .L_14)
	.align		4
.L_14:
        /*0058*/ 	.word	index@(_Z14update2_kernelPdS_S_S_S_S_S_S_S_S_S_S_S_S_S_S_S_S_iidd)
        /*005c*/ 	.word	0x00000016


	//----- nvinfo : EIATTR_FRAME_SIZE
	.align		4
.L_15:
        /*0060*/ 	.byte	0x04, 0x11
        /*0062*/ 	.short	(.L_17 - .L_16)
	.align		4
.L_16:
        /*0064*/ 	.word	index@(_Z14update2_kernelPdS_S_S_S_S_S_S_S_S_S_S_S_S_S_S_S_S_iidd)
        /*0068*/ 	.word	0x00000000


	//----- nvinfo : EIATTR_REGCOUNT
	.align		4
.L_17:
        /*006c*/ 	.byte	0x04, 0x2f
        /*006e*/ 	.short	(.L_19 - .L_18)
	.align		4
.L_18:
        /*0070*/ 	.word	index@(_Z14update3_kernelPdS_S_S_S_S_S_S_S_S_S_S_S_S_S_S_S_S_iiddd)
        /*0074*/ 	.word	0x00000018


	//----- nvinfo : EIATTR_FRAME_SIZE
	.align		4
.L_19:
        /*0078*/ 	.byte	0x04, 0x11
        /*007a*/ 	.short	(.L_21 - .L_20)
	.align		4
.L_20:
        /*007c*/ 	.word	index@(_Z14update3_kernelPdS_S_S_S_S_S_S_S_S_S_S_S_S_S_S_S_S_iiddd)
        /*0080*/ 	.word	0x00000000


	//----- nvinfo : EIATTR_REGCOUNT
	.align		4
.L_21:
        /*0084*/ 	.byte	0x04, 0x2f
        /*0086*/ 	.short	(.L_23 - .L_22)
	.align		4
.L_22:
        /*0088*/ 	.word	index@(_Z14update4_kernelPdS_S_S_S_S_S_S_S_S_S_S_S_S_S_S_S_S_iidddd)
        /*008c*/ 	.word	0x00000018


	//----- nvinfo : EIATTR_FRAME_SIZE
	.align		4
.L_23:
        /*0090*/ 	.byte	0x04, 0x11
        /*0092*/ 	.short	(.L_25 - .L_24)
	.align		4
.L_24:
        /*0094*/ 	.word	index@(_Z14update4_kernelPdS_S_S_S_S_S_S_S_S_S_S_S_S_S_S_S_S_iidddd)
        /*0098*/ 	.word	0x00000000


	//----- nvinfo : EIATTR_REGCOUNT
	.align		4
.L_25:
        /*009c*/ 	.byte	0x04, 0x2f
        /*009e*/ 	.short	(.L_27 - .L_26)
	.align		4
.L_26:
        /*00a0*/ 	.word	index@(_Z14update5_kernelPdS_S_S_S_S_S_S_S_S_S_S_S_S_S_S_S_S_iiddddd)
        /*00a4*/ 	.word	0x00000018


	//----- nvinfo : EIATTR_FRAME_SIZE
	.align		4
.L_27:
        /*00a8*/ 	.byte	0x04, 0x11
        /*00aa*/ 	.short	(.L_29 - .L_28)
	.align		4
.L_28:
        /*00ac*/ 	.word	index@(_Z14update5_kernelPdS_S_S_S_S_S_S_S_S_S_S_S_S_S_S_S_S_iiddddd)
        /*00b0*/ 	.word	0x00000000


	//----- nvinfo : EIATTR_REGCOUNT
	.align		4
.L_29:
        /*00b4*/ 	.byte	0x04, 0x2f
        /*00b6*/ 	.short	(.L_31 - .L_30)
	.align		4
.L_30:
        /*00b8*/ 	.word	index@(_Z14update6_kernelPdS_S_S_S_S_S_S_S_S_S_S_S_S_S_S_S_S_iidddddd)
        /*00bc*/ 	.word	0x0000001c


	//----- nvinfo : EIATTR_FRAME_SIZE
	.align		4
.L_31:
        /*00c0*/ 	.byte	0x04, 0x11
        /*00c2*/ 	.short	(.L_33 - .L_32)
	.align		4
.L_32:
        /*00c4*/ 	.word	index@(_Z14update6_kernelPdS_S_S_S_S_S_S_S_S_S_S_S_S_S_S_S_S_iidddddd)
        /*00c8*/ 	.word	0x00000000


	//----- nvinfo : EIATTR_REGCOUNT
	.align		4
.L_33:
        /*00cc*/ 	.byte	0x04, 0x2f
        /*00ce*/ 	.short	(.L_35 - .L_34)
	.align		4
.L_34:
        /*00d0*/ 	.word	index@(_Z13update_kernelPdS_S_S_S_S_S_S_S_S_S_S_iidS_)
        /*00d4*/ 	.word	0x00000020


	//----- nvinfo : EIATTR_FRAME_SIZE
	.align		4
.L_35:
        /*00d8*/ 	.byte	0x04, 0x11
        /*00da*/ 	.short	(.L_37 - .L_36)
	.align		4
.L_36:
        /*00dc*/ 	.word	index@(_Z13update_kernelPdS_S_S_S_S_S_S_S_S_S_S_iidS_)
        /*00e0*/ 	.word	0x00000000


	//----- nvinfo : EIATTR_REGCOUNT
	.align		4
.L_37:
        /*00e4*/ 	.byte	0x04, 0x2f
        /*00e6*/ 	.short	(.L_39 - .L_38)
	.align		4
.L_38:
        /*00e8*/ 	.word	index@(_Z18interpolate_kernelILi28EEviiiPdS0_S0_S0_dS0_S0_S0_)
        /*00ec*/ 	.word	0x00000034


	//----- nvinfo : EIATTR_FRAME_SIZE
	.align		4
.L_39:
        /*00f0*/ 	.byte	0x04, 0x11
        /*00f2*/ 	.short	(.L_41 - .L_40)
	.align		4
.L_40:
        /*00f4*/ 	.word	index@($__internal_0_$__cuda_sm20_div_rn_f64_full)
        /*00f8*/ 	.word	0x00004a60


	//----- nvinfo : EIATTR_FRAME_SIZE
	.align		4
.L_41:
        /*00fc*/ 	.byte	0x04, 0x11
        /*00fe*/ 	.short	(.L_43 - .L_42)
	.align		4
.L_42:
        /*0100*/ 	.word	index@(_Z18interpolate_kernelILi28EEviiiPdS0_S0_S0_dS0_S0_S0_)
        /*0104*/ 	.word	0x00004a60


	//----- nvinfo : EIATTR_MIN_STACK_SIZE
	.align		4
.L_43:
        /*0108*/ 	.byte	0x04, 0x12
        /*010a*/ 	.short	(.L_45 - .L_44)
	.align		4
.L_44:
        /*010c*/ 	.word	index@(_Z18interpolate_kernelILi28EEviiiPdS0_S0_S0_dS0_S0_S0_)
        /*0110*/ 	.word	0x00004a60


	//----- nvinfo : EIATTR_MIN_STACK_SIZE
	.align		4
.L_45:
        /*0114*/ 	.byte	0x04, 0x12
        /*0116*/ 	.short	(.L_47 - .L_46)
	.align		4
.L_46:
        /*0118*/ 	.word	index@(_Z13update_kernelPdS_S_S_S_S_S_S_S_S_S_S_iidS_)
        /*011c*/ 	.word	0x00000000


	//----- nvinfo : EIATTR_MIN_STACK_SIZE
	.align		4
.L_47:
        /*0120*/ 	.byte	0x04, 0x12
        /*0122*/ 	.short	(.L_49 - .L_48)
	.align		4
.L_48:
        /*0124*/ 	.word	index@(_Z14update6_kernelPdS_S_S_S_S_S_S_S_S_S_S_S_S_S_S_S_S_iidddddd)
        /*0128*/ 	.word	0x00000000


	//----- nvinfo : EIATTR_MIN_STACK_SIZE
	.align		4
.L_49:
        /*012c*/ 	.byte	0x04, 0x12
        /*012e*/ 	.short	(.L_51 - .L_50)
	.align		4
.L_50:
        /*0130*/ 	.word	index@(_Z14update5_kernelPdS_S_S_S_S_S_S_S_S_S_S_S_S_S_S_S_S_iiddddd)
        /*0134*/ 	.word	0x00000000


	//----- nvinfo : EIATTR_MIN_STACK_SIZE
	.align		4
.L_51:
        /*0138*/ 	.byte	0x04, 0x12
        /*013a*/ 	.short	(.L_53 - .L_52)
	.align		4
.L_52:
        /*013c*/ 	.word	index@(_Z14update4_kernelPdS_S_S_S_S_S_S_S_S_S_S_S_S_S_S_S_S_iidddd)
        /*0140*/ 	.word	0x00000000


	//----- nvinfo : EIATTR_MIN_STACK_SIZE
	.align		4
.L_53:
        /*0144*/ 	.byte	0x04, 0x12
        /*0146*/ 	.short	(.L_55 - .L_54)
	.align		4
.L_54:
        /*0148*/ 	.word	index@(_Z14update3_kernelPdS_S_S_S_S_S_S_S_S_S_S_S_S_S_S_S_S_iiddd)
        /*014c*/ 	.word	0x00000000


	//----- nvinfo : EIATTR_MIN_STACK_SIZE
	.align		4
.L_55:
        /*0150*/ 	.byte	0x04, 0x12
        /*0152*/ 	.short	(.L_57 - .L_56)
	.align		4
.L_56:
        /*0154*/ 	.word	index@(_Z14update2_kernelPdS_S_S_S_S_S_S_S_S_S_S_S_S_S_S_S_S_iidd)
        /*0158*/ 	.word	0x00000000


	//----- nvinfo : EIATTR_MIN_STACK_SIZE
	.align		4
.L_57:
        /*015c*/ 	.byte	0x04, 0x12
        /*015e*/ 	.short	(.L_59 - .L_58)
	.align		4
.L_58:
        /*0160*/ 	.word	index@(_Z14update1_kernelPdS_S_S_S_S_S_S_S_S_S_S_i)
        /*0164*/ 	.word	0x00000000


	//----- nvinfo : EIATTR_MIN_STACK_SIZE
	.align		4
.L_59:
        /*0168*/ 	.byte	0x04, 0x12
        /*016a*/ 	.short	(.L_61 - .L_60)
	.align		4
.L_60:
        /*016c*/ 	.word	index@(_Z16stageStep_kernelPdS_S_S_S_S_S_S_S_S_S_S_S_iiiii)
        /*0170*/ 	.word	0x00000000
.L_61:


//--------------------- .nv.compat                --------------------------
	.section	.nv.compat,"",@"SHT_CUDA_COMPAT_INFO"
	.align	4
        /*0000*/ 	.byte	0x02, 0x09, 0x00, 0x00, 0x02, 0x02, 0x01, 0x00, 0x02, 0x05, 0x05, 0x00, 0x03, 0x07, 0x01, 0x01
        /*0010*/ 	.byte	0x02, 0x03, 0x00, 0x00, 0x02, 0x06, 0x01, 0x00, 0x04, 0x0b, 0x08, 0x00, 0x01, 0x00, 0x00, 0x00
        /*0020*/ 	.byte	0x00, 0x00, 0x00, 0x00


//--------------------- .nv.info._Z18interpolate_kernelILi28EEviiiPdS0_S0_S0_dS0_S0_S0_ --------------------------
	.section	.nv.info._Z18interpolate_kernelILi28EEviiiPdS0_S0_S0_dS0_S0_S0_,"",@"SHT_CUDA_INFO"
	.sectionflags	@""
	.align	4


	//----- nvinfo : EIATTR_CUDA_API_VERSION
	.align		4
        /*0000*/ 	.byte	0x04, 0x37
        /*0002*/ 	.short	(.L_63 - .L_62)
.L_62:
        /*0004*/ 	.word	0x00000082


	//----- nvinfo : EIATTR_KPARAM_INFO
	.align		4
.L_63:
        /*0008*/ 	.byte	0x04, 0x17
        /*000a*/ 	.short	(.L_65 - .L_64)
.L_64:
        /*000c*/ 	.word	0x00000000
        /*0010*/ 	.short	0x000a
        /*0012*/ 	.short	0x0048
        /*0014*/ 	.byte	0x00, 0xf5, 0x21, 0x00


	//----- nvinfo : EIATTR_KPARAM_INFO
	.align		4
.L_65:
        /*0018*/ 	.byte	0x04, 0x17
        /*001a*/ 	.short	(.L_67 - .L_66)
.L_66:
        /*001c*/ 	.word	0x00000000
        /*0020*/ 	.short	0x0009
        /*0022*/ 	.short	0x0040
        /*0024*/ 	.byte	0x00, 0xf5, 0x21, 0x00


	//----- nvinfo : EIATTR_KPARAM_INFO
	.align		4
.L_67:
        /*0028*/ 	.byte	0x04, 0x17
        /*002a*/ 	.short	(.L_69 - .L_68)
.L_68:
        /*002c*/ 	.word	0x00000000
        /*0030*/ 	.short	0x0008
        /*0032*/ 	.short	0x0038
        /*0034*/ 	.byte	0x00, 0xf5, 0x21, 0x00


	//----- nvinfo : EIATTR_KPARAM_INFO
	.align		4
.L_69:
        /*0038*/ 	.byte	0x04, 0x17
        /*003a*/ 	.short	(.L_71 - .L_70)
.L_70:
        /*003c*/ 	.word	0x00000000
        /*0040*/ 	.short	0x0007
        /*0042*/ 	.short	0x0030
        /*0044*/ 	.byte	0x00, 0xf0, 0x21, 0x00


	//----- nvinfo : EIATTR_KPARAM_INFO
	.align		4
.L_71:
        /*0048*/ 	.byte	0x04, 0x17
        /*004a*/ 	.short	(.L_73 - .L_72)
.L_72:
        /*004c*/ 	.word	0x00000000
        /*0050*/ 	.short	0x0006
        /*0052*/ 	.short	0x0028
        /*0054*/ 	.byte	0x00, 0xf5, 0x21, 0x00


	//----- nvinfo : EIATTR_KPARAM_INFO
	.align		4
.L_73:
        /*0058*/ 	.byte	0x04, 0x17
        /*005a*/ 	.short	(.L_75 - .L_74)
.L_74:
        /*005c*/ 	.word	0x00000000
        /*0060*/ 	.short	0x0005
        /*0062*/ 	.short	0x0020
        /*0064*/ 	.byte	0x00, 0xf5, 0x21, 0x00


	//----- nvinfo : EIATTR_KPARAM_INFO
	.align		4
.L_75:
        /*0068*/ 	.byte	0x04, 0x17
        /*006a*/ 	.short	(.L_77 - .L_76)
.L_76:
        /*006c*/ 	.word	0x00000000
        /*0070*/ 	.short	0x0004
        /*0072*/ 	.short	0x0018
        /*0074*/ 	.byte	0x00, 0xf5, 0x21, 0x00


	//----- nvinfo : EIATTR_KPARAM_INFO
	.align		4
.L_77:
        /*0078*/ 	.byte	0x04, 0x17
        /*007a*/ 	.short	(.L_79 - .L_78)
.L_78:
        /*007c*/ 	.word	0x00000000
        /*0080*/ 	.short	0x0003
        /*0082*/ 	.short	0x0010
        /*0084*/ 	.byte	0x00, 0xf5, 0x21, 0x00


	//----- nvinfo : EIATTR_KPARAM_INFO
	.align		4
.L_79:
        /*0088*/ 	.byte	0x04, 0x17
        /*008a*/ 	.short	(.L_81 - .L_80)
.L_80:
        /*008c*/ 	.word	0x00000000
        /*0090*/ 	.short	0x0002
        /*0092*/ 	.short	0x0008
        /*0094*/ 	.byte	0x00, 0xf0, 0x11, 0x00


	//----- nvinfo : EIATTR_KPARAM_INFO
	.align		4
.L_81:
        /*0098*/ 	.byte	0x04, 0x17
        /*009a*/ 	.short	(.L_83 - .L_82)
.L_82:
        /*009c*/ 	.word	0x00000000
        /*00a0*/ 	.short	0x0001
        /*00a2*/ 	.short	0x0004
        /*00a4*/ 	.byte	0x00, 0xf0, 0x11, 0x00


	//----- nvinfo : EIATTR_KPARAM_INFO
	.align		4
.L_83:
        /*00a8*/ 	.byte	0x04, 0x17
        /*00aa*/ 	.short	(.L_85 - .L_84)
.L_84:
        /*00ac*/ 	.word	0x00000000
        /*00b0*/ 	.short	0x0000
        /*00b2*/ 	.short	0x0000
        /*00b4*/ 	.byte	0x00, 0xf0, 0x11, 0x00


	//----- nvinfo : EIATTR_SPARSE_MMA_MASK
	.align		4
.L_85:
        /*00b8*/ 	.byte	0x03, 0x50
        /*00ba*/ 	.short	0x0000


	//----- nvinfo : EIATTR_MAXREG_COUNT
	.align		4
        /*00bc*/ 	.byte	0x03, 0x1b
        /*00be*/ 	.short	0x00ff


	//----- nvinfo : EIATTR_MERCURY_ISA_VERSION
	.align		4
        /*00c0*/ 	.byte	0x03, 0x5f
        /*00c2*/ 	.short	0x0101


	//----- nvinfo : EIATTR_VRC_CTA_INIT_COUNT
	.align		4
        /*00c4*/ 	.byte	0x02, 0x4a
	.zero		1
	.zero		1


	//----- nvinfo : EIATTR_EXIT_INSTR_OFFSETS
	.align		4
        /*00c8*/ 	.byte	0x04, 0x1c
        /*00ca*/ 	.short	(.L_87 - .L_86)


	//   ....[0]....
.L_86:
        /*00cc*/ 	.word	0x000000b0


	//   ....[1]....
        /*00d0*/ 	.word	0x000034c0


	//----- nvinfo : EIATTR_CRS_STACK_SIZE
	.align		4
.L_87:
        /*00d4*/ 	.byte	0x04, 0x1e
        /*00d6*/ 	.short	(.L_89 - .L_88)
.L_88:
        /*00d8*/ 	.word	0x00000000


	//----- nvinfo : EIATTR_CBANK_PARAM_SIZE
	.align		4
.L_89:
        /*00dc*/ 	.byte	0x03, 0x19
        /*00de*/ 	.short	0x0050


	//----- nvinfo : EIATTR_PARAM_CBANK
	.align		4
        /*00e0*/ 	.byte	0x04, 0x0a
        /*00e2*/ 	.short	(.L_91 - .L_90)
	.align		4
.L_90:
        /*00e4*/ 	.word	index@(.nv.constant0._Z18interpolate_kernelILi28EEviiiPdS0_S0_S0_dS0_S0_S0_)
        /*00e8*/ 	.short	0x0380
        /*00ea*/ 	.short	0x0050


	//----- nvinfo : EIATTR_SW_WAR
	.align		4
.L_91:
        /*00ec*/ 	.byte	0x04, 0x36
        /*00ee*/ 	.short	(.L_93 - .L_92)
.L_92:
        /*00f0*/ 	.word	0x00000008
.L_93:


//--------------------- .nv.info._Z13update_kernelPdS_S_S_S_S_S_S_S_S_S_S_iidS_ --------------------------
	.section	.nv.info._Z13update_kernelPdS_S_S_S_S_S_S_S_S_S_S_iidS_,"",@"SHT_CUDA_INFO"
	.sectionflags	@""
	.align	4


	//----- nvinfo : EIATTR_CUDA_API_VERSION
	.align		4
        /*0000*/ 	.byte	0x04, 0x37
        /*0002*/ 	.short	(.L_95 - .L_94)
.L_94:
        /*0004*/ 	.word	0x00000082


	//----- nvinfo : EIATTR_KPARAM_INFO
	.align		4
.L_95:
        /*0008*/ 	.byte	0x04, 0x17
        /*000a*/ 	.short	(.L_97 - .L_96)
.L_96:
        /*000c*/ 	.word	0x00000000
        /*0010*/ 	.short	0x000f
        /*0012*/ 	.short	0x0070
        /*0014*/ 	.byte	0x00, 0xf5, 0x21, 0x00


	//----- nvinfo : EIATTR_KPARAM_INFO
	.align		4
.L_97:
        /*0018*/ 	.byte	0x04, 0x17
        /*001a*/ 	.short	(.L_99 - .L_98)
.L_98:
        /*001c*/ 	.word	0x00000000
        /*0020*/ 	.short	0x000e
        /*0022*/ 	.short	0x0068
        /*0024*/ 	.byte	0x00, 0xf0, 0x21, 0x00


	//----- nvinfo : EIATTR_KPARAM_INFO
	.align		4
.L_99:
        /*0028*/ 	.byte	0x04, 0x17
        /*002a*/ 	.short	(.L_101 - .L_100)
.L_100:
        /*002c*/ 	.word	0x00000000
        /*0030*/ 	.short	0x000d
        /*0032*/ 	.short	0x0064
        /*0034*/ 	.byte	0x00, 0xf0, 0x11, 0x00


	//----- nvinfo : EIATTR_KPARAM_INFO
	.align		4
.L_101:
        /*0038*/ 	.byte	0x04, 0x17
        /*003a*/ 	.short	(.L_103 - .L_102)
.L_102:
        /*003c*/ 	.word	0x00000000
        /*0040*/ 	.short	0x000c
        /*0042*/ 	.short	0x0060
        /*0044*/ 	.byte	0x00, 0xf0, 0x11, 0x00


	//----- nvinfo : EIATTR_KPARAM_INFO
	.align		4
.L_103:
        /*0048*/ 	.byte	0x04, 0x17
        /*004a*/ 	.short	(.L_105 - .L_104)
.L_104:
        /*004c*/ 	.word	0x00000000
        /*0050*/ 	.short	0x000b
        /*0052*/ 	.short	0x0058
        /*0054*/ 	.byte	0x00, 0xf5, 0x21, 0x00


	//----- nvinfo : EIATTR_KPARAM_INFO
	.align		4
.L_105:
        /*0058*/ 	.byte	0x04, 0x17
        /*005a*/ 	.short	(.L_107 - .L_106)
.L_106:
        /*005c*/ 	.word	0x00000000
        /*0060*/ 	.short	0x000a
        /*0062*/ 	.short	0x0050
        /*0064*/ 	.byte	0x00, 0xf5, 0x21, 0x00


	//----- nvinfo : EIATTR_KPARAM_INFO
	.align		4
.L_107:
        /*0068*/ 	.byte	0x04, 0x17
        /*006a*/ 	.short	(.L_109 - .L_108)
.L_108:
        /*006c*/ 	.word	0x00000000
        /*0070*/ 	.short	0x0009
        /*0072*/ 	.short	0x0048
        /*0074*/ 	.byte	0x00, 0xf5, 0x21, 0x00


	//----- nvinfo : EIATTR_KPARAM_INFO
	.align		4
.L_109:
        /*0078*/ 	.byte	0x04, 0x17
        /*007a*/ 	.short	(.L_111 - .L_110)
.L_110:
        /*007c*/ 	.word	0x00000000
        /*0080*/ 	.short	0x0008
        /*0082*/ 	.short	0x0040
        /*0084*/ 	.byte	0x00, 0xf5, 0x21, 0x00


	//----- nvinfo : EIATTR_KPARAM_INFO
	.align		4
.L_111:
        /*0088*/ 	.byte	0x04, 0x17
        /*008a*/ 	.short	(.L_113 - .L_112)
.L_112:
        /*008c*/ 	.word	0x00000000
        /*0090*/ 	.short	0x0007
        /*0092*/ 	.short	0x0038
        /*0094*/ 	.byte	0x00, 0xf5, 0x21, 0x00


	//----- nvinfo : EIATTR_KPARAM_INFO
	.align		4
.L_113:
        /*0098*/ 	.byte	0x04, 0x17
        /*009a*/ 	.short	(.L_115 - .L_114)
.L_114:
        /*009c*/ 	.word	0x00000000
        /*00a0*/ 	.short	0x0006
        /*00a2*/ 	.short	0x0030
        /*00a4*/ 	.byte	0x00, 0xf5, 0x21, 0x00


	//----- nvinfo : EIATTR_KPARAM_INFO
	.align		4
.L_115:
        /*00a8*/ 	.byte	0x04, 0x17
        /*00aa*/ 	.short	(.L_117 - .L_116)
.L_116:
        /*00ac*/ 	.word	0x00000000
        /*00b0*/ 	.short	0x0005
        /*00b2*/ 	.short	0x0028
        /*00b4*/ 	.byte	0x00, 0xf5, 0x21, 0x00


	//----- nvinfo : EIATTR_KPARAM_INFO
	.align		4
.L_117:
        /*00b8*/ 	.byte	0x04, 0x17
        /*00ba*/ 	.short	(.L_119 - .L_118)
.L_118:
        /*00bc*/ 	.word	0x00000000
        /*00c0*/ 	.short	0x0004
        /*00c2*/ 	.short	0x0020
        /*00c4*/ 	.byte	0x00, 0xf5, 0x21, 0x00


	//----- nvinfo : EIATTR_KPARAM_INFO
	.align		4
.L_119:
        /*00c8*/ 	.byte	0x04, 0x17
        /*00ca*/ 	.short	(.L_121 - .L_120)
.L_120:
        /*00cc*/ 	.word	0x00000000
        /*00d0*/ 	.short	0x0003
        /*00d2*/ 	.short	0x0018
        /*00d4*/ 	.byte	0x00, 0xf5, 0x21, 0x00


	//----- nvinfo : EIATTR_KPARAM_INFO
	.align		4
.L_121:
        /*00d8*/ 	.byte	0x04, 0x17
        /*00da*/ 	.short	(.L_123 - .L_122)
.L_122:
        /*00dc*/ 	.word	0x00000000
        /*00e0*/ 	.short	0x0002
        /*00e2*/ 	.short	0x0010
        /*00e4*/ 	.byte	0x00, 0xf5, 0x21, 0x00


	//----- nvinfo : EIATTR_KPARAM_INFO
	.align		4
.L_123:
        /*00e8*/ 	.byte	0x04, 0x17
        /*00ea*/ 	.short	(.L_125 - .L_124)
.L_124:
        /*00ec*/ 	.word	0x00000000
        /*00f0*/ 	.short	0x0001
        /*00f2*/ 	.short	0x0008
        /*00f4*/ 	.byte	0x00, 0xf5, 0x21, 0x00


	//----- nvinfo : EIATTR_KPARAM_INFO
	.align		4
.L_125:
        /*00f8*/ 	.byte	0x04, 0x17
        /*00fa*/ 	.short	(.L_127 - .L_126)
.L_126:
        /*00fc*/ 	.word	0x00000000
        /*0100*/ 	.short	0x0000
        /*0102*/ 	.short	0x0000
        /*0104*/ 	.byte	0x00, 0xf5, 0x21, 0x00


	//----- nvinfo : EIATTR_SPARSE_MMA_MASK
	.align		4
.L_127:
        /*0108*/ 	.byte	0x03, 0x50
        /*010a*/ 	.short	0x0000


	//----- nvinfo : EIATTR_MAXREG_COUNT
	.align		4
        /*010c*/ 	.byte	0x03, 0x1b
        /*010e*/ 	.short	0x00ff


	//----- nvinfo : EIATTR_MERCURY_ISA_VERSION
	.align		4
        /*0110*/ 	.byte	0x03, 0x5f
        /*0112*/ 	.short	0x0101


	//----- nvinfo : EIATTR_VRC_CTA_INIT_COUNT
	.align		4
        /*0114*/ 	.byte	0x02, 0x4a
	.zero		1
	.zero		1


	//----- nvinfo : EIATTR_EXIT_INSTR_OFFSETS
	.align		4
        /*0118*/ 	.byte	0x04, 0x1c
        /*011a*/ 	.short	(.L_129 - .L_128)


	//   ....[0]....
.L_128:
        /*011c*/ 	.word	0x00000080


	//   ....[1]....
        /*0120*/ 	.word	0x00000a90


	//----- nvinfo : EIATTR_CBANK_PARAM_SIZE
	.align		4
.L_129:
        /*0124*/ 	.byte	0x03, 0x19
        /*0126*/ 	.short	0x0078


	//----- nvinfo : EIATTR_PARAM_CBANK
	.align		4
        /*0128*/ 	.byte	0x04, 0x0a
        /*012a*/ 	.short	(.L_131 - .L_130)
	.align		4
.L_130:
        /*012c*/ 	.word	index@(.nv.constant0._Z13update_kernelPdS_S_S_S_S_S_S_S_S_S_S_iidS_)
        /*0130*/ 	.short	0x0380
        /*0132*/ 	.short	0x0078


	//----- nvinfo : EIATTR_SW_WAR
	.align		4
.L_131:
        /*0134*/ 	.byte	0x04, 0x36
        /*0136*/ 	.short	(.L_133 - .L_132)
.L_132:
        /*0138*/ 	.word	0x00000008
.L_133:


//--------------------- .nv.info._Z14update6_kernelPdS_S_S_S_S_S_S_S_S_S_S_S_S_S_S_S_S_iidddddd --------------------------
	.section	.nv.info._Z14update6_kernelPdS_S_S_S_S_S_S_S_S_S_S_S_S_S_S_S_S_iidddddd,"",@"SHT_CUDA_INFO"
	.sectionflags	@""
	.align	4


	//----- nvinfo : EIATTR_CUDA_API_VERSION
	.align		4
        /*0000*/ 	.byte	0x04, 0x37
        /*0002*/ 	.short	(.L_135 - .L_134)
.L_134:
        /*0004*/ 	.word	0x00000082


	//----- nvinfo : EIATTR_KPARAM_INFO
	.align		4
.L_135:
        /*0008*/ 	.byte	0x04, 0x17
        /*000a*/ 	.short	(.L_137 - .L_136)
.L_136:
        /*000c*/ 	.word	0x00000000
        /*0010*/ 	.short	0x0019
        /*0012*/ 	.short	0x00c0
        /*0014*/ 	.byte	0x00, 0xf0, 0x21, 0x00


	//----- nvinfo : EIATTR_KPARAM_INFO
	.align		4
.L_137:
        /*0018*/ 	.byte	0x04, 0x17
        /*001a*/ 	.short	(.L_139 - .L_138)
.L_138:
        /*001c*/ 	.word	0x00000000
        /*0020*/ 	.short	0x0018
        /*0022*/ 	.short	0x00b8
        /*0024*/ 	.byte	0x00, 0xf0, 0x21, 0x00


	//----- nvinfo : EIATTR_KPARAM_INFO
	.align		4
.L_139:
        /*0028*/ 	.byte	0x04, 0x17
        /*002a*/ 	.short	(.L_141 - .L_140)
.L_140:
        /*002c*/ 	.word	0x00000000
        /*0030*/ 	.short	0x0017
        /*0032*/ 	.short	0x00b0
        /*0034*/ 	.byte	0x00, 0xf0, 0x21, 0x00


	//----- nvinfo : EIATTR_KPARAM_INFO
	.align		4
.L_141:
        /*0038*/ 	.byte	0x04, 0x17
        /*003a*/ 	.short	(.L_143 - .L_142)
.L_142:
        /*003c*/ 	.word	0x00000000
        /*0040*/ 	.short	0x0016
        /*0042*/ 	.short	0x00a8
        /*0044*/ 	.byte	0x00, 0xf0, 0x21, 0x00


	//----- nvinfo : EIATTR_KPARAM_INFO
	.align		4
.L_143:
        /*0048*/ 	.byte	0x04, 0x17
        /*004a*/ 	.short	(.L_145 - .L_144)
.L_144:
        /*004c*/ 	.word	0x00000000
        /*0050*/ 	.short	0x0015
        /*0052*/ 	.short	0x00a0
        /*0054*/ 	.byte	0x00, 0xf0, 0x21, 0x00


	//----- nvinfo : EIATTR_KPARAM_INFO
	.align		4
.L_145:
        /*0058*/ 	.byte	0x04, 0x17
        /*005a*/ 	.short	(.L_147 - .L_146)
.L_146:
        /*005c*/ 	.word	0x00000000
        /*0060*/ 	.short	0x0014
        /*0062*/ 	.short	0x0098
        /*0064*/ 	.byte	0x00, 0xf0, 0x21, 0x00


	//----- nvinfo : EIATTR_KPARAM_INFO
	.align		4
.L_147:
        /*0068*/ 	.byte	0x04, 0x17
        /*006a*/ 	.short	(.L_149 - .L_148)
.L_148:
        /*006c*/ 	.word	0x00000000
        /*0070*/ 	.short	0x0013
        /*0072*/ 	.short	0x0094
        /*0074*/ 	.byte	0x00, 0xf0, 0x11, 0x00


	//----- nvinfo : EIATTR_KPARAM_INFO
	.align		4
.L_149:
        /*0078*/ 	.byte	0x04, 0x17
        /*007a*/ 	.short	(.L_151 - .L_150)
.L_150:
        /*007c*/ 	.word	0x00000000
        /*0080*/ 	.short	0x0012
        /*0082*/ 	.short	0x0090
        /*0084*/ 	.byte	0x00, 0xf0, 0x11, 0x00


	//----- nvinfo : EIATTR_KPARAM_INFO
	.align		4
.L_151:
        /*0088*/ 	.byte	0x04, 0x17
        /*008a*/ 	.short	(.L_153 - .L_152)
.L_152:
        /*008c*/ 	.word	0x00000000
        /*0090*/ 	.short	0x0011
        /*0092*/ 	.short	0x0088
        /*0094*/ 	.byte	0x00, 0xf5, 0x21, 0x00


	//----- nvinfo : EIATTR_KPARAM_INFO
	.align		4
.L_153:
        /*0098*/ 	.byte	0x04, 0x17
        /*009a*/ 	.short	(.L_155 - .L_154)
.L_154:
        /*009c*/ 	.word	0x00000000
        /*00a0*/ 	.short	0x0010
        /*00a2*/ 	.short	0x0080
        /*00a4*/ 	.byte	0x00, 0xf5, 0x21, 0x00


	//----- nvinfo : EIATTR_KPARAM_INFO
	.align		4
.L_155:
        /*00a8*/ 	.byte	0x04, 0x17
        /*00aa*/ 	.short	(.L_157 - .L_156)
.L_156:
        /*00ac*/ 	.word	0x00000000
        /*00b0*/ 	.short	0x000f
        /*00b2*/ 	.short	0x0078
        /*00b4*/ 	.byte	0x00, 0xf5, 0x21, 0x00


	//----- nvinfo : EIATTR_KPARAM_INFO
	.align		4
.L_157:
        /*00b8*/ 	.byte	0x04, 0x17
        /*00ba*/ 	.short	(.L_159 - .L_158)
.L_158:
        /*00bc*/ 	.word	0x00000000
        /*00c0*/ 	.short	0x000e
        /*00c2*/ 	.short	0x0070
        /*00c4*/ 	.byte	0x00, 0xf5, 0x21, 0x00


	//----- nvinfo : EIATTR_KPARAM_INFO
	.align		4
.L_159:
        /*00c8*/ 	.byte	0x04, 0x17
        /*00ca*/ 	.short	(.L_161 - .L_160)
.L_160:
        /*00cc*/ 	.word	0x00000000
        /*00d0*/ 	.short	0x000d
        /*00d2*/ 	.short	0x0068
        /*00d4*/ 	.byte	0x00, 0xf5, 0x21, 0x00


	//----- nvinfo : EIATTR_KPARAM_INFO
	.align		4
.L_161:
        /*00d8*/ 	.byte	0x04, 0x17
        /*00da*/ 	.short	(.L_163 - .L_162)
.L_162:
        /*00dc*/ 	.word	0x00000000
        /*00e0*/ 	.short	0x000c
        /*00e2*/ 	.short	0x0060
        /*00e4*/ 	.byte	0x00, 0xf5, 0x21, 0x00


	//----- nvinfo : EIATTR_KPARAM_INFO
	.align		4
.L_163:
        /*00e8*/ 	.byte	0x04, 0x17
        /*00ea*/ 	.short	(.L_165 - .L_164)
.L_164:
        /*00ec*/ 	.word	0x00000000
        /*00f0*/ 	.short	0x000b
        /*00f2*/ 	.short	0x0058
        /*00f4*/ 	.byte	0x00, 0xf5, 0x21, 0x00


	//----- nvinfo : EIATTR_KPARAM_INFO
	.align		4
.L_165:
        /*00f8*/ 	.byte	0x04, 0x17
        /*00fa*/ 	.short	(.L_167 - .L_166)
.L_166:
        /*00fc*/ 	.word	0x00000000
        /*0100*/ 	.short	0x000a
        /*0102*/ 	.short	0x0050
        /*0104*/ 	.byte	0x00, 0xf5, 0x21, 0x00


	//----- nvinfo : EIATTR_KPARAM_INFO
	.align		4
.L_167:
        /*0108*/ 	.byte	0x04, 0x17
        /*010a*/ 	.short	(.L_169 - .L_168)
.L_168:
        /*010c*/ 	.word	0x00000000
        /*0110*/ 	.short	0x0009
        /*0112*/ 	.short	0x0048
        /*0114*/ 	.byte	0x00, 0xf5, 0x21, 0x00


	//----- nvinfo : EIATTR_KPARAM_INFO
	.align		4
.L_169:
        /*0118*/ 	.byte	0x04, 0x17
        /*011a*/ 	.short	(.L_171 - .L_170)
.L_170:
        /*011c*/ 	.word	0x00000000
        /*0120*/ 	.short	0x0008
        /*0122*/ 	.short	0x0040
        /*0124*/ 	.byte	0x00, 0xf5, 0x21, 0x00


	//----- nvinfo : EIATTR_KPARAM_INFO
	.align		4
.L_171:
        /*0128*/ 	.byte	0x04, 0x17
        /*012a*/ 	.short	(.L_173 - .L_172)
.L_172:
        /*012c*/ 	.word	0x00000000
        /*0130*/ 	.short	0x0007
        /*0132*/ 	.short	0x0038
        /*0134*/ 	.byte	0x00, 0xf5, 0x21, 0x00


	//----- nvinfo : EIATTR_KPARAM_INFO
	.align		4
.L_173:
        /*0138*/ 	.byte	0x04, 0x17
        /*013a*/ 	.short	(.L_175 - .L_174)
.L_174:
        /*013c*/ 	.word	0x00000000
        /*0140*/ 	.short	0x0006
        /*0142*/ 	.short	0x0030
        /*0144*/ 	.byte	0x00, 0xf5, 0x21, 0x00


	//----- nvinfo : EIATTR_KPARAM_INFO
	.align		4
.L_175:
        /*0148*/ 	.byte	0x04, 0x17
        /*014a*/ 	.short	(.L_177 - .L_176)
.L_176:
        /*014c*/ 	.word	0x00000000
        /*0150*/ 	.short	0x0005
        /*0152*/ 	.short	0x0028
        /*0154*/ 	.byte	0x00, 0xf5, 0x21, 0x00


	//----- nvinfo : EIATTR_KPARAM_INFO
	.align		4
.L_177:
        /*0158*/ 	.byte	0x04, 0x17
        /*015a*/ 	.short	(.L_179 - .L_178)
.L_178:
        /*015c*/ 	.word	0x00000000
        /*0160*/ 	.short	0x0004
        /*0162*/ 	.short	0x0020
        /*0164*/ 	.byte	0x00, 0xf5, 0x21, 0x00


	//----- nvinfo : EIATTR_KPARAM_INFO
	.align		4
.L_179:
        /*0168*/ 	.byte	0x04, 0x17
        /*016a*/ 	.short	(.L_181 - .L_180)
.L_180:
        /*016c*/ 	.word	0x00000000
        /*0170*/ 	.short	0x0003
        /*0172*/ 	.short	0x0018
        /*0174*/ 	.byte	0x00, 0xf5, 0x21, 0x00


	//----- nvinfo : EIATTR_KPARAM_INFO
	.align		4
.L_181:
        /*0178*/ 	.byte	0x04, 0x17
        /*017a*/ 	.short	(.L_183 - .L_182)
.L_182:
        /*017c*/ 	.word	0x00000000
        /*0180*/ 	.short	0x0002
        /*0182*/ 	.short	0x0010
        /*0184*/ 	.byte	0x00, 0xf5, 0x21, 0x00


	//----- nvinfo : EIATTR_KPARAM_INFO
	.align		4
.L_183:
        /*0188*/ 	.byte	0x04, 0x17
        /*018a*/ 	.short	(.L_185 - .L_184)
.L_184:
        /*018c*/ 	.word	0x00000000
        /*0190*/ 	.short	0x0001
        /*0192*/ 	.short	0x0008
        /*0194*/ 	.byte	0x00, 0xf5, 0x21, 0x00


	//----- nvinfo : EIATTR_KPARAM_INFO
	.align		4
.L_185:
        /*0198*/ 	.byte	0x04, 0x17
        /*019a*/ 	.short	(.L_187 - .L_186)
.L_186:
        /*019c*/ 	.word	0x00000000
        /*01a0*/ 	.short	0x0000
        /*01a2*/ 	.short	0x0000
        /*01a4*/ 	.byte	0x00, 0xf5, 0x21, 0x00


	//----- nvinfo : EIATTR_SPARSE_MMA_MASK
	.align		4
.L_187:
        /*01a8*/ 	.byte	0x03, 0x50
        /*01aa*/ 	.short	0x0000


	//----- nvinfo : EIATTR_MAXREG_COUNT
	.align		4
        /*01ac*/ 	.byte	0x03, 0x1b
        /*01ae*/ 	.short	0x00ff


	//----- nvinfo : EIATTR_MERCURY_ISA_VERSION
	.align		4
        /*01b0*/ 	.byte	0x03, 0x5f
        /*01b2*/ 	.short	0x0101


	//----- nvinfo : EIATTR_VRC_CTA_INIT_COUNT
	.align		4
        /*01b4*/ 	.byte	0x02, 0x4a
	.zero		1
	.zero		1


	//----- nvinfo : EIATTR_EXIT_INSTR_OFFSETS
	.align		4
        /*01b8*/ 	.byte	0x04, 0x1c
        /*01ba*/ 	.short	(.L_189 - .L_188)


	//   ....[0]....
.L_188:
        /*01bc*/ 	.word	0x00000080


	//   ....[1]....
        /*01c0*/ 	.word	0x00000980


	//----- nvinfo : EIATTR_CBANK_PARAM_SIZE
	.align		4
.L_189:
        /*01c4*/ 	.byte	0x03, 0x19
        /*01c6*/ 	.short	0x00c8


	//----- nvinfo : EIATTR_PARAM_CBANK
	.align		4
        /*01c8*/ 	.byte	0x04, 0x0a
        /*01ca*/ 	.short	(.L_191 - .L_190)
	.align		4
.L_190:
        /*01cc*/ 	.word	index@(.nv.constant0._Z14update6_kernelPdS_S_S_S_S_S_S_S_S_S_S_S_S_S_S_S_S_iidddddd)
        /*01d0*/ 	.short	0x0380
        /*01d2*/ 	.short	0x00c8


	//----- nvinfo : EIATTR_SW_WAR
	.align		4
.L_191:
        /*01d4*/ 	.byte	0x04, 0x36
        /*01d6*/ 	.short	(.L_193 - .L_192)
.L_192:
        /*01d8*/ 	.word	0x00000008
.L_193:


//--------------------- .nv.info._Z14update5_kernelPdS_S_S_S_S_S_S_S_S_S_S_S_S_S_S_S_S_iiddddd --------------------------
	.section	.nv.info._Z14update5_kernelPdS_S_S_S_S_S_S_S_S_S_S_S_S_S_S_S_S_iiddddd,"",@"SHT_CUDA_INFO"
	.sectionflags	@""
	.align	4


	//----- nvinfo : EIATTR_CUDA_API_VERSION
	.align		4
        /*0000*/ 	.byte	0x04, 0x37
        /*0002*/ 	.short	(.L_195 - .L_194)
.L_194:
        /*0004*/ 	.word	0x00000082


	//----- nvinfo : EIATTR_KPARAM_INFO
	.align		4
.L_195:
        /*0008*/ 	.byte	0x04, 0x17
        /*000a*/ 	.short	(.L_197 - .L_196)
.L_196:
        /*000c*/ 	.word	0x00000000
        /*0010*/ 	.short	0x0018
        /*0012*/ 	.short	0x00b8
        /*0014*/ 	.byte	0x00, 0xf0, 0x21, 0x00


	//----- nvinfo : EIATTR_KPARAM_INFO
	.align		4
.L_197:
        /*0018*/ 	.byte	0x04, 0x17
        /*001a*/ 	.short	(.L_199 - .L_198)
.L_198:
        /*001c*/ 	.word	0x00000000
        /*0020*/ 	.short	0x0017
        /*0022*/ 	.short	0x00b0
        /*0024*/ 	.byte	0x00, 0xf0, 0x21, 0x00


	//----- nvinfo : EIATTR_KPARAM_INFO
	.align		4
.L_199:
        /*0028*/ 	.byte	0x04, 0x17
        /*002a*/ 	.short	(.L_201 - .L_200)
.L_200:
        /*002c*/ 	.word	0x00000000
        /*0030*/ 	.short	0x0016
        /*0032*/ 	.short	0x00a8
        /*0034*/ 	.byte	0x00, 0xf0, 0x21, 0x00


	//----- nvinfo : EIATTR_KPARAM_INFO
	.align		4
.L_201:
        /*0038*/ 	.byte	0x04, 0x17
        /*003a*/ 	.short	(.L_203 - .L_202)
.L_202:
        /*003c*/ 	.word	0x00000000
        /*0040*/ 	.short	0x0015
        /*0042*/ 	.short	0x00a0
        /*0044*/ 	.byte	0x00, 0xf0, 0x21, 0x00


	//----- nvinfo : EIATTR_KPARAM_INFO
	.align		4
.L_203:
        /*0048*/ 	.byte	0x04, 0x17
        /*004a*/ 	.short	(.L_205 - .L_204)
.L_204:
        /*004c*/ 	.word	0x00000000
        /*0050*/ 	.short	0x0014
        /*0052*/ 	.short	0x0098
        /*0054*/ 	.byte	0x00, 0xf0, 0x21, 0x00


	//----- nvinfo : EIATTR_KPARAM_INFO
	.align		4
.L_205:
        /*0058*/ 	.byte	0x04, 0x17
        /*005a*/ 	.short	(.L_207 - .L_206)
.L_206:
        /*005c*/ 	.word	0x00000000
        /*0060*/ 	.short	0x0013
        /*0062*/ 	.short	0x0094
        /*0064*/ 	.byte	0x00, 0xf0, 0x11, 0x00


	//----- nvinfo : EIATTR_KPARAM_INFO
	.align		4
.L_207:
        /*0068*/ 	.byte	0x04, 0x17
        /*006a*/ 	.short	(.L_209 - .L_208)
.L_208:
        /*006c*/ 	.word	0x00000000
        /*0070*/ 	.short	0x0012
        /*0072*/ 	.short	0x0090
        /*0074*/ 	.byte	0x00, 0xf0, 0x11, 0x00


	//----- nvinfo : EIATTR_KPARAM_INFO
	.align		4
.L_209:
        /*0078*/ 	.byte	0x04, 0x17
        /*007a*/ 	.short	(.L_211 - .L_210)
.L_210:
        /*007c*/ 	.word	0x00000000
        /*0080*/ 	.short	0x0011
        /*0082*/ 	.short	0x0088
        /*0084*/ 	.byte	0x00, 0xf5, 0x21, 0x00


	//----- nvinfo : EIATTR_KPARAM_INFO
	.align		4
.L_211:
        /*0088*/ 	.byte	0x04, 0x17
        /*008a*/ 	.short	(.L_213 - .L_212)
.L_212:
        /*008c*/ 	.word	0x00000000
        /*0090*/ 	.short	0x0010
        /*0092*/ 	.short	0x0080
        /*0094*/ 	.byte	0x00, 0xf5, 0x21, 0x00


	//----- nvinfo : EIATTR_KPARAM_INFO
	.align		4
.L_213:
        /*0098*/ 	.byte	0x04, 0x17
        /*009a*/ 	.short	(.L_215 - .L_214)
.L_214:
        /*009c*/ 	.word	0x00000000
        /*00a0*/ 	.short	0x000f
        /*00a2*/ 	.short	0x0078
        /*00a4*/ 	.byte	0x00, 0xf5, 0x21, 0x00


	//----- nvinfo : EIATTR_KPARAM_INFO
	.align		4
.L_215:
        /*00a8*/ 	.byte	0x04, 0x17
        /*00aa*/ 	.short	(.L_217 - .L_216)
.L_216:
        /*00ac*/ 	.word	0x00000000
        /*00b0*/ 	.short	0x000e
        /*00b2*/ 	.short	0x0070
        /*00b4*/ 	.byte	0x00, 0xf5, 0x21, 0x00


	//----- nvinfo : EIATTR_KPARAM_INFO
	.align		4
.L_217:
        /*00b8*/ 	.byte	0x04, 0x17
        /*00ba*/ 	.short	(.L_219 - .L_218)
.L_218:
        /*00bc*/ 	.word	0x00000000
        /*00c0*/ 	.short	0x000d
        /*00c2*/ 	.short	0x0068
        /*00c4*/ 	.byte	0x00, 0xf5, 0x21, 0x00


	//----- nvinfo : EIATTR_KPARAM_INFO
	.align		4
.L_219:
        /*00c8*/ 	.byte	0x04, 0x17
        /*00ca*/ 	.short	(.L_221 - .L_220)
.L_220:
        /*00cc*/ 	.word	0x00000000
        /*00d0*/ 	.short	0x000c
        /*00d2*/ 	.short	0x0060
        /*00d4*/ 	.byte	0x00, 0xf5, 0x21, 0x00


	//----- nvinfo : EIATTR_KPARAM_INFO
	.align		4
.L_221:
        /*00d8*/ 	.byte	0x04, 0x17
        /*00da*/ 	.short	(.L_223 - .L_222)
.L_222:
        /*00dc*/ 	.word	0x00000000
        /*00e0*/ 	.short	0x000b
        /*00e2*/ 	.short	0x0058
        /*00e4*/ 	.byte	0x00, 0xf5, 0x21, 0x00


	//----- nvinfo : EIATTR_KPARAM_INFO
	.align		4
.L_223:
        /*00e8*/ 	.byte	0x04, 0x17
        /*00ea*/ 	.short	(.L_225 - .L_224)
.L_224:
        /*00ec*/ 	.word	0x00000000
        /*00f0*/ 	.short	0x000a
        /*00f2*/ 	.short	0x0050
        /*00f4*/ 	.byte	0x00, 0xf5, 0x21, 0x00


	//----- nvinfo : EIATTR_KPARAM_INFO
	.align		4
.L_225:
        /*00f8*/ 	.byte	0x04, 0x17
        /*00fa*/ 	.short	(.L_227 - .L_226)
.L_226:
        /*00fc*/ 	.word	0x00000000
        /*0100*/ 	.short	0x0009
        /*0102*/ 	.short	0x0048
        /*0104*/ 	.byte	0x00, 0xf5, 0x21, 0x00


	//----- nvinfo : EIATTR_KPARAM_INFO
	.align		4
.L_227:
        /*0108*/ 	.byte	0x04, 0x17
        /*010a*/ 	.short	(.L_229 - .L_228)
.L_228:
        /*010c*/ 	.word	0x00000000
        /*0110*/ 	.short	0x0008
        /*0112*/ 	.short	0x0040
        /*0114*/ 	.byte	0x00, 0xf5, 0x21, 0x00


	//----- nvinfo : EIATTR_KPARAM_INFO
	.align		4
.L_229:
        /*0118*/ 	.byte	0x04, 0x17
        /*011a*/ 	.short	(.L_231 - .L_230)
.L_230:
        /*011c*/ 	.word	0x00000000
        /*0120*/ 	.short	0x0007
        /*0122*/ 	.short	0x0038
        /*0124*/ 	.byte	0x00, 0xf5, 0x21, 0x00


	//----- nvinfo : EIATTR_KPARAM_INFO
	.align		4
.L_231:
        /*0128*/ 	.byte	0x04, 0x17
        /*012a*/ 	.short	(.L_233 - .L_232)
.L_232:
        /*012c*/ 	.word	0x00000000
        /*0130*/ 	.short	0x0006
        /*0132*/ 	.short	0x0030
        /*0134*/ 	.byte	0x00, 0xf5, 0x21, 0x00


	//----- nvinfo : EIATTR_KPARAM_INFO
	.align		4
.L_233:
        /*0138*/ 	.byte	0x04, 0x17
        /*013a*/ 	.short	(.L_235 - .L_234)
.L_234:
        /*013c*/ 	.word	0x00000000
        /*0140*/ 	.short	0x0005
        /*0142*/ 	.short	0x0028
        /*0144*/ 	.byte	0x00, 0xf5, 0x21, 0x00


	//----- nvinfo : EIATTR_KPARAM_INFO
	.align		4
.L_235:
        /*0148*/ 	.byte	0x04, 0x17
        /*014a*/ 	.short	(.L_237 - .L_236)
.L_236:
        /*014c*/ 	.word	0x00000000
        /*0150*/ 	.short	0x0004
        /*0152*/ 	.short	0x0020
        /*0154*/ 	.byte	0x00, 0xf5, 0x21, 0x00


	//----- nvinfo : EIATTR_KPARAM_INFO
	.align		4
.L_237:
        /*0158*/ 	.byte	0x04, 0x17
        /*015a*/ 	.short	(.L_239 - .L_238)
.L_238:
        /*015c*/ 	.word	0x00000000
        /*0160*/ 	.short	0x0003
        /*0162*/ 	.short	0x0018
        /*0164*/ 	.byte	0x00, 0xf5, 0x21, 0x00


	//----- nvinfo : EIATTR_KPARAM_INFO
	.align		4
.L_239:
        /*0168*/ 	.byte	0x04, 0x17
        /*016a*/ 	.short	(.L_241 - .L_240)
.L_240:
        /*016c*/ 	.word	0x00000000
        /*0170*/ 	.short	0x0002
        /*0172*/ 	.short	0x0010
        /*0174*/ 	.byte	0x00, 0xf5, 0x21, 0x00


	//----- nvinfo : EIATTR_KPARAM_INFO
	.align		4
.L_241:
        /*0178*/ 	.byte	0x04, 0x17
        /*017a*/ 	.short	(.L_243 - .L_242)
.L_242:
        /*017c*/ 	.word	0x00000000
        /*0180*/ 	.short	0x0001
        /*0182*/ 	.short	0x0008
        /*0184*/ 	.byte	0x00, 0xf5, 0x21, 0x00


	//----- nvinfo : EIATTR_KPARAM_INFO
	.align		4
.L_243:
        /*0188*/ 	.byte	0x04, 0x17
        /*018a*/ 	.short	(.L_245 - .L_244)
.L_244:
        /*018c*/ 	.word	0x00000000
        /*0190*/ 	.short	0x0000
        /*0192*/ 	.short	0x0000
        /*0194*/ 	.byte	0x00, 0xf5, 0x21, 0x00


	//----- nvinfo : EIATTR_SPARSE_MMA_MASK
	.align		4
.L_245:
        /*0198*/ 	.byte	0x03, 0x50
        /*019a*/ 	.short	0x0000


	//----- nvinfo : EIATTR_MAXREG_COUNT
	.align		4
        /*019c*/ 	.byte	0x03, 0x1b
        /*019e*/ 	.short	0x00ff


	//----- nvinfo : EIATTR_MERCURY_ISA_VERSION
	.align		4
        /*01a0*/ 	.byte	0x03, 0x5f
        /*01a2*/ 	.short	0x0101


	//----- nvinfo : EIATTR_VRC_CTA_INIT_COUNT
	.align		4
        /*01a4*/ 	.byte	0x02, 0x4a
	.zero		1
	.zero		1


	//----- nvinfo : EIATTR_EXIT_INSTR_OFFSETS
	.align		4
        /*01a8*/ 	.byte	0x04, 0x1c
        /*01aa*/ 	.short	(.L_247 - .L_246)


	//   ....[0]....
.L_246:
        /*01ac*/ 	.word	0x00000080


	//   ....[1]....
        /*01b0*/ 	.word	0x00000850


	//----- nvinfo : EIATTR_CBANK_PARAM_SIZE
	.align		4
.L_247:
        /*01b4*/ 	.byte	0x03, 0x19
        /*01b6*/ 	.short	0x00c0


	//----- nvinfo : EIATTR_PARAM_CBANK
	.align		4
        /*01b8*/ 	.byte	0x04, 0x0a
        /*01ba*/ 	.short	(.L_249 - .L_248)
	.align		4
.L_248:
        /*01bc*/ 	.word	index@(.nv.constant0._Z14update5_kernelPdS_S_S_S_S_S_S_S_S_S_S_S_S_S_S_S_S_iiddddd)
        /*01c0*/ 	.short	0x0380
        /*01c2*/ 	.short	0x00c0


	//----- nvinfo : EIATTR_SW_WAR
	.align		4
.L_249:
        /*01c4*/ 	.byte	0x04, 0x36
        /*01c6*/ 	.short	(.L_251 - .L_250)
.L_250:
        /*01c8*/ 	.word	0x00000008
.L_251:


//--------------------- .nv.info._Z14update4_kernelPdS_S_S_S_S_S_S_S_S_S_S_S_S_S_S_S_S_iidddd --------------------------
	.section	.nv.info._Z14update4_kernelPdS_S_S_S_S_S_S_S_S_S_S_S_S_S_S_S_S_iidddd,"",@"SHT_CUDA_INFO"
	.sectionflags	@""
	.align	4


	//----- nvinfo : EIATTR_CUDA_API_VERSION
	.align		4
        /*0000*/ 	.byte	0x04, 0x37
        /*0002*/ 	.short	(.L_253 - .L_252)
.L_252:
        /*0004*/ 	.word	0x00000082


	//----- nvinfo : EIATTR_KPARAM_INFO
	.align		4
.L_253:
        /*0008*/ 	.byte	0x04, 0x17
        /*000a*/ 	.short	(.L_255 - .L_254)
.L_254:
        /*000c*/ 	.word	0x00000000
        /*0010*/ 	.short	0x0017
        /*0012*/ 	.short	0x00b0
        /*0014*/ 	.byte	0x00, 0xf0, 0x21, 0x00


	//----- nvinfo : EIATTR_KPARAM_INFO
	.align		4
.L_255:
        /*0018*/ 	.byte	0x04, 0x17
        /*001a*/ 	.short	(.L_257 - .L_256)
.L_256:
        /*001c*/ 	.word	0x00000000
        /*0020*/ 	.short	0x0016
        /*0022*/ 	.short	0x00a8
        /*0024*/ 	.byte	0x00, 0xf0, 0x21, 0x00


	//----- nvinfo : EIATTR_KPARAM_INFO
	.align		4
.L_257:
        /*0028*/ 	.byte	0x04, 0x17
        /*002a*/ 	.short	(.L_259 - .L_258)
.L_258:
        /*002c*/ 	.word	0x00000000
        /*0030*/ 	.short	0x0015
        /*0032*/ 	.short	0x00a0
        /*0034*/ 	.byte	0x00, 0xf0, 0x21, 0x00


	//----- nvinfo : EIATTR_KPARAM_INFO
	.align		4
.L_259:
        /*0038*/ 	.byte	0x04, 0x17
        /*003a*/ 	.short	(.L_261 - .L_260)
.L_260:
        /*003c*/ 	.word	0x00000000
        /*0040*/ 	.short	0x0014
        /*0042*/ 	.short	0x0098
        /*0044*/ 	.byte	0x00, 0xf0, 0x21, 0x00


	//----- nvinfo : EIATTR_KPARAM_INFO
	.align		4
.L_261:
        /*0048*/ 	.byte	0x04, 0x17
        /*004a*/ 	.short	(.L_263 - .L_262)
.L_262:
        /*004c*/ 	.word	0x00000000
        /*0050*/ 	.short	0x0013
        /*0052*/ 	.short	0x0094
        /*0054*/ 	.byte	0x00, 0xf0, 0x11, 0x00


	//----- nvinfo : EIATTR_KPARAM_INFO
	.align		4
.L_263:
        /*0058*/ 	.byte	0x04, 0x17
        /*005a*/ 	.short	(.L_265 - .L_264)
.L_264:
        /*005c*/ 	.word	0x00000000
        /*0060*/ 	.short	0x0012
        /*0062*/ 	.short	0x0090
        /*0064*/ 	.byte	0x00, 0xf0, 0x11, 0x00


	//----- nvinfo : EIATTR_KPARAM_INFO
	.align		4
.L_265:
        /*0068*/ 	.byte	0x04, 0x17
        /*006a*/ 	.short	(.L_267 - .L_266)
.L_266:
        /*006c*/ 	.word	0x00000000
        /*0070*/ 	.short	0x0011
        /*0072*/ 	.short	0x0088
        /*0074*/ 	.byte	0x00, 0xf5, 0x21, 0x00


	//----- nvinfo : EIATTR_KPARAM_INFO
	.align		4
.L_267:
        /*0078*/ 	.byte	0x04, 0x17
        /*007a*/ 	.short	(.L_269 - .L_268)
.L_268:
        /*007c*/ 	.word	0x00000000
        /*0080*/ 	.short	0x0010
        /*0082*/ 	.short	0x0080
        /*0084*/ 	.byte	0x00, 0xf5, 0x21, 0x00


	//----- nvinfo : EIATTR_KPARAM_INFO
	.align		4
.L_269:
        /*0088*/ 	.byte	0x04, 0x17
        /*008a*/ 	.short	(.L_271 - .L_270)
.L_270:
        /*008c*/ 	.word	0x00000000
        /*0090*/ 	.short	0x000f
        /*0092*/ 	.short	0x0078
        /*0094*/ 	.byte	0x00, 0xf5, 0x21, 0x00


	//----- nvinfo : EIATTR_KPARAM_INFO
	.align		4
.L_271:
        /*0098*/ 	.byte	0x04, 0x17
        /*009a*/ 	.short	(.L_273 - .L_272)
.L_272:
        /*009c*/ 	.word	0x00000000
        /*00a0*/ 	.short	0x000e
        /*00a2*/ 	.short	0x0070
        /*00a4*/ 	.byte	0x00, 0xf5, 0x21, 0x00


	//----- nvinfo : EIATTR_KPARAM_INFO
	.align		4
.L_273:
        /*00a8*/ 	.byte	0x04, 0x17
        /*00aa*/ 	.short	(.L_275 - .L_274)
.L_274:
        /*00ac*/ 	.word	0x00000000
        /*00b0*/ 	.short	0x000d
        /*00b2*/ 	.short	0x0068
        /*00b4*/ 	.byte	0x00, 0xf5, 0x21, 0x00


	//----- nvinfo : EIATTR_KPARAM_INFO
	.align		4
.L_275:
        /*00b8*/ 	.byte	0x04, 0x17
        /*00ba*/ 	.short	(.L_277 - .L_276)
.L_276:
        /*00bc*/ 	.word	0x00000000
        /*00c0*/ 	.short	0x000c
        /*00c2*/ 	.short	0x0060
        /*00c4*/ 	.byte	0x00, 0xf5, 0x21, 0x00


	//----- nvinfo : EIATTR_KPARAM_INFO
	.align		4
.L_277:
        /*00c8*/ 	.byte	0x04, 0x17
        /*00ca*/ 	.short	(.L_279 - .L_278)
.L_278:
        /*00cc*/ 	.word	0x00000000
        /*00d0*/ 	.short	0x000b
        /*00d2*/ 	.short	0x0058
        /*00d4*/ 	.byte	0x00, 0xf5, 0x21, 0x00


	//----- nvinfo : EIATTR_KPARAM_INFO
	.align		4
.L_279:
        /*00d8*/ 	.byte	0x04, 0x17
        /*00da*/ 	.short	(.L_281 - .L_280)
.L_280:
        /*00dc*/ 	.word	0x00000000
        /*00e0*/ 	.short	0x000a
        /*00e2*/ 	.short	0x0050
        /*00e4*/ 	.byte	0x00, 0xf5, 0x21, 0x00


	//----- nvinfo : EIATTR_KPARAM_INFO
	.align		4
.L_281:
        /*00e8*/ 	.byte	0x04, 0x17
        /*00ea*/ 	.short	(.L_283 - .L_282)
.L_282:
        /*00ec*/ 	.word	0x00000000
        /*00f0*/ 	.short	0x0009
        /*00f2*/ 	.short	0x0048
        /*00f4*/ 	.byte	0x00, 0xf5, 0x21, 0x00


	//----- nvinfo : EIATTR_KPARAM_INFO
	.align		4
.L_283:
        /*00f8*/ 	.byte	0x04, 0x17
        /*00fa*/ 	.short	(.L_285 - .L_284)
.L_284:
        /*00fc*/ 	.word	0x00000000
        /*0100*/ 	.short	0x0008
        /*0102*/ 	.short	0x0040
        /*0104*/ 	.byte	0x00, 0xf5, 0x21, 0x00


	//----- nvinfo : EIATTR_KPARAM_INFO
	.align		4
.L_285:
        /*0108*/ 	.byte	0x04, 0x17
        /*010a*/ 	.short	(.L_287 - .L_286)
.L_286:
        /*010c*/ 	.word	0x00000000
        /*0110*/ 	.short	0x0007
        /*0112*/ 	.short	0x0038
        /*0114*/ 	.byte	0x00, 0xf5, 0x21, 0x00


	//----- nvinfo : EIATTR_KPARAM_INFO
	.align		4
.L_287:
        /*0118*/ 	.byte	0x04, 0x17
        /*011a*/ 	.short	(.L_289 - .L_288)
.L_288:
        /*011c*/ 	.word	0x00000000
        /*0120*/ 	.short	0x0006
        /*0122*/ 	.short	0x0030
        /*0124*/ 	.byte	0x00, 0xf5, 0x21, 0x00


	//----- nvinfo : EIATTR_KPARAM_INFO
	.align		4
.L_289:
        /*0128*/ 	.byte	0x04, 0x17
        /*012a*/ 	.short	(.L_291 - .L_290)
.L_290:
        /*012c*/ 	.word	0x00000000
        /*0130*/ 	.short	0x0005
        /*0132*/ 	.short	0x0028
        /*0134*/ 	.byte	0x00, 0xf5, 0x21, 0x00


	//----- nvinfo : EIATTR_KPARAM_INFO
	.align		4
.L_291:
        /*0138*/ 	.byte	0x04, 0x17
        /*013a*/ 	.short	(.L_293 - .L_292)
.L_292:
        /*013c*/ 	.word	0x00000000
        /*0140*/ 	.short	0x0004
        /*0142*/ 	.short	0x0020
        /*0144*/ 	.byte	0x00, 0xf5, 0x21, 0x00


	//----- nvinfo : EIATTR_KPARAM_INFO
	.align		4
.L_293:
        /*0148*/ 	.byte	0x04, 0x17
        /*014a*/ 	.short	(.L_295 - .L_294)
.L_294:
        /*014c*/ 	.word	0x00000000
        /*0150*/ 	.short	0x0003
        /*0152*/ 	.short	0x0018
        /*0154*/ 	.byte	0x00, 0xf5, 0x21, 0x00


	//----- nvinfo : EIATTR_KPARAM_INFO
	.align		4
.L_295:
        /*0158*/ 	.byte	0x04, 0x17
        /*015a*/ 	.short	(.L_297 - .L_296)
.L_296:
        /*015c*/ 	.word	0x00000000
        /*0160*/ 	.short	0x0002
        /*0162*/ 	.short	0x0010
        /*0164*/ 	.byte	0x00, 0xf5, 0x21, 0x00


	//----- nvinfo : EIATTR_KPARAM_INFO
	.align		4
.L_297:
        /*0168*/ 	.byte	0x04, 0x17
        /*016a*/ 	.short	(.L_299 - .L_298)
.L_298:
        /*016c*/ 	.word	0x00000000
        /*0170*/ 	.short	0x0001
        /*0172*/ 	.short	0x0008
        /*0174*/ 	.byte	0x00, 0xf5, 0x21, 0x00


	//----- nvinfo : EIATTR_KPARAM_INFO
	.align		4
.L_299:
        /*0178*/ 	.byte	0x04, 0x17
        /*017a*/ 	.short	(.L_301 - .L_300)
.L_300:
        /*017c*/ 	.word	0x00000000
        /*0180*/ 	.short	0x0000
        /*0182*/ 	.short	0x0000
        /*0184*/ 	.byte	0x00, 0xf5, 0x21, 0x00


	//----- nvinfo : EIATTR_SPARSE_MMA_MASK
	.align		4
.L_301:
        /*0188*/ 	.byte	0x03, 0x50
        /*018a*/ 	.short	0x0000


	//----- nvinfo : EIATTR_MAXREG_COUNT
	.align		4
        /*018c*/ 	.byte	0x03, 0x1b
        /*018e*/ 	.short	0x00ff


	//----- nvinfo : EIATTR_MERCURY_ISA_VERSION
	.align		4
        /*0190*/ 	.byte	0x03, 0x5f
        /*0192*/ 	.short	0x0101


	//----- nvinfo : EIATTR_VRC_CTA_INIT_COUNT
	.align		4
        /*0194*/ 	.byte	0x02, 0x4a
	.zero		1
	.zero		1


	//----- nvinfo : EIATTR_EXIT_INSTR_OFFSETS
	.align		4
        /*0198*/ 	.byte	0x04, 0x1c
        /*019a*/ 	.short	(.L_303 - .L_302)


	//   ....[0]....
.L_302:
        /*019c*/ 	.word	0x00000080


	//   ....[1]....
        /*01a0*/ 	.word	0x00000730


	//----- nvinfo : EIATTR_CBANK_PARAM_SIZE
	.align		4
.L_303:
        /*01a4*/ 	.byte	0x03, 0x19
        /*01a6*/ 	.short	0x00b8


	//----- nvinfo : EIATTR_PARAM_CBANK
	.align		4
        /*01a8*/ 	.byte	0x04, 0x0a
        /*01aa*/ 	.short	(.L_305 - .L_304)
	.align		4
.L_304:
        /*01ac*/ 	.word	index@(.nv.constant0._Z14update4_kernelPdS_S_S_S_S_S_S_S_S_S_S_S_S_S_S_S_S_iidddd)
        /*01b0*/ 	.short	0x0380
        /*01b2*/ 	.short	0x00b8


	//----- nvinfo : EIATTR_SW_WAR
	.align		4
.L_305:
        /*01b4*/ 	.byte	0x04, 0x36
        /*01b6*/ 	.short	(.L_307 - .L_306)
.L_306:
        /*01b8*/ 	.word	0x00000008
.L_307:


//--------------------- .nv.info._Z14update3_kernelPdS_S_S_S_S_S_S_S_S_S_S_S_S_S_S_S_S_iiddd --------------------------
	.section	.nv.info._Z14update3_kernelPdS_S_S_S_S_S_S_S_S_S_S_S_S_S_S_S_S_iiddd,"",@"SHT_CUDA_INFO"
	.sectionflags	@""
	.align	4


	//----- nvinfo : EIATTR_CUDA_API_VERSION
	.align		4
        /*0000*/ 	.byte	0x04, 0x37
        /*0002*/ 	.short	(.L_309 - .L_308)
.L_308:
        /*0004*/ 	.word	0x00000082


	//----- nvinfo : EIATTR_KPARAM_INFO
	.align		4
.L_309:
        /*0008*/ 	.byte	0x04, 0x17
        /*000a*/ 	.short	(.L_311 - .L_310)
.L_310:
        /*000c*/ 	.word	0x00000000
        /*0010*/ 	.short	0x0016
        /*0012*/ 	.short	0x00a8
        /*0014*/ 	.byte	0x00, 0xf0, 0x21, 0x00


	//----- nvinfo : EIATTR_KPARAM_INFO
	.align		4
.L_311:
        /*0018*/ 	.byte	0x04, 0x17
        /*001a*/ 	.short	(.L_313 - .L_312)
.L_312:
        /*001c*/ 	.word	0x00000000
        /*0020*/ 	.short	0x0015
        /*0022*/ 	.short	0x00a0
        /*0024*/ 	.byte	0x00, 0xf0, 0x21, 0x00


	//----- nvinfo : EIATTR_KPARAM_INFO
	.align		4
.L_313:
        /*0028*/ 	.byte	0x04, 0x17
        /*002a*/ 	.short	(.L_315 - .L_314)
.L_314:
        /*002c*/ 	.word	0x00000000
        /*0030*/ 	.short	0x0014
        /*0032*/ 	.short	0x0098
        /*0034*/ 	.byte	0x00, 0xf0, 0x21, 0x00


	//----- nvinfo : EIATTR_KPARAM_INFO
	.align		4
.L_315:
        /*0038*/ 	.byte	0x04, 0x17
        /*003a*/ 	.short	(.L_317 - .L_316)
.L_316:
        /*003c*/ 	.word	0x00000000
        /*0040*/ 	.short	0x0013
        /*0042*/ 	.short	0x0094
        /*0044*/ 	.byte	0x00, 0xf0, 0x11, 0x00


	//----- nvinfo : EIATTR_KPARAM_INFO
	.align		4
.L_317:
        /*0048*/ 	.byte	0x04, 0x17
        /*004a*/ 	.short	(.L_319 - .L_318)
.L_318:
        /*004c*/ 	.word	0x00000000
        /*0050*/ 	.short	0x0012
        /*0052*/ 	.short	0x0090
        /*0054*/ 	.byte	0x00, 0xf0, 0x11, 0x00


	//----- nvinfo : EIATTR_KPARAM_INFO
	.align		4
.L_319:
        /*0058*/ 	.byte	0x04, 0x17
        /*005a*/ 	.short	(.L_321 - .L_320)
.L_320:
        /*005c*/ 	.word	0x00000000
        /*0060*/ 	.short	0x0011
        /*0062*/ 	.short	0x0088
        /*0064*/ 	.byte	0x00, 0xf5, 0x21, 0x00


	//----- nvinfo : EIATTR_KPARAM_INFO
	.align		4
.L_321:
        /*0068*/ 	.byte	0x04, 0x17
        /*006a*/ 	.short	(.L_323 - .L_322)
.L_322:
        /*006c*/ 	.word	0x00000000
        /*0070*/ 	.short	0x0010
        /*0072*/ 	.short	0x0080
        /*0074*/ 	.byte	0x00, 0xf5, 0x21, 0x00


	//----- nvinfo : EIATTR_KPARAM_INFO
	.align		4
.L_323:
        /*0078*/ 	.byte	0x04, 0x17
        /*007a*/ 	.short	(.L_325 - .L_324)
.L_324:
        /*007c*/ 	.word	0x00000000
        /*0080*/ 	.short	0x000f
        /*0082*/ 	.short	0x0078
        /*0084*/ 	.byte	0x00, 0xf5, 0x21, 0x00


	//----- nvinfo : EIATTR_KPARAM_INFO
	.align		4
.L_325:
        /*0088*/ 	.byte	0x04, 0x17
        /*008a*/ 	.short	(.L_327 - .L_326)
.L_326:
        /*008c*/ 	.word	0x00000000
        /*0090*/ 	.short	0x000e
        /*0092*/ 	.short	0x0070
        /*0094*/ 	.byte	0x00, 0xf5, 0x21, 0x00


	//----- nvinfo : EIATTR_KPARAM_INFO
	.align		4
.L_327:
        /*0098*/ 	.byte	0x04, 0x17
        /*009a*/ 	.short	(.L_329 - .L_328)
.L_328:
        /*009c*/ 	.word	0x00000000
        /*00a0*/ 	.short	0x000d
        /*00a2*/ 	.short	0x0068
        /*00a4*/ 	.byte	0x00, 0xf5, 0x21, 0x00


	//----- nvinfo : EIATTR_KPARAM_INFO
	.align		4
.L_329:
        /*00a8*/ 	.byte	0x04, 0x17
        /*00aa*/ 	.short	(.L_331 - .L_330)
.L_330:
        /*00ac*/ 	.word	0x00000000
        /*00b0*/ 	.short	0x000c
        /*00b2*/ 	.short	0x0060
        /*00b4*/ 	.byte	0x00, 0xf5, 0x21, 0x00


	//----- nvinfo : EIATTR_KPARAM_INFO
	.align		4
.L_331:
        /*00b8*/ 	.byte	0x04, 0x17
        /*00ba*/ 	.short	(.L_333 - .L_332)
.L_332:
        /*00bc*/ 	.word	0x00000000
        /*00c0*/ 	.short	0x000b
        /*00c2*/ 	.short	0x0058
        /*00c4*/ 	.byte	0x00, 0xf5, 0x21, 0x00


	//----- nvinfo : EIATTR_KPARAM_INFO
	.align		4
.L_333:
        /*00c8*/ 	.byte	0x04, 0x17
        /*00ca*/ 	.short	(.L_335 - .L_334)
.L_334:
        /*00cc*/ 	.word	0x00000000
        /*00d0*/ 	.short	0x000a
        /*00d2*/ 	.short	0x0050
        /*00d4*/ 	.byte	0x00, 0xf5, 0x21, 0x00


	//----- nvinfo : EIATTR_KPARAM_INFO
	.align		4
.L_335:
        /*00d8*/ 	.byte	0x04, 0x17
        /*00da*/ 	.short	(.L_337 - .L_336)
.L_336:
        /*00dc*/ 	.word	0x00000000
        /*00e0*/ 	.short	0x0009
        /*00e2*/ 	.short	0x0048
        /*00e4*/ 	.byte	0x00, 0xf5, 0x21, 0x00


	//----- nvinfo : EIATTR_KPARAM_INFO
	.align		4
.L_337:
        /*00e8*/ 	.byte	0x04, 0x17
        /*00ea*/ 	.short	(.L_339 - .L_338)
.L_338:
        /*00ec*/ 	.word	0x00000000
        /*00f0*/ 	.short	0x0008
        /*00f2*/ 	.short	0x0040
        /*00f4*/ 	.byte	0x00, 0xf5, 0x21, 0x00


	//----- nvinfo : EIATTR_KPARAM_INFO
	.align		4
.L_339:
        /*00f8*/ 	.byte	0x04, 0x17
        /*00fa*/ 	.short	(.L_341 - .L_340)
.L_340:
        /*00fc*/ 	.word	0x00000000
        /*0100*/ 	.short	0x0007
        /*0102*/ 	.short	0x0038
        /*0104*/ 	.byte	0x00, 0xf5, 0x21, 0x00


	//----- nvinfo : EIATTR_KPARAM_INFO
	.align		4
.L_341:
        /*0108*/ 	.byte	0x04, 0x17
        /*010a*/ 	.short	(.L_343 - .L_342)
.L_342:
        /*010c*/ 	.word	0x00000000
        /*0110*/ 	.short	0x0006
        /*0112*/ 	.short	0x0030
        /*0114*/ 	.byte	0x00, 0xf5, 0x21, 0x00


	//----- nvinfo : EIATTR_KPARAM_INFO
	.align		4
.L_343:
        /*0118*/ 	.byte	0x04, 0x17
        /*011a*/ 	.short	(.L_345 - .L_344)
.L_344:
        /*011c*/ 	.word	0x00000000
        /*0120*/ 	.short	0x0005
        /*0122*/ 	.short	0x0028
        /*0124*/ 	.byte	0x00, 0xf5, 0x21, 0x00


	//----- nvinfo : EIATTR_KPARAM_INFO
	.align		4
.L_345:
        /*0128*/ 	.byte	0x04, 0x17
        /*012a*/ 	.short	(.L_347 - .L_346)
.L_346:
        /*012c*/ 	.word	0x00000000
        /*0130*/ 	.short	0x0004
        /*0132*/ 	.short	0x0020
        /*0134*/ 	.byte	0x00, 0xf5, 0x21, 0x00


	//----- nvinfo : EIATTR_KPARAM_INFO
	.align		4
.L_347:
        /*0138*/ 	.byte	0x04, 0x17
        /*013a*/ 	.short	(.L_349 - .L_348)
.L_348:
        /*013c*/ 	.word	0x00000000
        /*0140*/ 	.short	0x0003
        /*0142*/ 	.short	0x0018
        /*0144*/ 	.byte	0x00, 0xf5, 0x21, 0x00


	//----- nvinfo : EIATTR_KPARAM_INFO
	.align		4
.L_349:
        /*0148*/ 	.byte	0x04, 0x17
        /*014a*/ 	.short	(.L_351 - .L_350)
.L_350:
        /*014c*/ 	.word	0x00000000
        /*0150*/ 	.short	0x0002
        /*0152*/ 	.short	0x0010
        /*0154*/ 	.byte	0x00, 0xf5, 0x21, 0x00


	//----- nvinfo : EIATTR_KPARAM_INFO
	.align		4
.L_351:
        /*0158*/ 	.byte	0x04, 0x17
        /*015a*/ 	.short	(.L_353 - .L_352)
.L_352:
        /*015c*/ 	.word	0x00000000
        /*0160*/ 	.short	0x0001
        /*0162*/ 	.short	0x0008
        /*0164*/ 	.byte	0x00, 0xf5, 0x21, 0x00


	//----- nvinfo : EIATTR_KPARAM_INFO
	.align		4
.L_353:
        /*0168*/ 	.byte	0x04, 0x17
        /*016a*/ 	.short	(.L_355 - .L_354)
.L_354:
        /*016c*/ 	.word	0x00000000
        /*0170*/ 	.short	0x0000
        /*0172*/ 	.short	0x0000
        /*0174*/ 	.byte	0x00, 0xf5, 0x21, 0x00


	//----- nvinfo : EIATTR_SPARSE_MMA_MASK
	.align		4
.L_355:
        /*0178*/ 	.byte	0x03, 0x50
        /*017a*/ 	.short	0x0000


	//----- nvinfo : EIATTR_MAXREG_COUNT
	.align		4
        /*017c*/ 	.byte	0x03, 0x1b
        /*017e*/ 	.short	0x00ff


	//----- nvinfo : EIATTR_MERCURY_ISA_VERSION
	.align		4
        /*0180*/ 	.byte	0x03, 0x5f
        /*0182*/ 	.short	0x0101


	//----- nvinfo : EIATTR_VRC_CTA_INIT_COUNT
	.align		4
        /*0184*/ 	.byte	0x02, 0x4a
	.zero		1
	.zero		1


	//----- nvinfo : EIATTR_EXIT_INSTR_OFFSETS
	.align		4
        /*0188*/ 	.byte	0x04, 0x1c
        /*018a*/ 	.short	(.L_357 - .L_356)


	//   ....[0]....
.L_356:
        /*018c*/ 	.word	0x00000080


	//   ....[1]....
        /*0190*/ 	.word	0x00000600


	//----- nvinfo : EIATTR_CBANK_PARAM_SIZE
	.align		4
.L_357:
        /*0194*/ 	.byte	0x03, 0x19
        /*0196*/ 	.short	0x00b0


	//----- nvinfo : EIATTR_PARAM_CBANK
	.align		4
        /*0198*/ 	.byte	0x04, 0x0a
        /*019a*/ 	.short	(.L_359 - .L_358)
	.align		4
.L_358:
        /*019c*/ 	.word	index@(.nv.constant0._Z14update3_kernelPdS_S_S_S_S_S_S_S_S_S_S_S_S_S_S_S_S_iiddd)
        /*01a0*/ 	.short	0x0380
        /*01a2*/ 	.short	0x00b0


	//----- nvinfo : EIATTR_SW_WAR
	.align		4
.L_359:
        /*01a4*/ 	.byte	0x04, 0x36
        /*01a6*/ 	.short	(.L_361 - .L_360)
.L_360:
        /*01a8*/ 	.word	0x00000008
.L_361:


//--------------------- .nv.info._Z14update2_kernelPdS_S_S_S_S_S_S_S_S_S_S_S_S_S_S_S_S_iidd --------------------------
	.section	.nv.info._Z14update2_kernelPdS_S_S_S_S_S_S_S_S_S_S_S_S_S_S_S_S_iidd,"",@"SHT_CUDA_INFO"
	.sectionflags	@""
	.align	4


	//----- nvinfo : EIATTR_CUDA_API_VERSION
	.align		4
        /*0000*/ 	.byte	0x04, 0x37
        /*0002*/ 	.short	(.L_363 - .L_362)
.L_362:
        /*0004*/ 	.word	0x00000082


	//----- nvinfo : EIATTR_KPARAM_INFO
	.align		4
.L_363:
        /*0008*/ 	.byte	0x04, 0x17
        /*000a*/ 	.short	(.L_365 - .L_364)
.L_364:
        /*000c*/ 	.word	0x00000000
        /*0010*/ 	.short	0x0015
        /*0012*/ 	.short	0x00a0
        /*0014*/ 	.byte	0x00, 0xf0, 0x21, 0x00


	//----- nvinfo : EIATTR_KPARAM_INFO
	.align		4
.L_365:
        /*0018*/ 	.byte	0x04, 0x17
        /*001a*/ 	.short	(.L_367 - .L_366)
.L_366:
        /*001c*/ 	.word	0x00000000
        /*0020*/ 	.short	0x0014
        /*0022*/ 	.short	0x0098
        /*0024*/ 	.byte	0x00, 0xf0, 0x21, 0x00


	//----- nvinfo : EIATTR_KPARAM_INFO
	.align		4
.L_367:
        /*0028*/ 	.byte	0x04, 0x17
        /*002a*/ 	.short	(.L_369 - .L_368)
.L_368:
        /*002c*/ 	.word	0x00000000
        /*0030*/ 	.short	0x0013
        /*0032*/ 	.short	0x0094
        /*0034*/ 	.byte	0x00, 0xf0, 0x11, 0x00


	//----- nvinfo : EIATTR_KPARAM_INFO
	.align		4
.L_369:
        /*0038*/ 	.byte	0x04, 0x17
        /*003a*/ 	.short	(.L_371 - .L_370)
.L_370:
        /*003c*/ 	.word	0x00000000
        /*0040*/ 	.short	0x0012
        /*0042*/ 	.short	0x0090
        /*0044*/ 	.byte	0x00, 0xf0, 0x11, 0x00


	//----- nvinfo : EIATTR_KPARAM_INFO
	.align		4
.L_371:
        /*0048*/ 	.byte	0x04, 0x17
        /*004a*/ 	.short	(.L_373 - .L_372)
.L_372:
        /*004c*/ 	.word	0x00000000
        /*0050*/ 	.short	0x0011
        /*0052*/ 	.short	0x0088
        /*0054*/ 	.byte	0x00, 0xf5, 0x21, 0x00


	//----- nvinfo : EIATTR_KPARAM_INFO
	.align		4
.L_373:
        /*0058*/ 	.byte	0x04, 0x17
        /*005a*/ 	.short	(.L_375 - .L_374)
.L_374:
        /*005c*/ 	.word	0x00000000
        /*0060*/ 	.short	0x0010
        /*0062*/ 	.short	0x0080
        /*0064*/ 	.byte	0x00, 0xf5, 0x21, 0x00


	//----- nvinfo : EIATTR_KPARAM_INFO
	.align		4
.L_375:
        /*0068*/ 	.byte	0x04, 0x17
        /*006a*/ 	.short	(.L_377 - .L_376)
.L_376:
        /*006c*/ 	.word	0x00000000
        /*0070*/ 	.short	0x000f
        /*0072*/ 	.short	0x0078
        /*0074*/ 	.byte	0x00, 0xf5, 0x21, 0x00


	//----- nvinfo : EIATTR_KPARAM_INFO
	.align		4
.L_377:
        /*0078*/ 	.byte	0x04, 0x17
        /*007a*/ 	.short	(.L_379 - .L_378)
.L_378:
        /*007c*/ 	.word	0x00000000
        /*0080*/ 	.short	0x000e
        /*0082*/ 	.short	0x0070
        /*0084*/ 	.byte	0x00, 0xf5, 0x21, 0x00


	//----- nvinfo : EIATTR_KPARAM_INFO
	.align		4
.L_379:
        /*0088*/ 	.byte	0x04, 0x17
        /*008a*/ 	.short	(.L_381 - .L_380)
.L_380:
        /*008c*/ 	.word	0x00000000
        /*0090*/ 	.short	0x000d
        /*0092*/ 	.short	0x0068
        /*0094*/ 	.byte	0x00, 0xf5, 0x21, 0x00


	//----- nvinfo : EIATTR_KPARAM_INFO
	.align		4
.L_381:
        /*0098*/ 	.byte	0x04, 0x17
        /*009a*/ 	.short	(.L_383 - .L_382)
.L_382:
        /*009c*/ 	.word	0x00000000
        /*00a0*/ 	.short	0x000c
        /*00a2*/ 	.short	0x0060
        /*00a4*/ 	.byte	0x00, 0xf5, 0x21, 0x00


	//----- nvinfo : EIATTR_KPARAM_INFO
	.align		4
.L_383:
        /*00a8*/ 	.byte	0x04, 0x17
        /*00aa*/ 	.short	(.L_385 - .L_384)
.L_384:
        /*00ac*/ 	.word	0x00000000
        /*00b0*/ 	.short	0x000b
        /*00b2*/ 	.short	0x0058
        /*00b4*/ 	.byte	0x00, 0xf5, 0x21, 0x00


	//----- nvinfo : EIATTR_KPARAM_INFO
	.align		4
.L_385:
        /*00b8*/ 	.byte	0x04, 0x17
        /*00ba*/ 	.short	(.L_387 - .L_386)
.L_386:
        /*00bc*/ 	.word	0x00000000
        /*00c0*/ 	.short	0x000a
        /*00c2*/ 	.short	0x0050
        /*00c4*/ 	.byte	0x00, 0xf5, 0x21, 0x00


	//----- nvinfo : EIATTR_KPARAM_INFO
	.align		4
.L_387:
        /*00c8*/ 	.byte	0x04, 0x17
        /*00ca*/ 	.short	(.L_389 - .L_388)
.L_388:
        /*00cc*/ 	.word	0x00000000
        /*00d0*/ 	.short	0x0009
        /*00d2*/ 	.short	0x0048
        /*00d4*/ 	.byte	0x00, 0xf5, 0x21, 0x00


	//----- nvinfo : EIATTR_KPARAM_INFO
	.align		4
.L_389:
        /*00d8*/ 	.byte	0x04, 0x17
        /*00da*/ 	.short	(.L_391 - .L_390)
.L_390:
        /*00dc*/ 	.word	0x00000000
        /*00e0*/ 	.short	0x0008
        /*00e2*/ 	.short	0x0040
        /*00e4*/ 	.byte	0x00, 0xf5, 0x21, 0x00


	//----- nvinfo : EIATTR_KPARAM_INFO
	.align		4
.L_391:
        /*00e8*/ 	.byte	0x04, 0x17
        /*00ea*/ 	.short	(.L_393 - .L_392)
.L_392:
        /*00ec*/ 	.word	0x00000000
        /*00f0*/ 	.short	0x0007
        /*00f2*/ 	.short	0x0038
        /*00f4*/ 	.byte	0x00, 0xf5, 0x21, 0x00


	//----- nvinfo : EIATTR_KPARAM_INFO
	.align		4
.L_393:
        /*00f8*/ 	.byte	0x04, 0x17
        /*00fa*/ 	.short	(.L_395 - .L_394)
.L_394:
        /*00fc*/ 	.word	0x00000000
        /*0100*/ 	.short	0x0006
        /*0102*/ 	.short	0x0030
        /*0104*/ 	.byte	0x00, 0xf5, 0x21, 0x00


	//----- nvinfo : EIATTR_KPARAM_INFO
	.align		4
.L_395:
        /*0108*/ 	.byte	0x04, 0x17
        /*010a*/ 	.short	(.L_397 - .L_396)
.L_396:
        /*010c*/ 	.word	0x00000000
        /*0110*/ 	.short	0x0005
        /*0112*/ 	.short	0x0028
        /*0114*/ 	.byte	0x00, 0xf5, 0x21, 0x00


	//----- nvinfo : EIATTR_KPARAM_INFO
	.align		4
.L_397:
        /*0118*/ 	.byte	0x04, 0x17
        /*011a*/ 	.short	(.L_399 - .L_398)
.L_398:
        /*011c*/ 	.word	0x00000000
        /*0120*/ 	.short	0x0004
        /*0122*/ 	.short	0x0020
        /*0124*/ 	.byte	0x00, 0xf5, 0x21, 0x00


	//----- nvinfo : EIATTR_KPARAM_INFO
	.align		4
.L_399:
        /*0128*/ 	.byte	0x04, 0x17
        /*012a*/ 	.short	(.L_401 - .L_400)
.L_400:
        /*012c*/ 	.word	0x00000000
        /*0130*/ 	.short	0x0003
        /*0132*/ 	.short	0x0018
        /*0134*/ 	.byte	0x00, 0xf5, 0x21, 0x00


	//----- nvinfo : EIATTR_KPARAM_INFO
	.align		4
.L_401:
        /*0138*/ 	.byte	0x04, 0x17
        /*013a*/ 	.short	(.L_403 - .L_402)
.L_402:
        /*013c*/ 	.word	0x00000000
        /*0140*/ 	.short	0x0002
        /*0142*/ 	.short	0x0010
        /*0144*/ 	.byte	0x00, 0xf5, 0x21, 0x00


	//----- nvinfo : EIATTR_KPARAM_INFO
	.align		4
.L_403:
        /*0148*/ 	.byte	0x04, 0x17
        /*014a*/ 	.short	(.L_405 - .L_404)
.L_404:
        /*014c*/ 	.word	0x00000000
        /*0150*/ 	.short	0x0001
        /*0152*/ 	.short	0x0008
        /*0154*/ 	.byte	0x00, 0xf5, 0x21, 0x00


	//----- nvinfo : EIATTR_KPARAM_INFO
	.align		4
.L_405:
        /*0158*/ 	.byte	0x04, 0x17
        /*015a*/ 	.short	(.L_407 - .L_406)
.L_406:
        /*015c*/ 	.word	0x00000000
        /*0160*/ 	.short	0x0000
        /*0162*/ 	.short	0x0000
        /*0164*/ 	.byte	0x00, 0xf5, 0x21, 0x00


	//----- nvinfo : EIATTR_SPARSE_MMA_MASK
	.align		4
.L_407:
        /*0168*/ 	.byte	0x03, 0x50
        /*016a*/ 	.short	0x0000


	//----- nvinfo : EIATTR_MAXREG_COUNT
	.align		4
        /*016c*/ 	.byte	0x03, 0x1b
        /*016e*/ 	.short	0x00ff


	//----- nvinfo : EIATTR_MERCURY_ISA_VERSION
	.align		4
        /*0170*/ 	.byte	0x03, 0x5f
        /*0172*/ 	.short	0x0101


	//----- nvinfo : EIATTR_VRC_CTA_INIT_COUNT
	.align		4
        /*0174*/ 	.byte	0x02, 0x4a
	.zero		1
	.zero		1


	//----- nvinfo : EIATTR_EXIT_INSTR_OFFSETS
	.align		4
        /*0178*/ 	.byte	0x04, 0x1c
        /*017a*/ 	.short	(.L_409 - .L_408)


	//   ....[0]....
.L_408:
        /*017c*/ 	.word	0x00000080


	//   ....[1]....
        /*0180*/ 	.word	0x00000490


	//----- nvinfo : EIATTR_CBANK_PARAM_SIZE
	.align		4
.L_409:
        /*0184*/ 	.byte	0x03, 0x19
        /*0186*/ 	.short	0x00a8


	//----- nvinfo : EIATTR_PARAM_CBANK
	.align		4
        /*0188*/ 	.byte	0x04, 0x0a
        /*018a*/ 	.short	(.L_411 - .L_410)
	.align		4
.L_410:
        /*018c*/ 	.word	index@(.nv.constant0._Z14update2_kernelPdS_S_S_S_S_S_S_S_S_S_S_S_S_S_S_S_S_iidd)
        /*0190*/ 	.short	0x0380
        /*0192*/ 	.short	0x00a8


	//----- nvinfo : EIATTR_SW_WAR
	.align		4
.L_411:
        /*0194*/ 	.byte	0x04, 0x36
        /*0196*/ 	.short	(.L_413 - .L_412)
.L_412:
        /*0198*/ 	.word	0x00000008
.L_413:


//--------------------- .nv.info._Z14update1_kernelPdS_S_S_S_S_S_S_S_S_S_S_i --------------------------
	.section	.nv.info._Z14update1_kernelPdS_S_S_S_S_S_S_S_S_S_S_i,"",@"SHT_CUDA_INFO"
	.sectionflags	@""
	.align	4


	//----- nvinfo : EIATTR_CUDA_API_VERSION
	.align		4
        /*0000*/ 	.byte	0x04, 0x37
        /*0002*/ 	.short	(.L_415 - .L_414)
.L_414:
        /*0004*/ 	.word	0x00000082


	//----- nvinfo : EIATTR_KPARAM_INFO
	.align		4
.L_415:
        /*0008*/ 	.byte	0x04, 0x17
        /*000a*/ 	.short	(.L_417 - .L_416)
.L_416:
        /*000c*/ 	.word	0x00000000
        /*0010*/ 	.short	0x000c
        /*0012*/ 	.short	0x0060
        /*0014*/ 	.byte	0x00, 0xf0, 0x11, 0x00


	//----- nvinfo : EIATTR_KPARAM_INFO
	.align		4
.L_417:
        /*0018*/ 	.byte	0x04, 0x17
        /*001a*/ 	.short	(.L_419 - .L_418)
.L_418:
        /*001c*/ 	.word	0x00000000
        /*0020*/ 	.short	0x000b
        /*0022*/ 	.short	0x0058
        /*0024*/ 	.byte	0x00, 0xf5, 0x21, 0x00


	//----- nvinfo : EIATTR_KPARAM_INFO
	.align		4
.L_419:
        /*0028*/ 	.byte	0x04, 0x17
        /*002a*/ 	.short	(.L_421 - .L_420)
.L_420:
        /*002c*/ 	.word	0x00000000
        /*0030*/ 	.short	0x000a
        /*0032*/ 	.short	0x0050
        /*0034*/ 	.byte	0x00, 0xf5, 0x21, 0x00


	//----- nvinfo : EIATTR_KPARAM_INFO
	.align		4
.L_421:
        /*0038*/ 	.byte	0x04, 0x17
        /*003a*/ 	.short	(.L_423 - .L_422)
.L_422:
        /*003c*/ 	.word	0x00000000
        /*0040*/ 	.short	0x0009
        /*0042*/ 	.short	0x0048
        /*0044*/ 	.byte	0x00, 0xf5, 0x21, 0x00


	//----- nvinfo : EIATTR_KPARAM_INFO
	.align		4
.L_423:
        /*0048*/ 	.byte	0x04, 0x17
        /*004a*/ 	.short	(.L_425 - .L_424)
.L_424:
        /*004c*/ 	.word	0x00000000
        /*0050*/ 	.short	0x0008
        /*0052*/ 	.short	0x0040
        /*0054*/ 	.byte	0x00, 0xf5, 0x21, 0x00


	//----- nvinfo : EIATTR_KPARAM_INFO
	.align		4
.L_425:
        /*0058*/ 	.byte	0x04, 0x17
        /*005a*/ 	.short	(.L_427 - .L_426)
.L_426:
        /*005c*/ 	.word	0x00000000
        /*0060*/ 	.short	0x0007
        /*0062*/ 	.short	0x0038
        /*0064*/ 	.byte	0x00, 0xf5, 0x21, 0x00


	//----- nvinfo : EIATTR_KPARAM_INFO
	.align		4
.L_427:
        /*0068*/ 	.byte	0x04, 0x17
        /*006a*/ 	.short	(.L_429 - .L_428)
.L_428:
        /*006c*/ 	.word	0x00000000
        /*0070*/ 	.short	0x0006
        /*0072*/ 	.short	0x0030
        /*0074*/ 	.byte	0x00, 0xf5, 0x21, 0x00


	//----- nvinfo : EIATTR_KPARAM_INFO
	.align		4
.L_429:
        /*0078*/ 	.byte	0x04, 0x17
        /*007a*/ 	.short	(.L_431 - .L_430)
.L_430:
        /*007c*/ 	.word	0x00000000
        /*0080*/ 	.short	0x0005
        /*0082*/ 	.short	0x0028
        /*0084*/ 	.byte	0x00, 0xf5, 0x21, 0x00


	//----- nvinfo : EIATTR_KPARAM_INFO
	.align		4
.L_431:
        /*0088*/ 	.byte	0x04, 0x17
        /*008a*/ 	.short	(.L_433 - .L_432)
.L_432:
        /*008c*/ 	.word	0x00000000
        /*0090*/ 	.short	0x0004
        /*0092*/ 	.short	0x0020
        /*0094*/ 	.byte	0x00, 0xf5, 0x21, 0x00


	//----- nvinfo : EIATTR_KPARAM_INFO
	.align		4
.L_433:
        /*0098*/ 	.byte	0x04, 0x17
        /*009a*/ 	.short	(.L_435 - .L_434)
.L_434:
        /*009c*/ 	.word	0x00000000
        /*00a0*/ 	.short	0x0003
        /*00a2*/ 	.short	0x0018
        /*00a4*/ 	.byte	0x00, 0xf5, 0x21, 0x00


	//----- nvinfo : EIATTR_KPARAM_INFO
	.align		4
.L_435:
        /*00a8*/ 	.byte	0x04, 0x17
        /*00aa*/ 	.short	(.L_437 - .L_436)
.L_436:
        /*00ac*/ 	.word	0x00000000
        /*00b0*/ 	.short	0x0002
        /*00b2*/ 	.short	0x0010
        /*00b4*/ 	.byte	0x00, 0xf5, 0x21, 0x00


	//----- nvinfo : EIATTR_KPARAM_INFO
	.align		4
.L_437:
        /*00b8*/ 	.byte	0x04, 0x17
        /*00ba*/ 	.short	(.L_439 - .L_438)
.L_438:
        /*00bc*/ 	.word	0x00000000
        /*00c0*/ 	.short	0x0001
        /*00c2*/ 	.short	0x0008
        /*00c4*/ 	.byte	0x00, 0xf5, 0x21, 0x00


	//----- nvinfo : EIATTR_KPARAM_INFO
	.align		4
.L_439:
        /*00c8*/ 	.byte	0x04, 0x17
        /*00ca*/ 	.short	(.L_441 - .L_440)
.L_440:
        /*00cc*/ 	.word	0x00000000
        /*00d0*/ 	.short	0x0000
        /*00d2*/ 	.short	0x0000
        /*00d4*/ 	.byte	0x00, 0xf5, 0x21, 0x00


	//----- nvinfo : EIATTR_SPARSE_MMA_MASK
	.align		4
.L_441:
        /*00d8*/ 	.byte	0x03, 0x50
        /*00da*/ 	.short	0x0000


	//----- nvinfo : EIATTR_MAXREG_COUNT
	.align		4
        /*00dc*/ 	.byte	0x03, 0x1b
        /*00de*/ 	.short	0x00ff


	//----- nvinfo : EIATTR_MERCURY_ISA_VERSION
	.align		4
        /*00e0*/ 	.byte	0x03, 0x5f
        /*00e2*/ 	.short	0x0101


	//----- nvinfo : EIATTR_VRC_CTA_INIT_COUNT
	.align		4
        /*00e4*/ 	.byte	0x02, 0x4a
	.zero		1
	.zero		1


	//----- nvinfo : EIATTR_EXIT_INSTR_OFFSETS
	.align		4
        /*00e8*/ 	.byte	0x04, 0x1c
        /*00ea*/ 	.short	(.L_443 - .L_442)


	//   ....[0]....
.L_442:
        /*00ec*/ 	.word	0x00000070


	//   ....[1]....
        /*00f0*/ 	.word	0x000002d0


	//----- nvinfo : EIATTR_CBANK_PARAM_SIZE
	.align		4
.L_443:
        /*00f4*/ 	.byte	0x03, 0x19
        /*00f6*/ 	.short	0x0064


	//----- nvinfo : EIATTR_PARAM_CBANK
	.align		4
        /*00f8*/ 	.byte	0x04, 0x0a
        /*00fa*/ 	.short	(.L_445 - .L_444)
	.align		4
.L_444:
        /*00fc*/ 	.word	index@(.nv.constant0._Z14update1_kernelPdS_S_S_S_S_S_S_S_S_S_S_i)
        /*0100*/ 	.short	0x0380
        /*0102*/ 	.short	0x0064


	//----- nvinfo : EIATTR_SW_WAR
	.align		4
.L_445:
        /*0104*/ 	.byte	0x04, 0x36
        /*0106*/ 	.short	(.L_447 - .L_446)
.L_446:
        /*0108*/ 	.word	0x00000008
.L_447:


//--------------------- .nv.info._Z16stageStep_kernelPdS_S_S_S_S_S_S_S_S_S_S_S_iiiii --------------------------
	.section	.nv.info._Z16stageStep_kernelPdS_S_S_S_S_S_S_S_S_S_S_S_iiiii,"",@"SHT_CUDA_INFO"
	.sectionflags	@""
	.align	4


	//----- nvinfo : EIATTR_CUDA_API_VERSION
	.align		4
        /*0000*/ 	.byte	0x04, 0x37
        /*0002*/ 	.short	(.L_449 - .L_448)
.L_448:
        /*0004*/ 	.word	0x00000082


	//----- nvinfo : EIATTR_KPARAM_INFO
	.align		4
.L_449:
        /*0008*/ 	.byte	0x04, 0x17
        /*000a*/ 	.short	(.L_451 - .L_450)
.L_450:
        /*000c*/ 	.word	0x00000000
        /*0010*/ 	.short	0x0011
        /*0012*/ 	.short	0x0078
        /*0014*/ 	.byte	0x00, 0xf0, 0x11, 0x00


	//----- nvinfo : EIATTR_KPARAM_INFO
	.align		4
.L_451:
        /*0018*/ 	.byte	0x04, 0x17
        /*001a*/ 	.short	(.L_453 - .L_452)
.L_452:
        /*001c*/ 	.word	0x00000000
        /*0020*/ 	.short	0x0010
        /*0022*/ 	.short	0x0074
        /*0024*/ 	.byte	0x00, 0xf0, 0x11, 0x00


	//----- nvinfo : EIATTR_KPARAM_INFO
	.align		4
.L_453:
        /*0028*/ 	.byte	0x04, 0x17
        /*002a*/ 	.short	(.L_455 - .L_454)
.L_454:
        /*002c*/ 	.word	0x00000000
        /*0030*/ 	.short	0x000f
        /*0032*/ 	.short	0x0070
        /*0034*/ 	.byte	0x00, 0xf0, 0x11, 0x00


	//----- nvinfo : EIATTR_KPARAM_INFO
	.align		4
.L_455:
        /*0038*/ 	.byte	0x04, 0x17
        /*003a*/ 	.short	(.L_457 - .L_456)
.L_456:
        /*003c*/ 	.word	0x00000000
        /*0040*/ 	.short	0x000e
        /*0042*/ 	.short	0x006c
        /*0044*/ 	.byte	0x00, 0xf0, 0x11, 0x00


	//----- nvinfo : EIATTR_KPARAM_INFO
	.align		4
.L_457:
        /*0048*/ 	.byte	0x04, 0x17
        /*004a*/ 	.short	(.L_459 - .L_458)
.L_458:
        /*004c*/ 	.word	0x00000000
        /*0050*/ 	.short	0x000d
        /*0052*/ 	.short	0x0068
        /*0054*/ 	.byte	0x00, 0xf0, 0x11, 0x00


	//----- nvinfo : EIATTR_KPARAM_INFO
	.align		4
.L_459:
        /*0058*/ 	.byte	0x04, 0x17
        /*005a*/ 	.short	(.L_461 - .L_460)
.L_460:
        /*005c*/ 	.word	0x00000000
        /*0060*/ 	.short	0x000c
        /*0062*/ 	.short	0x0060
        /*0064*/ 	.byte	0x00, 0xf5, 0x21, 0x00


	//----- nvinfo : EIATTR_KPARAM_INFO
	.align		4
.L_461:
        /*0068*/ 	.byte	0x04, 0x17
        /*006a*/ 	.short	(.L_463 - .L_462)
.L_462:
        /*006c*/ 	.word	0x00000000
        /*0070*/ 	.short	0x000b
        /*0072*/ 	.short	0x0058
        /*0074*/ 	.byte	0x00, 0xf5, 0x21, 0x00


	//----- nvinfo : EIATTR_KPARAM_INFO
	.align		4
.L_463:
        /*0078*/ 	.byte	0x04, 0x17
        /*007a*/ 	.short	(.L_465 - .L_464)
.L_464:
        /*007c*/ 	.word	0x00000000
        /*0080*/ 	.short	0x000a
        /*0082*/ 	.short	0x0050
        /*0084*/ 	.byte	0x00, 0xf5, 0x21, 0x00


	//----- nvinfo : EIATTR_KPARAM_INFO
	.align		4
.L_465:
        /*0088*/ 	.byte	0x04, 0x17
        /*008a*/ 	.short	(.L_467 - .L_466)
.L_466:
        /*008c*/ 	.word	0x00000000
        /*0090*/ 	.short	0x0009
        /*0092*/ 	.short	0x0048
        /*0094*/ 	.byte	0x00, 0xf5, 0x21, 0x00


	//----- nvinfo : EIATTR_KPARAM_INFO
	.align		4
.L_467:
        /*0098*/ 	.byte	0x04, 0x17
        /*009a*/ 	.short	(.L_469 - .L_468)
.L_468:
        /*009c*/ 	.word	0x00000000
        /*00a0*/ 	.short	0x0008
        /*00a2*/ 	.short	0x0040
        /*00a4*/ 	.byte	0x00, 0xf5, 0x21, 0x00


	//----- nvinfo : EIATTR_KPARAM_INFO
	.align		4
.L_469:
        /*00a8*/ 	.byte	0x04, 0x17
        /*00aa*/ 	.short	(.L_471 - .L_470)
.L_470:
        /*00ac*/ 	.word	0x00000000
        /*00b0*/ 	.short	0x0007
        /*00b2*/ 	.short	0x0038
        /*00b4*/ 	.byte	0x00, 0xf5, 0x21, 0x00


	//----- nvinfo : EIATTR_KPARAM_INFO
	.align		4
.L_471:
        /*00b8*/ 	.byte	0x04, 0x17
        /*00ba*/ 	.short	(.L_473 - .L_472)
.L_472:
        /*00bc*/ 	.word	0x00000000
        /*00c0*/ 	.short	0x0006
        /*00c2*/ 	.short	0x0030
        /*00c4*/ 	.byte	0x00, 0xf5, 0x21, 0x00


	//----- nvinfo : EIATTR_KPARAM_INFO
	.align		4
.L_473:
        /*00c8*/ 	.byte	0x04, 0x17
        /*00ca*/ 	.short	(.L_475 - .L_474)
.L_474:
        /*00cc*/ 	.word	0x00000000
        /*00d0*/ 	.short	0x0005
        /*00d2*/ 	.short	0x0028
        /*00d4*/ 	.byte	0x00, 0xf5, 0x21, 0x00


	//----- nvinfo : EIATTR_KPARAM_INFO
	.align		4
.L_475:
        /*00d8*/ 	.byte	0x04, 0x17
        /*00da*/ 	.short	(.L_477 - .L_476)
.L_476:
        /*00dc*/ 	.word	0x00000000
        /*00e0*/ 	.short	0x0004
        /*00e2*/ 	.short	0x0020
        /*00e4*/ 	.byte	0x00, 0xf5, 0x21, 0x00


	//----- nvinfo : EIATTR_KPARAM_INFO
	.align		4
.L_477:
        /*00e8*/ 	.byte	0x04, 0x17
        /*00ea*/ 	.short	(.L_479 - .L_478)
.L_478:
        /*00ec*/ 	.word	0x00000000
        /*00f0*/ 	.short	0x0003
        /*00f2*/ 	.short	0x0018
        /*00f4*/ 	.byte	0x00, 0xf5, 0x21, 0x00


	//----- nvinfo : EIATTR_KPARAM_INFO
	.align		4
.L_479:
        /*00f8*/ 	.byte	0x04, 0x17
        /*00fa*/ 	.short	(.L_481 - .L_480)
.L_480:
        /*00fc*/ 	.word	0x00000000
        /*0100*/ 	.short	0x0002
        /*0102*/ 	.short	0x0010
        /*0104*/ 	.byte	0x00, 0xf5, 0x21, 0x00


	//----- nvinfo : EIATTR_KPARAM_INFO
	.align		4
.L_481:
        /*0108*/ 	.byte	0x04, 0x17
        /*010a*/ 	.short	(.L_483 - .L_482)
.L_482:
        /*010c*/ 	.word	0x00000000
        /*0110*/ 	.short	0x0001
        /*0112*/ 	.short	0x0008
        /*0114*/ 	.byte	0x00, 0xf5, 0x21, 0x00


	//----- nvinfo : EIATTR_KPARAM_INFO
	.align		4
.L_483:
        /*0118*/ 	.byte	0x04, 0x17
        /*011a*/ 	.short	(.L_485 - .L_484)
.L_484:
        /*011c*/ 	.word	0x00000000
        /*0120*/ 	.short	0x0000
        /*0122*/ 	.short	0x0000
        /*0124*/ 	.byte	0x00, 0xf5, 0x21, 0x00


	//----- nvinfo : EIATTR_SPARSE_MMA_MASK
	.align		4
.L_485:
        /*0128*/ 	.byte	0x03, 0x50
        /*012a*/ 	.short	0x0000


	//----- nvinfo : EIATTR_MAXREG_COUNT
	.align		4
        /*012c*/ 	.byte	0x03, 0x1b
        /*012e*/ 	.short	0x00ff


	//----- nvinfo : EIATTR_MERCURY_ISA_VERSION
	.align		4
        /*0130*/ 	.byte	0x03, 0x5f
        /*0132*/ 	.short	0x0101


	//----- nvinfo : EIATTR_VRC_CTA_INIT_COUNT
	.align		4
        /*0134*/ 	.byte	0x02, 0x4a
	.zero		1
	.zero		1


	//----- nvinfo : EIATTR_EXIT_INSTR_OFFSETS
	.align		4
        /*0138*/ 	.byte	0x04, 0x1c
        /*013a*/ 	.short	(.L_487 - .L_486)


	//   ....[0]....
.L_486:
        /*013c*/ 	.word	0x000000a0


	//   ....[1]....
        /*0140*/ 	.word	0x000075e0


	//----- nvinfo : EIATTR_CRS_STACK_SIZE
	.align		4
.L_487:
        /*0144*/ 	.byte	0x04, 0x1e
        /*0146*/ 	.short	(.L_489 - .L_488)
.L_488:
        /*0148*/ 	.word	0x00000000


	//----- nvinfo : EIATTR_CBANK_PARAM_SIZE
	.align		4
.L_489:
        /*014c*/ 	.byte	0x03, 0x19
        /*014e*/ 	.short	0x007c


	//----- nvinfo : EIATTR_PARAM_CBANK
	.align		4
        /*0150*/ 	.byte	0x04, 0x0a
        /*0152*/ 	.short	(.L_491 - .L_490)
	.align		4
.L_490:
        /*0154*/ 	.word	index@(.nv.constant0._Z16stageStep_kernelPdS_S_S_S_S_S_S_S_S_S_S_S_iiiii)
        /*0158*/ 	.short	0x0380
        /*015a*/ 	.short	0x007c


	//----- nvinfo : EIATTR_SW_WAR
	.align		4
.L_491:
        /*015c*/ 	.byte	0x04, 0x36
        /*015e*/ 	.short	(.L_493 - .L_492)
.L_492:
        /*0160*/ 	.word	0x00000008
.L_493:


//--------------------- .nv.callgraph             --------------------------
	.section	.nv.callgraph,"",@"SHT_CUDA_CALLGRAPH"
	.align	4
	.sectionentsize	8
	.align		4
        /*0000*/ 	.word	0x00000000
	.align		4
        /*0004*/ 	.word	0xffffffff
	.align		4
        /*0008*/ 	.word	0x00000000
	.align		4
        /*000c*/ 	.word	0xfffffffe
	.align		4
        /*0010*/ 	.word	0x00000000
	.align		4
        /*0014*/ 	.word	0xfffffffd
	.align		4
        /*0018*/ 	.word	0x00000000
	.align		4
        /*001c*/ 	.word	0xfffffffc


//--------------------- .text._Z18interpolate_kernelILi28EEviiiPdS0_S0_S0_dS0_S0_S0_ --------------------------
	.section	.text._Z18interpolate_kernelILi28EEviiiPdS0_S0_S0_dS0_S0_S0_,"ax",@progbits
	.align	128
        .global         _Z18interpolate_kernelILi28EEviiiPdS0_S0_S0_dS0_S0_S0_
        .type           _Z18interpolate_kernelILi28EEviiiPdS0_S0_S0_dS0_S0_S0_,@function
        .size           _Z18interpolate_kernelILi28EEviiiPdS0_S0_S0_dS0_S0_S0_,(.L_x_220 - _Z18interpolate_kernelILi28EEviiiPdS0_S0_S0_dS0_S0_S0_)
        .other          _Z18interpolate_kernelILi28EEviiiPdS0_S0_S0_dS0_S0_S0_,@"STO_CUDA_ENTRY STV_DEFAULT"
_Z18interpolate_kernelILi28EEviiiPdS0_S0_S0_dS0_S0_S0_:
.text._Z18interpolate_kernelILi28EEviiiPdS0_S0_S0_dS0_S0_S0_:
[----:B------:R-:W0:Y:S01]  /*0000*/  LDC R1, c[0x0][0x37c] ;  /* 0x0000df00ff017b82 */ /* 0x000e220000000800 */
[----:B------:R-:W1:Y:S07]  /*0010*/  S2R R0, SR_TID.X ;  /* 0x0000000000007919 */ /* 0x000e6e0000002100 */
[----:B------:R-:W1:Y:S01]  /*0020*/  S2UR UR4, SR_CTAID.X ;  /* 0x00000000000479c3 */ /* 0x000e620000002500 */
[----:B------:R-:W2:Y:S01]  /*0030*/  LDCU UR5, c[0x0][0x388] ;  /* 0x00007100ff0577ac */ /* 0x000ea20008000800 */
[----:B0-----:R-:W-:-:S05]  /*0040*/  VIADD R1, R1, 0xffffb5a0 ;  /* 0xffffb5a001017836 */ /* 0x001fca0000000000 */
[C---:B------:R-:W-:Y:S01]  /*0050*/  R2UR UR22, R1.reuse ;  /* 0x00000000011672ca */ /* 0x040fe200000e0000 */
[----:B------:R-:W1:Y:S01]  /*0060*/  LDC R43, c[0x0][0x360] ;  /* 0x0000d800ff2b7b82 */ /* 0x000e620000000800 */
[C---:B------:R-:W-:Y:S02]  /*0070*/  R2UR UR21, R1.reuse ;  /* 0x00000000011572ca */ /* 0x040fe400000e0000 */
[----:B------:R-:W-:Y:S01]  /*0080*/  R2UR UR20, R1 ;  /* 0x00000000011472ca */ /* 0x000fe200000e0000 */
[----:B-1----:R-:W-:-:S05]  /*0090*/  IMAD R43, R43, UR4, R0 ;  /* 0x000000042b2b7c24 */ /* 0x002fca000f8e0200 */
[----:B--2---:R-:W-:-:S13]  /*00a0*/  ISETP.GE.AND P0, PT, R43, UR5, PT ;  /* 0x000000052b007c0c */ /* 0x004fda000bf06270 */
[----:B------:R-:W-:Y:S05]  /*00b0*/  @P0 EXIT ;  /* 0x000000000000094d */ /* 0x000fea0003800000 */
[----:B------:R-:W0:Y:S01]  /*00c0*/  LDCU UR7, c[0x0][0x384] ;  /* 0x00007080ff0777ac */ /* 0x000e220008000800 */
[----:B------:R-:W1:Y:S01]  /*00d0*/  LDCU.64 UR12, c[0x0][0x358] ;  /* 0x00006b00ff0c77ac */ /* 0x000e620008000a00 */
[----:B------:R-:W-:Y:S02]  /*00e0*/  UIADD3 UR9, UPT, UPT, UR21, 0x4980, URZ ;  /* 0x0000498015097890 */ /* 0x000fe4000fffe0ff */
[----:B0-----:R-:W-:-:S09]  /*00f0*/  UISETP.GE.AND UP0, UPT, UR7, 0x1, UPT ;  /* 0x000000010700788c */ /* 0x001fd2000bf06270 */
[----:B-1----:R-:W-:Y:S05]  /*0100*/  BRA.U !UP0, `(.L_x_0) ;  /* 0x0000000908a07547 */ /* 0x002fea000b800000 */
[----:B------:R-:W-:Y:S01]  /*0110*/  UISETP.GE.U32.AND UP0, UPT, UR7, 0x8, UPT ;  /* 0x000000080700788c */ /* 0x000fe2000bf06070 */
[----:B------:R-:W-:Y:S01]  /*0120*/  IMAD.MOV.U32 R0, RZ, RZ, RZ ;  /* 0x000000ffff007224 */ /* 0x000fe200078e00ff */
[----:B------:R-:W-:-:S04]  /*0130*/  ULOP3.LUT UR4, UR7, 0x7, URZ, 0xc0, !UPT ;  /* 0x0000000707047892 */ /* 0x000fc8000f8ec0ff */
[----:B------:R-:W-:-:S03]  /*0140*/  UISETP.NE.AND UP1, UPT, UR4, URZ, UPT ;  /* 0x000000ff0400728c */ /* 0x000fc6000bf25270 */
[----:B------:R-:W-:Y:S08]  /*0150*/  BRA.U !UP0, `(.L_x_1) ;  /* 0x0000000508007547 */ /* 0x000ff0000b800000 */
[----:B------:R-:W-:Y:S01]  /*0160*/  ULOP3.LUT UR5, UR7, 0x7ffffff8, URZ, 0xc0, !UPT ;  /* 0x7ffffff807057892 */ /* 0x000fe2000f8ec0ff */
[----:B------:R-:W-:-:S05]  /*0170*/  IMAD.MOV.U32 R3, RZ, RZ, RZ ;  /* 0x000000ffff037224 */ /* 0x000fca00078e00ff */
[----:B------:R-:W-:-:S07]  /*0180*/  MOV R0, UR5 ;  /* 0x0000000500007c02 */ /* 0x000fce0008000f00 */
.L_x_2:
[----:B0-----:R-:W0:Y:S01]  /*0190*/  LDC.64 R6, c[0x0][0x390] ;  /* 0x0000e400ff067b82 */ /* 0x001e220000000a00 */
[----:B------:R-:W-:-:S07]  /*01a0*/  IMAD R44, R43, UR7, R3 ;  /* 0x000000072b2c7c24 */ /* 0x000fce000f8e0203 */
[----:B------:R-:W1:Y:S08]  /*01b0*/  LDC.64 R36, c[0x0][0x398] ;  /* 0x0000e600ff247b82 */ /* 0x000e700000000a00 */
[----:B------:R-:W2:Y:S01]  /*01c0*/  LDC.64 R46, c[0x0][0x3a0] ;  /* 0x0000e800ff2e7b82 */ /* 0x000ea20000000a00 */
[----:B0-----:R-:W-:-:S07]  /*01d0*/  IMAD.WIDE R6, R44, 0x8, R6 ;  /* 0x000000082c067825 */ /* 0x001fce00078e0206 */
[----:B------:R-:W0:Y:S01]  /*01e0*/  LDC.64 R4, c[0x0][0x3a8] ;  /* 0x0000ea00ff047b82 */ /* 0x000e220000000a00 */
[----:B------:R-:W3:Y:S01]  /*01f0*/  LDG.E.64 R8, desc[UR12][R6.64] ;  /* 0x0000000c06087981 */ /* 0x000ee2000c1e1b00 */
[----:B-1----:R-:W-:-:S03]  /*0200*/  IMAD.WIDE R36, R44, 0x8, R36 ;  /* 0x000000082c247825 */ /* 0x002fc600078e0224 */
[----:B------:R-:W3:Y:S04]  /*0210*/  LDG.E.64 R10, desc[UR12][R6.64+0x8] ;  /* 0x0000080c060a7981 */ /* 0x000ee8000c1e1b00 */
[----:B------:R-:W4:Y:S04]  /*0220*/  LDG.E.64 R12, desc[UR12][R6.64+0x10] ;  /* 0x0000100c060c7981 */ /* 0x000f28000c1e1b00 */
[----:B------:R-:W4:Y:S04]  /*0230*/  LDG.E.64 R14, desc[UR12][R6.64+0x18] ;  /* 0x0000180c060e7981 */ /* 0x000f28000c1e1b00 */
[----:B------:R-:W5:Y:S04]  /*0240*/  LDG.E.64 R16, desc[UR12][R6.64+0x20] ;  /* 0x0000200c06107981 */ /* 0x000f68000c1e1b00 */
        /* <DEDUP_REMOVED lines=8> */
[----:B------:R-:W5:Y:S01]  /*02d0*/  LDG.E.64 R34, desc[UR12][R36.64+0x28] ;  /* 0x0000280c24227981 */ /* 0x000f62000c1e1b00 */
[----:B------:R-:W-:Y:S01]  /*02e0*/  LEA R41, R3, UR20, 0x3 ;  /* 0x0000001403297c11 */ /* 0x000fe2000f8e18ff */
[----:B--2---:R-:W-:-:S02]  /*02f0*/  IMAD.WIDE R46, R44, 0x8, R46 ;  /* 0x000000082c2e7825 */ /* 0x004fc400078e022e */
[----:B------:R-:W2:Y:S02]  /*0300*/  LDG.E.64 R6, desc[UR12][R36.64+0x38] ;  /* 0x0000380c24067981 */ /* 0x000ea4000c1e1b00 */
[----:B0-----:R-:W-:Y:S02]  /*0310*/  IMAD.WIDE R44, R44, 0x8, R4 ;  /* 0x000000082c2c7825 */ /* 0x001fe400078e0204 */
[----:B------:R-:W2:Y:S04]  /*0320*/  LDG.E.64 R4, desc[UR12][R36.64+0x30] ;  /* 0x0000300c24047981 */ /* 0x000ea8000c1e1b00 */
[----:B------:R-:W2:Y:S04]  /*0330*/  LDG.E.64 R38, desc[UR12][R44.64+0x38] ;  /* 0x0000380c2c267981 */ /* 0x000ea8000c1e1b00 */
[----:B------:R-:W2:Y:S04]  /*0340*/  LDG.E.64 R36, desc[UR12][R44.64+0x30] ;  /* 0x0000300c2c247981 */ /* 0x000ea8000c1e1b00 */
[----:B---3--:R0:W-:Y:S04]  /*0350*/  STL.128 [R41], R8 ;  /* 0x0000000829007387 */ /* 0x0081e80000100c00 */
[----:B----4-:R1:W-:Y:S04]  /*0360*/  STL.128 [R41+0x10], R12 ;  /* 0x0000100c29007387 */ /* 0x0103e80000100c00 */
[----:B-----5:R3:W-:Y:S04]  /*0370*/  STL.128 [R41+0x20], R16 ;  /* 0x0000201029007387 */ /* 0x0207e80000100c00 */
[----:B0-----:R-:W4:Y:S04]  /*0380*/  LDG.E.64 R8, desc[UR12][R46.64] ;  /* 0x0000000c2e087981 */ /* 0x001f28000c1e1b00 */
[----:B------:R0:W-:Y:S04]  /*0390*/  STL.128 [R41+0x30], R20 ;  /* 0x0000301429007387 */ /* 0x0001e80000100c00 */
[----:B------:R-:W4:Y:S04]  /*03a0*/  LDG.E.64 R10, desc[UR12][R46.64+0x8] ;  /* 0x0000080c2e0a7981 */ /* 0x000f28000c1e1b00 */
[----:B------:R5:W-:Y:S04]  /*03b0*/  STL.128 [R41+0x1880], R24 ;  /* 0x0018801829007387 */ /* 0x000be80000100c00 */
[----:B-1----:R-:W4:Y:S04]  /*03c0*/  LDG.E.64 R12, desc[UR12][R46.64+0x10] ;  /* 0x0000100c2e0c7981 */ /* 0x002f28000c1e1b00 */
[----:B------:R1:W-:Y:S04]  /*03d0*/  STL.128 [R41+0x1890], R28 ;  /* 0x0018901c29007387 */ /* 0x0003e80000100c00 */
[----:B------:R-:W4:Y:S04]  /*03e0*/  LDG.E.64 R14, desc[UR12][R46.64+0x18] ;  /* 0x0000180c2e0e7981 */ /* 0x000f28000c1e1b00 */
[----:B------:R2:W-:Y:S04]  /*03f0*/  STL.128 [R41+0x18a0], R32 ;  /* 0x0018a02029007387 */ /* 0x0005e80000100c00 */
[----:B---3--:R-:W3:Y:S04]  /*0400*/  LDG.E.64 R16, desc[UR12][R46.64+0x20] ;  /* 0x0000200c2e107981 */ /* 0x008ee8000c1e1b00 */
[----:B------:R-:W3:Y:S04]  /*0410*/  LDG.E.64 R18, desc[UR12][R46.64+0x28] ;  /* 0x0000280c2e127981 */ /* 0x000ee8000c1e1b00 */
[----:B0-----:R-:W3:Y:S04]  /*0420*/  LDG.E.64 R20, desc[UR12][R46.64+0x30] ;  /* 0x0000300c2e147981 */ /* 0x001ee8000c1e1b00 */
[----:B------:R-:W3:Y:S04]  /*0430*/  LDG.E.64 R22, desc[UR12][R46.64+0x38] ;  /* 0x0000380c2e167981 */ /* 0x000ee8000c1e1b00 */
[----:B-----5:R-:W5:Y:S04]  /*0440*/  LDG.E.64 R24, desc[UR12][R44.64] ;  /* 0x0000000c2c187981 */ /* 0x020f68000c1e1b00 */
[----:B------:R-:W5:Y:S04]  /*0450*/  LDG.E.64 R26, desc[UR12][R44.64+0x8] ;  /* 0x0000080c2c1a7981 */ /* 0x000f68000c1e1b00 */
[----:B-1----:R-:W5:Y:S04]  /*0460*/  LDG.E.64 R28, desc[UR12][R44.64+0x10] ;  /* 0x0000100c2c1c7981 */ /* 0x002f68000c1e1b00 */
[----:B------:R-:W5:Y:S04]  /*0470*/  LDG.E.64 R30, desc[UR12][R44.64+0x18] ;  /* 0x0000180c2c1e7981 */ /* 0x000f68000c1e1b00 */
[----:B--2---:R-:W2:Y:S04]  /*0480*/  LDG.E.64 R32, desc[UR12][R44.64+0x20] ;  /* 0x0000200c2c207981 */ /* 0x004ea8000c1e1b00 */
[----:B------:R-:W2:Y:S01]  /*0490*/  LDG.E.64 R34, desc[UR12][R44.64+0x28] ;  /* 0x0000280c2c227981 */ /* 0x000ea2000c1e1b00 */
[----:B------:R-:W-:-:S03]  /*04a0*/  VIADD R3, R3, 0x8 ;  /* 0x0000000803037836 */ /* 0x000fc60000000000 */
[----:B------:R0:W-:Y:S04]  /*04b0*/  STL.128 [R41+0x18b0], R4 ;  /* 0x0018b00429007387 */ /* 0x0001e80000100c00 */
[----:B------:R0:W-:Y:S01]  /*04c0*/  STL.128 [R41+0x49b0], R36 ;  /* 0x0049b02429007387 */ /* 0x0001e20000100c00 */
[----:B------:R-:W-:-:S03]  /*04d0*/  ISETP.NE.AND P0, PT, R3, R0, PT ;  /* 0x000000000300720c */ /* 0x000fc60003f05270 */
[----:B----4-:R0:W-:Y:S04]  /*04e0*/  STL.128 [R41+0x3100], R8 ;  /* 0x0031000829007387 */ /* 0x0101e80000100c00 */
[----:B------:R0:W-:Y:S04]  /*04f0*/  STL.128 [R41+0x3110], R12 ;  /* 0x0031100c29007387 */ /* 0x0001e80000100c00 */
[----:B---3--:R0:W-:Y:S04]  /*0500*/  STL.128 [R41+0x3120], R16 ;  /* 0x0031201029007387 */ /* 0x0081e80000100c00 */
[----:B------:R0:W-:Y:S04]  /*0510*/  STL.128 [R41+0x3130], R20 ;  /* 0x0031301429007387 */ /* 0x0001e80000100c00 */
[----:B-----5:R0:W-:Y:S04]  /*0520*/  STL.128 [R41+0x4980], R24 ;  /* 0x0049801829007387 */ /* 0x0201e80000100c00 */
[----:B------:R0:W-:Y:S04]  /*0530*/  STL.128 [R41+0x4990], R28 ;  /* 0x0049901c29007387 */ /* 0x0001e80000100c00 */
[----:B--2---:R0:W-:Y:S01]  /*0540*/  STL.128 [R41+0x49a0], R32 ;  /* 0x0049a02029007387 */ /* 0x0041e20000100c00 */
[----:B------:R-:W-:Y:S05]  /*0550*/  @P0 BRA `(.L_x_2) ;  /* 0xfffffffc000c0947 */ /* 0x000fea000383ffff */
.L_x_1:
[----:B------:R-:W-:Y:S05]  /*0560*/  BRA.U !UP1, `(.L_x_0) ;  /* 0x0000000509887547 */ /* 0x000fea000b800000 */
[----:B------:R-:W-:Y:S02]  /*0570*/  UISETP.GE.U32.AND UP0, UPT, UR4, 0x4, UPT ;  /* 0x000000040400788c */ /* 0x000fe4000bf06070 */
[----:B------:R-:W-:-:S04]  /*0580*/  ULOP3.LUT UR5, UR7, 0x3, URZ, 0xc0, !UPT ;  /* 0x0000000307057892 */ /* 0x000fc8000f8ec0ff */
[----:B------:R-:W-:-:S03]  /*0590*/  UISETP.NE.AND UP1, UPT, UR5, URZ, UPT ;  /* 0x000000ff0500728c */ /* 0x000fc6000bf25270 */
[----:B------:R-:W-:Y:S08]  /*05a0*/  BRA.U !UP0, `(.L_x_3) ;  /* 0x0000000108ac7547 */ /* 0x000ff0000b800000 */
[----:B0-----:R-:W0:Y:S01]  /*05b0*/  LDC.64 R8, c[0x0][0x390] ;  /* 0x0000e400ff087b82 */ /* 0x001e220000000a00 */
[----:B------:R-:W-:-:S07]  /*05c0*/  IMAD R3, R43, UR7, R0 ;  /* 0x000000072b037c24 */ /* 0x000fce000f8e0200 */
[----:B------:R-:W1:Y:S08]  /*05d0*/  LDC.64 R10, c[0x0][0x398] ;  /* 0x0000e600ff0a7b82 */ /* 0x000e700000000a00 */
[----:B------:R-:W2:Y:S08]  /*05e0*/  LDC.64 R14, c[0x0][0x3a0] ;  /* 0x0000e800ff0e7b82 */ /* 0x000eb00000000a00 */
[----:B------:R-:W3:Y:S01]  /*05f0*/  LDC.64 R18, c[0x0][0x3a8] ;  /* 0x0000ea00ff127b82 */ /* 0x000ee20000000a00 */
[----:B0-----:R-:W-:-:S05]  /*0600*/  IMAD.WIDE R8, R3, 0x8, R8 ;  /* 0x0000000803087825 */ /* 0x001fca00078e0208 */
[----:B------:R-:W4:Y:S01]  /*0610*/  LDG.E.64 R6, desc[UR12][R8.64] ;  /* 0x0000000c08067981 */ /* 0x000f22000c1e1b00 */
[----:B-1----:R-:W-:-:S03]  /*0620*/  IMAD.WIDE R10, R3, 0x8, R10 ;  /* 0x00000008030a7825 */ /* 0x002fc600078e020a */
[----:B------:R-:W5:Y:S04]  /*0630*/  LDG.E.64 R4, desc[UR12][R8.64+0x8] ;  /* 0x0000080c08047981 */ /* 0x000f68000c1e1b00 */
[----:B------:R-:W5:Y:S01]  /*0640*/  LDG.E.64 R32, desc[UR12][R8.64+0x18] ;  /* 0x0000180c08207981 */ /* 0x000f62000c1e1b00 */
[----:B--2---:R-:W-:-:S03]  /*0650*/  IMAD.WIDE R14, R3, 0x8, R14 ;  /* 0x00000008030e7825 */ /* 0x004fc600078e020e */
[----:B------:R-:W2:Y:S04]  /*0660*/  LDG.E.64 R12, desc[UR12][R10.64] ;  /* 0x0000000c0a0c7981 */ /* 0x000ea8000c1e1b00 */
[----:B------:R-:W2:Y:S01]  /*0670*/  LDG.E.64 R22, desc[UR12][R10.64+0x8] ;  /* 0x0000080c0a167981 */ /* 0x000ea2000c1e1b00 */
[----:B---3--:R-:W-:-:S03]  /*0680*/  IMAD.WIDE R18, R3, 0x8, R18 ;  /* 0x0000000803127825 */ /* 0x008fc600078e0212 */
[----:B------:R-:W3:Y:S04]  /*0690*/  LDG.E.64 R2, desc[UR12][R8.64+0x10] ;  /* 0x0000100c08027981 */ /* 0x000ee8000c1e1b00 */
        /* <DEDUP_REMOVED lines=9> */
[----:B------:R-:W3:Y:S01]  /*0730*/  LDG.E.64 R38, desc[UR12][R18.64+0x18] ;  /* 0x0000180c12267981 */ /* 0x000ee2000c1e1b00 */
[C---:B------:R-:W-:Y:S01]  /*0740*/  LEA R41, R0.reuse, UR20, 0x3 ;  /* 0x0000001400297c11 */ /* 0x040fe2000f8e18ff */
[----:B------:R-:W-:-:S04]  /*0750*/  VIADD R0, R0, 0x4 ;  /* 0x0000000400007836 */ /* 0x000fc80000000000 */
[----:B----4-:R1:W-:Y:S04]  /*0760*/  STL.64 [R41], R6 ;  /* 0x0000000629007387 */ /* 0x0103e80000100a00 */
[----:B-----5:R1:W-:Y:S04]  /*0770*/  STL.64 [R41+0x8], R4 ;  /* 0x0000080429007387 */ /* 0x0203e80000100a00 */
[----:B------:R1:W-:Y:S04]  /*0780*/  STL.64 [R41+0x18], R32 ;  /* 0x0000182029007387 */ /* 0x0003e80000100a00 */
[----:B--2---:R1:W-:Y:S04]  /*0790*/  STL.64 [R41+0x1880], R12 ;  /* 0x0018800c29007387 */ /* 0x0043e80000100a00 */
[----:B------:R1:W-:Y:S04]  /*07a0*/  STL.64 [R41+0x1888], R22 ;  /* 0x0018881629007387 */ /* 0x0003e80000100a00 */
[----:B---3--:R1:W-:Y:S04]  /*07b0*/  STL.64 [R41+0x10], R2 ;  /* 0x0000100229007387 */ /* 0x0083e80000100a00 */
[----:B------:R1:W-:Y:S04]  /*07c0*/  STL.64 [R41+0x1890], R28 ;  /* 0x0018901c29007387 */ /* 0x0003e80000100a00 */
        /* <DEDUP_REMOVED lines=8> */
[----:B------:R1:W-:Y:S02]  /*0850*/  STL.64 [R41+0x4998], R38 ;  /* 0x0049982629007387 */ /* 0x0003e40000100a00 */
.L_x_3:
[----:B------:R-:W-:Y:S05]  /*0860*/  BRA.U !UP1, `(.L_x_0) ;  /* 0x0000000109c87547 */ /* 0x000fea000b800000 */
[----:B------:R-:W-:Y:S02]  /*0870*/  UISETP.NE.AND UP0, UPT, UR5, 0x1, UPT ;  /* 0x000000010500788c */ /* 0x000fe4000bf05270 */
[----:B------:R-:W-:-:S04]  /*0880*/  ULOP3.LUT UR4, UR7, 0x1, URZ, 0xc0, !UPT ;  /* 0x0000000107047892 */ /* 0x000fc8000f8ec0ff */
[----:B------:R-:W-:-:S03]  /*0890*/  UISETP.NE.U32.AND UP1, UPT, UR4, 0x1, UPT ;  /* 0x000000010400788c */ /* 0x000fc6000bf25070 */
[----:B------:R-:W-:Y:S08]  /*08a0*/  BRA.U !UP0, `(.L_x_4) ;  /* 0x00000001086c7547 */ /* 0x000ff0000b800000 */
[----:B-1----:R-:W1:Y:S01]  /*08b0*/  LDC.64 R2, c[0x0][0x390] ;  /* 0x0000e400ff027b82 */ /* 0x002e620000000a00 */
[----:B0-----:R-:W-:-:S07]  /*08c0*/  IMAD R15, R43, UR7, R0 ;  /* 0x000000072b0f7c24 */ /* 0x001fce000f8e0200 */
[----:B------:R-:W0:Y:S08]  /*08d0*/  LDC.64 R4, c[0x0][0x398] ;  /* 0x0000e600ff047b82 */ /* 0x000e300000000a00 */
[----:B------:R-:W2:Y:S08]  /*08e0*/  LDC.64 R8, c[0x0][0x3a0] ;  /* 0x0000e800ff087b82 */ /* 0x000eb00000000a00 */
[----:B------:R-:W3:Y:S01]  /*08f0*/  LDC.64 R12, c[0x0][0x3a8] ;  /* 0x0000ea00ff0c7b82 */ /* 0x000ee20000000a00 */
[----:B-1----:R-:W-:-:S05]  /*0900*/  IMAD.WIDE R2, R15, 0x8, R2 ;  /* 0x000000080f027825 */ /* 0x002fca00078e0202 */
[----:B------:R-:W4:Y:S01]  /*0910*/  LDG.E.64 R18, desc[UR12][R2.64+0x8] ;  /* 0x0000080c02127981 */ /* 0x000f22000c1e1b00 */
[----:B0-----:R-:W-:-:S03]  /*0920*/  IMAD.WIDE R6, R15, 0x8, R4 ;  /* 0x000000080f067825 */ /* 0x001fc600078e0204 */
        /* <DEDUP_REMOVED lines=8> */
[----:B------:R-:W3:Y:S01]  /*09b0*/  LDG.E.64 R24, desc[UR12][R14.64+0x8] ;  /* 0x0000080c0e187981 */ /* 0x000ee2000c1e1b00 */
[C---:B------:R-:W-:Y:S01]  /*09c0*/  LEA R27, R0.reuse, UR20, 0x3 ;  /* 0x00000014001b7c11 */ /* 0x040fe2000f8e18ff */
[----:B------:R-:W-:-:S04]  /*09d0*/  VIADD R0, R0, 0x2 ;  /* 0x0000000200007836 */ /* 0x000fc80000000000 */
[----:B----4-:R4:W-:Y:S04]  /*09e0*/  STL.64 [R27+0x8], R18 ;  /* 0x000008121b007387 */ /* 0x0109e80000100a00 */
[----:B-----5:R4:W-:Y:S04]  /*09f0*/  STL.64 [R27], R4 ;  /* 0x000000041b007387 */ /* 0x0209e80000100a00 */
[----:B------:R4:W-:Y:S04]  /*0a00*/  STL.64 [R27+0x1888], R20 ;  /* 0x001888141b007387 */ /* 0x0009e80000100a00 */
[----:B--2---:R4:W-:Y:S04]  /*0a10*/  STL.64 [R27+0x1880], R8 ;  /* 0x001880081b007387 */ /* 0x0049e80000100a00 */
[----:B------:R4:W-:Y:S04]  /*0a20*/  STL.64 [R27+0x3108], R22 ;  /* 0x003108161b007387 */ /* 0x0009e80000100a00 */
[----:B---3--:R4:W-:Y:S04]  /*0a30*/  STL.64 [R27+0x3100], R12 ;  /* 0x0031000c1b007387 */ /* 0x0089e80000100a00 */
[----:B------:R4:W-:Y:S04]  /*0a40*/  STL.64 [R27+0x4980], R16 ;  /* 0x004980101b007387 */ /* 0x0009e80000100a00 */
[----:B------:R4:W-:Y:S02]  /*0a50*/  STL.64 [R27+0x4988], R24 ;  /* 0x004988181b007387 */ /* 0x0009e40000100a00 */
.L_x_4:
[----:B------:R-:W-:Y:S05]  /*0a60*/  BRA.U UP1, `(.L_x_0) ;  /* 0x0000000101487547 */ /* 0x000fea000b800000 */
[----:B-1----:R-:W1:Y:S01]  /*0a70*/  LDC.64 R2, c[0x0][0x390] ;  /* 0x0000e400ff027b82 */ /* 0x002e620000000a00 */
[----:B0-----:R-:W-:-:S07]  /*0a80*/  IMAD R11, R43, UR7, R0 ;  /* 0x000000072b0b7c24 */ /* 0x001fce000f8e0200 */
[----:B----4-:R-:W0:Y:S08]  /*0a90*/  LDC.64 R4, c[0x0][0x398] ;  /* 0x0000e600ff047b82 */ /* 0x010e300000000a00 */
[----:B------:R-:W2:Y:S08]  /*0aa0*/  LDC.64 R6, c[0x0][0x3a0] ;  /* 0x0000e800ff067b82 */ /* 0x000eb00000000a00 */
[----:B------:R-:W3:Y:S01]  /*0ab0*/  LDC.64 R8, c[0x0][0x3a8] ;  /* 0x0000ea00ff087b82 */ /* 0x000ee20000000a00 */
[----:B-1----:R-:W-:-:S06]  /*0ac0*/  IMAD.WIDE R2, R11, 0x8, R2 ;  /* 0x000000080b027825 */ /* 0x002fcc00078e0202 */
[----:B------:R-:W4:Y:S01]  /*0ad0*/  LDG.E.64 R2, desc[UR12][R2.64] ;  /* 0x0000000c02027981 */ /* 0x000f22000c1e1b00 */
[----:B0-----:R-:W-:-:S06]  /*0ae0*/  IMAD.WIDE R4, R11, 0x8, R4 ;  /* 0x000000080b047825 */ /* 0x001fcc00078e0204 */
[----:B------:R-:W5:Y:S01]  /*0af0*/  LDG.E.64 R4, desc[UR12][R4.64] ;  /* 0x0000000c04047981 */ /* 0x000f62000c1e1b00 */
[----:B--2---:R-:W-:-:S06]  /*0b00*/  IMAD.WIDE R6, R11, 0x8, R6 ;  /* 0x000000080b067825 */ /* 0x004fcc00078e0206 */
[----:B------:R-:W2:Y:S01]  /*0b10*/  LDG.E.64 R6, desc[UR12][R6.64] ;  /* 0x0000000c06067981 */ /* 0x000ea2000c1e1b00 */
[----:B---3--:R-:W-:-:S06]  /*0b20*/  IMAD.WIDE R8, R11, 0x8, R8 ;  /* 0x000000080b087825 */ /* 0x008fcc00078e0208 */
[----:B------:R-:W3:Y:S01]  /*0b30*/  LDG.E.64 R8, desc[UR12][R8.64] ;  /* 0x0000000c08087981 */ /* 0x000ee2000c1e1b00 */
[----:B------:R-:W-:-:S05]  /*0b40*/  LEA R11, R0, UR20, 0x3 ;  /* 0x00000014000b7c11 */ /* 0x000fca000f8e18ff */
[----:B----4-:R0:W-:Y:S04]  /*0b50*/  STL.64 [R11], R2 ;  /* 0x000000020b007387 */ /* 0x0101e80000100a00 */
[----:B-----5:R0:W-:Y:S04]  /*0b60*/  STL.64 [R11+0x1880], R4 ;  /* 0x001880040b007387 */ /* 0x0201e80000100a00 */
[----:B--2---:R0:W-:Y:S04]  /*0b70*/  STL.64 [R11+0x3100], R6 ;  /* 0x003100060b007387 */ /* 0x0041e80000100a00 */
[----:B---3--:R0:W-:Y:S02]  /*0b80*/  STL.64 [R11+0x4980], R8 ;  /* 0x004980080b007387 */ /* 0x0081e40000100a00 */
.L_x_0:
[----:B------:R-:W-:-:S09]  /*0b90*/  UISETP.GE.AND UP0, UPT, UR7, 0x2, UPT ;  /* 0x000000020700788c */ /* 0x000fd2000bf06270 */
[----:B------:R-:W-:Y:S05]  /*0ba0*/  BRA.U !UP0, `(.L_x_5) ;  /* 0x0000002908107547 */ /* 0x000fea000b800000 */
[----:B------:R-:W-:Y:S01]  /*0bb0*/  PRMT R0, RZ, 0x7610, R0 ;  /* 0x00007610ff007816 */ /* 0x000fe20000000000 */
[----:B------:R-:W2:Y:S01]  /*0bc0*/  LDCU.U16 UR11, c[0x0][0x384] ;  /* 0x00007080ff0b77ac */ /* 0x000ea20008000400 */
[----:B------:R-:W3:Y:S01]  /*0bd0*/  LDCU UR14, c[0x0][0x384] ;  /* 0x00007080ff0e77ac */ /* 0x000ee20008000800 */
[----:B------:R-:W-:Y:S01]  /*0be0*/  UMOV UR5, 0x1 ;  /* 0x0000000100057882 */ /* 0x000fe20000000000 */
[----:B------:R-:W-:-:S05]  /*0bf0*/  UMOV UR4, URZ ;  /* 0x000000ff00047c82 */ /* 0x000fca0008000000 */
.L_x_52:
[----:B------:R-:W5:Y:S01]  /*0c00*/  LDCU UR8, c[0x0][0x384] ;  /* 0x00007080ff0877ac */ /* 0x000f620008000800 */
[----:B------:R-:W-:Y:S01]  /*0c10*/  UMOV UR7, UR4 ;  /* 0x0000000400077c82 */ /* 0x000fe20008000000 */
[----:B---3--:R-:W-:Y:S01]  /*0c20*/  UIADD3 UR14, UPT, UPT, UR14, -0x1, URZ ;  /* 0xffffffff0e0e7890 */ /* 0x008fe2000fffe0ff */
[----:B------:R-:W-:Y:S01]  /*0c30*/  UMOV UR4, UR5 ;  /* 0x0000000500047c82 */ /* 0x000fe20008000000 */
[----:B-----5:R-:W-:-:S09]  /*0c40*/  UISETP.GE.AND UP0, UPT, UR5, UR8, UPT ;  /* 0x000000080500728c */ /* 0x020fd2000bf06270 */
[----:B------:R-:W-:Y:S05]  /*0c50*/  BRA.U UP0, `(.L_x_6) ;  /* 0x0000002500d07547 */ /* 0x000fea000b800000 */
[----:B------:R-:W-:Y:S02]  /*0c60*/  UIADD3 UR5, UPT, UPT, -UR7, -0x2, UR8 ;  /* 0xfffffffe07057890 */ /* 0x000fe4000fffe108 */
[----:B------:R-:W-:Y:S02]  /*0c70*/  UIMAD UR6, UR4, 0xe0, URZ ;  /* 0x000000e0040678a4 */ /* 0x000fe4000f8e02ff */
[----:B------:R-:W-:Y:S02]  /*0c80*/  UISETP.GE.U32.AND UP0, UPT, UR5, 0x3, UPT ;  /* 0x000000030500788c */ /* 0x000fe4000bf06070 */
[----:B------:R-:W-:Y:S01]  /*0c90*/  UIADD3 UR10, UPT, UPT, UR21, UR6, URZ ;  /* 0x00000006150a7290 */ /* 0x000fe2000fffe0ff */
[----:B------:R-:W-:-:S06]  /*0ca0*/  UMOV UR5, URZ ;  /* 0x000000ff00057c82 */ /* 0x000fcc0008000000 */
[----:B------:R-:W-:Y:S05]  /*0cb0*/  BRA.U !UP0, `(.L_x_7) ;  /* 0x0000001508787547 */ /* 0x000fea000b800000 */
[----:B01--4-:R-:W5:Y:S04]  /*0cc0*/  LDL.64 R16, [UR10+-0xe0] ;  /* 0xffff200aff107983 */ /* 0x013f680008100a00 */
[----:B------:R-:W5:Y:S04]  /*0cd0*/  LDL.64 R24, [UR10+0x17a0] ;  /* 0x0017a00aff187983 */ /* 0x000f680008100a00 */
[----:B------:R-:W5:Y:S01]  /*0ce0*/  LDL.64 R18, [UR10+0x3020] ;  /* 0x0030200aff127983 */ /* 0x000f620008100a00 */
[----:B------:R-:W-:Y:S01]  /*0cf0*/  ULOP3.LUT UR5, UR14, 0xfffffffc, URZ, 0xc0, !UPT ;  /* 0xfffffffc0e057892 */ /* 0x000fe2000f8ec0ff */
[----:B------:R-:W-:Y:S01]  /*0d00*/  UMOV UR8, UR6 ;  /* 0x0000000600087c82 */ /* 0x000fe20008000000 */
[----:B------:R-:W0:Y:S02]  /*0d10*/  LDCU.64 UR16, c[0x0][0x3b0] ;  /* 0x00007600ff1077ac */ /* 0x000e240008000a00 */
[----:B------:R-:W-:Y:S01]  /*0d20*/  UIADD3 UR7, UPT, UPT, -UR5, URZ, URZ ;  /* 0x000000ff05077290 */ /* 0x000fe2000fffe1ff */
[----:B------:R-:W-:-:S11]  /*0d30*/  UMOV UR6, UR9 ;  /* 0x0000000900067c82 */ /* 0x000fd60008000000 */
.L_x_32:
[----:B------:R-:W-:Y:S02]  /*0d40*/  ULEA UR15, UR4, UR6, 0x3 ;  /* 0x00000006040f7291 */ /* 0x000fe4000f8e18ff */
[----:B---3--:R-:W0:Y:S07]  /*0d50*/  LDL.128 R12, [UR6] ;  /* 0x00000006ff0c7983 */ /* 0x008e2e0008100c00 */
[----:B------:R-:W3:Y:S01]  /*0d60*/  LDL.64 R28, [UR15] ;  /* 0x0000000fff1c7983 */ /* 0x000ee20008100a00 */
[----:B------:R-:W-:-:S09]  /*0d70*/  UIADD3 UR18, UPT, UPT, UR21, UR8, URZ ;  /* 0x0000000815127290 */ /* 0x000fd2000fffe0ff */
[----:B------:R-:W4:Y:S01]  /*0d80*/  LDL.64 R20, [UR18+-0xd8] ;  /* 0xffff2812ff147983 */ /* 0x000f220008100a00 */
[----:B------:R-:W-:Y:S01]  /*0d90*/  MOV R2, 0x1 ;  /* 0x0000000100027802 */ /* 0x000fe20000000f00 */
[----:B------:R-:W-:Y:S01]  /*0da0*/  UIADD3 UR7, UPT, UPT, UR7, 0x4, URZ ;  /* 0x0000000407077890 */ /* 0x000fe2000fffe0ff */
[----:B------:R-:W-:Y:S01]  /*0db0*/  BSSY.RECONVERGENT B1, `(.L_x_8) ;  /* 0x000001c000017945 */ /* 0x000fe20003800200 */
[----:B------:R-:W-:Y:S02]  /*0dc0*/  ULOP3.LUT UR5, UR14, 0xfffffffc, URZ, 0xc0, !UPT ;  /* 0xfffffffc0e057892 */ /* 0x000fe4000f8ec0ff */
[----:B------:R-:W-:Y:S01]  /*0dd0*/  UISETP.NE.AND UP0, UPT, UR7, URZ, UPT ;  /* 0x000000ff0700728c */ /* 0x000fe2000bf05270 */
[----:B0-----:R-:W-:Y:S02]  /*0de0*/  DADD R8, R12, -UR16 ;  /* 0x800000100c087e29 */ /* 0x001fe40008000000 */
[C---:B---3--:R-:W-:Y:S02]  /*0df0*/  DADD R22, -R28.reuse, R12 ;  /* 0x000000001c167229 */ /* 0x048fe4000000010c */
[----:B------:R-:W-:-:S04]  /*0e00*/  DADD R28, -R28, UR16 ;  /* 0x000000101c1c7e29 */ /* 0x000fc80008000100 */
[----:B------:R-:W0:Y:S02]  /*0e10*/  MUFU.RCP64H R3, R23 ;  /* 0x0000001700037308 */ /* 0x000e240000001800 */
[----:B0-----:R-:W-:-:S08]  /*0e20*/  DFMA R4, -R22, R2, 1 ;  /* 0x3ff000001604742b */ /* 0x001fd00000000102 */
[----:B------:R-:W-:-:S08]  /*0e30*/  DFMA R4, R4, R4, R4 ;  /* 0x000000040404722b */ /* 0x000fd00000000004 */
[----:B------:R-:W-:Y:S02]  /*0e40*/  DFMA R4, R2, R4, R2 ;  /* 0x000000040204722b */ /* 0x000fe40000000002 */
[----:B----4-:R-:W-:-:S06]  /*0e50*/  DMUL R2, R8, R20 ;  /* 0x0000001408027228 */ /* 0x010fcc0000000000 */
[----:B------:R-:W-:Y:S02]  /*0e60*/  DFMA R6, -R22, R4, 1 ;  /* 0x3ff000001606742b */ /* 0x000fe40000000104 */
[----:B-----5:R-:W-:-:S06]  /*0e70*/  DFMA R10, R28, R16, R2 ;  /* 0x000000101c0a722b */ /* 0x020fcc0000000002 */
[----:B------:R-:W-:-:S04]  /*0e80*/  DFMA R6, R4, R6, R4 ;  /* 0x000000060406722b */ /* 0x000fc80000000004 */
[----:B------:R-:W-:-:S04]  /*0e90*/  FSETP.GEU.AND P1, PT, |R11|, 6.5827683646048100446e-37, PT ;  /* 0x036000000b00780b */ /* 0x000fc80003f2e200 */
[----:B------:R-:W-:-:S08]  /*0ea0*/  DMUL R12, R10, R6 ;  /* 0x000000060a0c7228 */ /* 0x000fd00000000000 */
[----:B------:R-:W-:-:S08]  /*0eb0*/  DFMA R2, -R22, R12, R10 ;  /* 0x0000000c1602722b */ /* 0x000fd0000000010a */
[----:B------:R-:W-:-:S10]  /*0ec0*/  DFMA R12, R6, R2, R12 ;  /* 0x00000002060c722b */ /* 0x000fd4000000000c */
[----:B------:R-:W-:-:S05]  /*0ed0*/  FFMA R2, RZ, R23, R13 ;  /* 0x00000017ff027223 */ /* 0x000fca000000000d */
[----:B------:R-:W-:-:S13]  /*0ee0*/  FSETP.GT.AND P0, PT, |R2|, 1.469367938527859385e-39, PT ;  /* 0x001000000200780b */ /* 0x000fda0003f04200 */
[----:B------:R-:W-:Y:S05]  /*0ef0*/  @P0 BRA P1, `(.L_x_9) ;  /* 0x00000000001c0947 */ /* 0x000fea0000800000 */
[----:B------:R-:W-:Y:S01]  /*0f00*/  IMAD.MOV.U32 R7, RZ, RZ, R11 ;  /* 0x000000ffff077224 */ /* 0x000fe200078e000b */
[----:B------:R-:W-:Y:S01]  /*0f10*/  MOV R2, 0xf50 ;  /* 0x00000f5000027802 */ /* 0x000fe20000000f00 */
[----:B------:R-:W-:Y:S02]  /*0f20*/  IMAD.MOV.U32 R6, RZ, RZ, R22 ;  /* 0x000000ffff067224 */ /* 0x000fe400078e0016 */
[----:B------:R-:W-:-:S07]  /*0f30*/  IMAD.MOV.U32 R3, RZ, RZ, R23 ;  /* 0x000000ffff037224 */ /* 0x000fce00078e0017 */
[----:B--2---:R-:W-:Y:S05]  /*0f40*/  CALL.REL.NOINC `($__internal_0_$__cuda_sm20_div_rn_f64_full) ;  /* 0x0000002400607944 */ /* 0x004fea0003c00000 */
[----:B------:R-:W-:Y:S01]  /*0f50*/  MOV R12, R6 ;  /* 0x00000006000c7202 */ /* 0x000fe20000000f00 */
[----:B------:R-:W-:-:S07]  /*0f60*/  IMAD.MOV.U32 R13, RZ, RZ, R7 ;  /* 0x000000ffff0d7224 */ /* 0x000fce00078e0007 */
.L_x_9:
[----:B--2---:R-:W-:Y:S05]  /*0f70*/  BSYNC.RECONVERGENT B1 ;  /* 0x0000000000017941 */ /* 0x004fea0003800200 */
.L_x_8:
[----:B------:R-:W-:-:S09]  /*0f80*/  UIADD3 UR19, UPT, UPT, UR22, UR8, URZ ;  /* 0x0000000816137290 */ /* 0x000fd2000fffe0ff */
[----:B------:R-:W2:Y:S01]  /*0f90*/  LDL.64 R32, [UR19+0x17a8] ;  /* 0x0017a813ff207983 */ /* 0x000ea20008100a00 */
[----:B------:R-:W0:Y:S01]  /*0fa0*/  MUFU.RCP64H R3, R23 ;  /* 0x0000001700037308 */ /* 0x000e220000001800 */
[----:B------:R-:W-:Y:S01]  /*0fb0*/  IMAD.MOV.U32 R2, RZ, RZ, 0x1 ;  /* 0x00000001ff027424 */ /* 0x000fe200078e00ff */
[----:B------:R-:W-:Y:S05]  /*0fc0*/  BSSY.RECONVERGENT B1, `(.L_x_10) ;  /* 0x0000016000017945 */ /* 0x000fea0003800200 */
[----:B0-----:R-:W-:-:S08]  /*0fd0*/  DFMA R4, -R22, R2, 1 ;  /* 0x3ff000001604742b */ /* 0x001fd00000000102 */
[----:B------:R-:W-:-:S08]  /*0fe0*/  DFMA R4, R4, R4, R4 ;  /* 0x000000040404722b */ /* 0x000fd00000000004 */
[----:B------:R-:W-:-:S08]  /*0ff0*/  DFMA R4, R2, R4, R2 ;  /* 0x000000040204722b */ /* 0x000fd00000000002 */
[----:B------:R-:W-:-:S08]  /*1000*/  DFMA R10, -R22, R4, 1 ;  /* 0x3ff00000160a742b */ /* 0x000fd00000000104 */
[----:B------:R-:W-:Y:S02]  /*1010*/  DFMA R10, R4, R10, R4 ;  /* 0x0000000a040a722b */ /* 0x000fe40000000004 */
[----:B--2---:R-:W-:-:S08]  /*1020*/  DMUL R2, R8, R32 ;  /* 0x0000002008027228 */ /* 0x004fd00000000000 */
[----:B------:R-:W-:-:S08]  /*1030*/  DFMA R6, R28, R24, R2 ;  /* 0x000000181c06722b */ /* 0x000fd00000000002 */
[----:B------:R-:W-:Y:S02]  /*1040*/  DMUL R4, R10, R6 ;  /* 0x000000060a047228 */ /* 0x000fe40000000000 */
[----:B------:R-:W-:-:S06]  /*1050*/  FSETP.GEU.AND P1, PT, |R7|, 6.5827683646048100446e-37, PT ;  /* 0x036000000700780b */ /* 0x000fcc0003f2e200 */
[----:B------:R-:W-:-:S08]  /*1060*/  DFMA R2, -R22, R4, R6 ;  /* 0x000000041602722b */ /* 0x000fd00000000106 */
[----:B------:R-:W-:-:S10]  /*1070*/  DFMA R4, R10, R2, R4 ;  /* 0x000000020a04722b */ /* 0x000fd40000000004 */
[----:B------:R-:W-:-:S05]  /*1080*/  FFMA R2, RZ, R23, R5 ;  /* 0x00000017ff027223 */ /* 0x000fca0000000005 */
[----:B------:R-:W-:-:S13]  /*1090*/  FSETP.GT.AND P0, PT, |R2|, 1.469367938527859385e-39, PT ;  /* 0x001000000200780b */ /* 0x000fda0003f04200 */
[----:B------:R-:W-:Y:S05]  /*10a0*/  @P0 BRA P1, `(.L_x_11) ;  /* 0x00000000001c0947 */ /* 0x000fea0000800000 */
[----:B------:R-:W-:Y:S01]  /*10b0*/  IMAD.MOV.U32 R10, RZ, RZ, R6 ;  /* 0x000000ffff0a7224 */ /* 0x000fe200078e0006 */
[----:B------:R-:W-:Y:S01]  /*10c0*/  MOV R6, R22 ;  /* 0x0000001600067202 */ /* 0x000fe20000000f00 */
[----:B------:R-:W-:Y:S01]  /*10d0*/  IMAD.MOV.U32 R3, RZ, RZ, R23 ;  /* 0x000000ffff037224 */ /* 0x000fe200078e0017 */
[----:B------:R-:W-:-:S07]  /*10e0*/  MOV R2, 0x1100 ;  /* 0x0000110000027802 */ /* 0x000fce0000000f00 */
[----:B------:R-:W-:Y:S05]  /*10f0*/  CALL.REL.NOINC `($__internal_0_$__cuda_sm20_div_rn_f64_full) ;  /* 0x0000002000f47944 */ /* 0x000fea0003c00000 */
[----:B------:R-:W-:Y:S02]  /*1100*/  IMAD.MOV.U32 R4, RZ, RZ, R6 ;  /* 0x000000ffff047224 */ /* 0x000fe400078e0006 */
[----:B------:R-:W-:-:S07]  /*1110*/  IMAD.MOV.U32 R5, RZ, RZ, R7 ;  /* 0x000000ffff057224 */ /* 0x000fce00078e0007 */
.L_x_11:
[----:B------:R-:W-:Y:S05]  /*1120*/  BSYNC.RECONVERGENT B1 ;  /* 0x0000000000017941 */ /* 0x000fea0003800200 */
.L_x_10:
[----:B------:R-:W2:Y:S01]  /*1130*/  LDL.64 R26, [UR19+0x3028] ;  /* 0x00302813ff1a7983 */ /* 0x000ea20008100a00 */
[----:B------:R-:W0:Y:S01]  /*1140*/  MUFU.RCP64H R3, R23 ;  /* 0x0000001700037308 */ /* 0x000e220000001800 */
[----:B------:R-:W-:Y:S01]  /*1150*/  MOV R2, 0x1 ;  /* 0x0000000100027802 */ /* 0x000fe20000000f00 */
        /* <DEDUP_REMOVED lines=19> */
[----:B------:R-:W-:Y:S05]  /*1290*/  CALL.REL.NOINC `($__internal_0_$__cuda_sm20_div_rn_f64_full) ;  /* 0x00000020008c7944 */ /* 0x000fea0003c00000 */
[----:B------:R-:W-:Y:S01]  /*12a0*/  MOV R8, R6 ;  /* 0x0000000600087202 */ /* 0x000fe20000000f00 */
[----:B------:R-:W-:-:S07]  /*12b0*/  IMAD.MOV.U32 R9, RZ, RZ, R7 ;  /* 0x000000ffff097224 */ /* 0x000fce00078e0007 */
.L_x_13:
[----:B------:R-:W-:Y:S05]  /*12c0*/  BSYNC.RECONVERGENT B1 ;  /* 0x0000000000017941 */ /* 0x000fea0003800200 */
.L_x_12:
[----:B------:R-:W2:Y:S04]  /*12d0*/  LDL.64 R30, [UR15+0x8] ;  /* 0x0000080fff1e7983 */ /* 0x000ea80008100a00 */
[----:B------:R-:W3:Y:S01]  /*12e0*/  LDL.128 R16, [UR18+-0xd0] ;  /* 0xffff3012ff107983 */ /* 0x000ee20008100c00 */
[----:B------:R-:W-:Y:S01]  /*12f0*/  IMAD.MOV.U32 R2, RZ, RZ, 0x1 ;  /* 0x00000001ff027424 */ /* 0x000fe200078e00ff */
[C---:B------:R-:W-:Y:S01]  /*1300*/  DADD R28, R14.reuse, -UR16 ;  /* 0x800000100e1c7e29 */ /* 0x040fe20008000000 */
[----:B------:R-:W-:Y:S01]  /*1310*/  BSSY.RECONVERGENT B1, `(.L_x_14) ;  /* 0x000001a000017945 */ /* 0x000fe20003800200 */
[----:B--2---:R-:W-:Y:S02]  /*1320*/  DADD R24, R14, -R30 ;  /* 0x000000000e187229 */ /* 0x004fe4000000081e */
[----:B------:R-:W-:-:S04]  /*1330*/  DADD R30, -R30, UR16 ;  /* 0x000000101e1e7e29 */ /* 0x000fc80008000100 */
[----:B------:R-:W0:Y:S02]  /*1340*/  MUFU.RCP64H R3, R25 ;  /* 0x0000001900037308 */ /* 0x000e240000001800 */
[----:B0-----:R-:W-:-:S08]  /*1350*/  DFMA R6, -R24, R2, 1 ;  /* 0x3ff000001806742b */ /* 0x001fd00000000102 */
[----:B------:R-:W-:-:S08]  /*1360*/  DFMA R6, R6, R6, R6 ;  /* 0x000000060606722b */ /* 0x000fd00000000006 */
[----:B------:R-:W-:Y:S02]  /*1370*/  DFMA R6, R2, R6, R2 ;  /* 0x000000060206722b */ /* 0x000fe40000000002 */
[----:B---3--:R-:W-:-:S06]  /*1380*/  DMUL R2, R28, R16 ;  /* 0x000000101c027228 */ /* 0x008fcc0000000000 */
[----:B------:R-:W-:Y:S02]  /*1390*/  DFMA R10, -R24, R6, 1 ;  /* 0x3ff00000180a742b */ /* 0x000fe40000000106 */
[----:B------:R-:W-:-:S06]  /*13a0*/  DFMA R20, R20, R30, R2 ;  /* 0x0000001e1414722b */ /* 0x000fcc0000000002 */
        /* <DEDUP_REMOVED lines=11> */
[----:B------:R-:W-:Y:S01]  /*1460*/  MOV R2, 0x1490 ;  /* 0x0000149000027802 */ /* 0x000fe20000000f00 */
[----:B------:R-:W-:-:S07]  /*1470*/  IMAD.MOV.U32 R3, RZ, RZ, R25 ;  /* 0x000000ffff037224 */ /* 0x000fce00078e0019 */
[----:B------:R-:W-:Y:S05]  /*1480*/  CALL.REL.NOINC `($__internal_0_$__cuda_sm20_div_rn_f64_full) ;  /* 0x0000002000107944 */ /* 0x000fea0003c00000 */
[----:B------:R-:W-:Y:S01]  /*1490*/  IMAD.MOV.U32 R14, RZ, RZ, R6 ;  /* 0x000000ffff0e7224 */ /* 0x000fe200078e0006 */
[----:B------:R-:W-:-:S07]  /*14a0*/  MOV R15, R7 ;  /* 0x00000007000f7202 */ /* 0x000fce0000000f00 */
.L_x_15:
[----:B------:R-:W-:Y:S05]  /*14b0*/  BSYNC.RECONVERGENT B1 ;  /* 0x0000000000017941 */ /* 0x000fea0003800200 */
.L_x_14:
[----:B------:R0:W-:Y:S04]  /*14c0*/  STL.128 [UR18], R12 ;  /* 0x0000000cff007987 */ /* 0x0001e80008100c12 */
[----:B------:R-:W2:Y:S01]  /*14d0*/  LDL.128 R20, [UR19+0x17b0] ;  /* 0x0017b013ff147983 */ /* 0x000ea20008100c00 */
[----:B------:R-:W1:Y:S01]  /*14e0*/  MUFU.RCP64H R3, R25 ;  /* 0x0000001900037308 */ /* 0x000e620000001800 */
[----:B------:R-:W-:Y:S01]  /*14f0*/  IMAD.MOV.U32 R2, RZ, RZ, 0x1 ;  /* 0x00000001ff027424 */ /* 0x000fe200078e00ff */
[----:B------:R-:W-:Y:S05]  /*1500*/  BSSY.RECONVERGENT B1, `(.L_x_16) ;  /* 0x0000014000017945 */ /* 0x000fea0003800200 */
[----:B-1----:R-:W-:-:S08]  /*1510*/  DFMA R6, -R24, R2, 1 ;  /* 0x3ff000001806742b */ /* 0x002fd00000000102 */
        /* <DEDUP_REMOVED lines=12> */
[----:B0-----:R-:W-:Y:S05]  /*15e0*/  @P0 BRA P1, `(.L_x_17) ;  /* 0x0000000000140947 */ /* 0x001fea0000800000 */
[----:B------:R-:W-:Y:S01]  /*15f0*/  IMAD.MOV.U32 R7, RZ, RZ, R11 ;  /* 0x000000ffff077224 */ /* 0x000fe200078e000b */
[----:B------:R-:W-:Y:S01]  /*1600*/  MOV R3, R25 ;  /* 0x0000001900037202 */ /* 0x000fe20000000f00 */
[----:B------:R-:W-:Y:S01]  /*1610*/  IMAD.MOV.U32 R6, RZ, RZ, R24 ;  /* 0x000000ffff067224 */ /* 0x000fe200078e0018 */
[----:B------:R-:W-:-:S07]  /*1620*/  MOV R2, 0x1640 ;  /* 0x0000164000027802 */ /* 0x000fce0000000f00 */
[----:B------:R-:W-:Y:S05]  /*1630*/  CALL.REL.NOINC `($__internal_0_$__cuda_sm20_div_rn_f64_full) ;  /* 0x0000001c00a47944 */ /* 0x000fea0003c00000 */
.L_x_17:
[----:B------:R-:W-:Y:S05]  /*1640*/  BSYNC.RECONVERGENT B1 ;  /* 0x0000000000017941 */ /* 0x000fea0003800200 */
.L_x_16:
[----:B------:R-:W2:Y:S01]  /*1650*/  LDL.128 R12, [UR19+0x3030] ;  /* 0x00303013ff0c7983 */ /* 0x000ea20008100c00 */
[----:B------:R-:W0:Y:S01]  /*1660*/  MUFU.RCP64H R3, R25 ;  /* 0x0000001900037308 */ /* 0x000e220000001800 */
[----:B------:R-:W-:Y:S01]  /*1670*/  IMAD.MOV.U32 R2, RZ, RZ, 0x1 ;  /* 0x00000001ff027424 */ /* 0x000fe200078e00ff */
[----:B------:R-:W-:Y:S01]  /*1680*/  BSSY.RECONVERGENT B1, `(.L_x_18) ;  /* 0x0000018000017945 */ /* 0x000fe20003800200 */
[----:B------:R1:W-:Y:S04]  /*1690*/  STL.128 [UR19+0x1880], R4 ;  /* 0x00188004ff007987 */ /* 0x0003e80008100c13 */
[----:B0-----:R-:W-:-:S08]  /*16a0*/  DFMA R10, -R24, R2, 1 ;  /* 0x3ff00000180a742b */ /* 0x001fd00000000102 */
[----:B------:R-:W-:-:S08]  /*16b0*/  DFMA R10, R10, R10, R10 ;  /* 0x0000000a0a0a722b */ /* 0x000fd0000000000a */
[----:B------:R-:W-:-:S08]  /*16c0*/  DFMA R10, R2, R10, R2 ;  /* 0x0000000a020a722b */ /* 0x000fd00000000002 */
[----:B------:R-:W-:Y:S02]  /*16d0*/  DFMA R2, -R24, R10, 1 ;  /* 0x3ff000001802742b */ /* 0x000fe4000000010a */
[----:B--2---:R-:W-:-:S08]  /*16e0*/  DMUL R28, R28, R12 ;  /* 0x0000000c1c1c7228 */ /* 0x004fd00000000000 */
[----:B------:R-:W-:Y:S02]  /*16f0*/  DFMA R28, R26, R30, R28 ;  /* 0x0000001e1a1c722b */ /* 0x000fe4000000001c */
[----:B------:R-:W-:-:S08]  /*1700*/  DFMA R26, R10, R2, R10 ;  /* 0x000000020a1a722b */ /* 0x000fd0000000000a */
[----:B------:R-:W-:Y:S01]  /*1710*/  DMUL R10, R26, R28 ;  /* 0x0000001c1a0a7228 */ /* 0x000fe20000000000 */
[----:B------:R-:W-:-:S07]  /*1720*/  FSETP.GEU.AND P1, PT, |R29|, 6.5827683646048100446e-37, PT ;  /* 0x036000001d00780b */ /* 0x000fce0003f2e200 */
[----:B------:R-:W-:-:S08]  /*1730*/  DFMA R2, -R24, R10, R28 ;  /* 0x0000000a1802722b */ /* 0x000fd0000000011c */
[----:B------:R-:W-:-:S10]  /*1740*/  DFMA R10, R26, R2, R10 ;  /* 0x000000021a0a722b */ /* 0x000fd4000000000a */
[----:B------:R-:W-:-:S05]  /*1750*/  FFMA R2, RZ, R25, R11 ;  /* 0x00000019ff027223 */ /* 0x000fca000000000b */
[----:B------:R-:W-:-:S13]  /*1760*/  FSETP.GT.AND P0, PT, |R2|, 1.469367938527859385e-39, PT ;  /* 0x001000000200780b */ /* 0x000fda0003f04200 */
[----:B-1----:R-:W-:Y:S05]  /*1770*/  @P0 BRA P1, `(.L_x_19) ;  /* 0x0000000000200947 */ /* 0x002fea0000800000 */
[----:B------:R-:W-:Y:S01]  /*1780*/  IMAD.MOV.U32 R10, RZ, RZ, R28 ;  /* 0x000000ffff0a7224 */ /* 0x000fe200078e001c */
[----:B------:R-:W-:Y:S01]  /*1790*/  MOV R6, R24 ;  /* 0x0000001800067202 */ /* 0x000fe20000000f00 */
[----:B------:R-:W-:Y:S01]  /*17a0*/  IMAD.MOV.U32 R7, RZ, RZ, R29 ;  /* 0x000000ffff077224 */ /* 0x000fe200078e001d */
[----:B------:R-:W-:Y:S01]  /*17b0*/  MOV R2, 0x17e0 ;  /* 0x000017e000027802 */ /* 0x000fe20000000f00 */
[----:B------:R-:W-:-:S07]  /*17c0*/  IMAD.MOV.U32 R3, RZ, RZ, R25 ;  /* 0x000000ffff037224 */ /* 0x000fce00078e0019 */
[----:B------:R-:W-:Y:S05]  /*17d0*/  CALL.REL.NOINC `($__internal_0_$__cuda_sm20_div_rn_f64_full) ;  /* 0x0000001c003c7944 */ /* 0x000fea0003c00000 */
[----:B------:R-:W-:Y:S02]  /*17e0*/  IMAD.MOV.U32 R10, RZ, RZ, R6 ;  /* 0x000000ffff0a7224 */ /* 0x000fe400078e0006 */
[----:B------:R-:W-:-:S07]  /*17f0*/  IMAD.MOV.U32 R11, RZ, RZ, R7 ;  /* 0x000000ffff0b7224 */ /* 0x000fce00078e0007 */
.L_x_19:
[----:B------:R-:W-:Y:S05]  /*1800*/  BSYNC.RECONVERGENT B1 ;  /* 0x0000000000017941 */ /* 0x000fea0003800200 */
.L_x_18:
[----:B------:R0:W-:Y:S04]  /*1810*/  STL.128 [UR19+0x3100], R8 ;  /* 0x00310008ff007987 */ /* 0x0001e80008100c13 */
[----:B------:R-:W2:Y:S04]  /*1820*/  LDL.64 R30, [UR15+0x10] ;  /* 0x0000100fff1e7983 */ /* 0x000ea80008100a00 */
[----:B------:R-:W2:Y:S01]  /*1830*/  LDL.128 R24, [UR6+0x10] ;  /* 0x00001006ff187983 */ /* 0x000ea20008100c00 */
[----:B------:R-:W-:Y:S01]  /*1840*/  MOV R2, 0x1 ;  /* 0x0000000100027802 */ /* 0x000fe20000000f00 */
[----:B------:R-:W-:Y:S01]  /*1850*/  BSSY.RECONVERGENT B1, `(.L_x_20) ;  /* 0x000001a000017945 */ /* 0x000fe20003800200 */
[----:B--2---:R-:W-:-:S02]  /*1860*/  DADD R28, -R30, R24 ;  /* 0x000000001e1c7229 */ /* 0x004fc40000000118 */
[----:B------:R-:W-:Y:S02]  /*1870*/  DADD R24, R24, -UR16 ;  /* 0x8000001018187e29 */ /* 0x000fe40008000000 */
[----:B------:R-:W-:Y:S02]  /*1880*/  DADD R30, -R30, UR16 ;  /* 0x000000101e1e7e29 */ /* 0x000fe40008000100 */
[----:B------:R-:W1:Y:S02]  /*1890*/  MUFU.RCP64H R3, R29 ;  /* 0x0000001d00037308 */ /* 0x000e640000001800 */
[----:B-1----:R-:W-:-:S08]  /*18a0*/  DFMA R4, -R28, R2, 1 ;  /* 0x3ff000001c04742b */ /* 0x002fd00000000102 */
[----:B------:R-:W-:-:S08]  /*18b0*/  DFMA R4, R4, R4, R4 ;  /* 0x000000040404722b */ /* 0x000fd00000000004 */
[----:B------:R-:W-:Y:S02]  /*18c0*/  DFMA R4, R2, R4, R2 ;  /* 0x000000040204722b */ /* 0x000fe40000000002 */
[----:B------:R-:W-:-:S06]  /*18d0*/  DMUL R2, R18, R24 ;  /* 0x0000001812027228 */ /* 0x000fcc0000000000 */
[----:B------:R-:W-:Y:S02]  /*18e0*/  DFMA R6, -R28, R4, 1 ;  /* 0x3ff000001c06742b */ /* 0x000fe40000000104 */
[----:B0-----:R-:W-:-:S06]  /*18f0*/  DFMA R10, R16, R30, R2 ;  /* 0x0000001e100a722b */ /* 0x001fcc0000000002 */
        /* <DEDUP_REMOVED lines=15> */
.L_x_21:
[----:B------:R-:W-:Y:S05]  /*19f0*/  BSYNC.RECONVERGENT B1 ;  /* 0x0000000000017941 */ /* 0x000fea0003800200 */
.L_x_20:
[----:B------:R-:W0:Y:S01]  /*1a00*/  MUFU.RCP64H R3, R29 ;  /* 0x0000001d00037308 */ /* 0x000e220000001800 */
[----:B------:R-:W-:Y:S01]  /*1a10*/  IMAD.MOV.U32 R2, RZ, RZ, 0x1 ;  /* 0x00000001ff027424 */ /* 0x000fe200078e00ff */
[----:B------:R-:W-:Y:S05]  /*1a20*/  BSSY.RECONVERGENT B1, `(.L_x_22) ;  /* 0x0000016000017945 */ /* 0x000fea0003800200 */
[----:B0-----:R-:W-:-:S08]  /*1a30*/  DFMA R6, -R28, R2, 1 ;  /* 0x3ff000001c06742b */ /* 0x001fd00000000102 */
[----:B------:R-:W-:-:S08]  /*1a40*/  DFMA R6, R6, R6, R6 ;  /* 0x000000060606722b */ /* 0x000fd00000000006 */
[----:B------:R-:W-:Y:S02]  /*1a50*/  DFMA R8, R2, R6, R2 ;  /* 0x000000060208722b */ /* 0x000fe40000000002 */
[----:B------:R-:W-:-:S06]  /*1a60*/  DMUL R2, R22, R24 ;  /* 0x0000001816027228 */ /* 0x000fcc0000000000 */
        /* <DEDUP_REMOVED lines=17> */
.L_x_23:
[----:B------:R-:W-:Y:S05]  /*1b80*/  BSYNC.RECONVERGENT B1 ;  /* 0x0000000000017941 */ /* 0x000fea0003800200 */
.L_x_22:
[----:B------:R-:W0:Y:S01]  /*1b90*/  MUFU.RCP64H R3, R29 ;  /* 0x0000001d00037308 */ /* 0x000e220000001800 */
[----:B------:R-:W-:Y:S01]  /*1ba0*/  MOV R2, 0x1 ;  /* 0x0000000100027802 */ /* 0x000fe20000000f00 */
[----:B------:R-:W-:Y:S01]  /*1bb0*/  DMUL R24, R14, R24 ;  /* 0x000000180e187228 */ /* 0x000fe20000000000 */
[----:B------:R-:W-:Y:S04]  /*1bc0*/  BSSY.RECONVERGENT B1, `(.L_x_24) ;  /* 0x0000015000017945 */ /* 0x000fe80003800200 */
[----:B0-----:R-:W-:-:S08]  /*1bd0*/  DFMA R6, -R28, R2, 1 ;  /* 0x3ff000001c06742b */ /* 0x001fd00000000102 */
[----:B------:R-:W-:-:S08]  /*1be0*/  DFMA R6, R6, R6, R6 ;  /* 0x000000060606722b */ /* 0x000fd00000000006 */
[----:B------:R-:W-:Y:S02]  /*1bf0*/  DFMA R2, R2, R6, R2 ;  /* 0x000000060202722b */ /* 0x000fe40000000002 */
[----:B------:R-:W-:-:S06]  /*1c00*/  DFMA R6, R12, R30, R24 ;  /* 0x0000001e0c06722b */ /* 0x000fcc0000000018 */
[----:B------:R-:W-:-:S04]  /*1c10*/  DFMA R10, -R28, R2, 1 ;  /* 0x3ff000001c0a742b */ /* 0x000fc80000000102 */
[----:B------:R-:W-:-:S04]  /*1c20*/  FSETP.GEU.AND P1, PT, |R7|, 6.5827683646048100446e-37, PT ;  /* 0x036000000700780b */ /* 0x000fc80003f2e200 */
[----:B------:R-:W-:-:S08]  /*1c30*/  DFMA R10, R2, R10, R2 ;  /* 0x0000000a020a722b */ /* 0x000fd00000000002 */
        /* <DEDUP_REMOVED lines=13> */
.L_x_25:
[----:B------:R-:W-:Y:S05]  /*1d10*/  BSYNC.RECONVERGENT B1 ;  /* 0x0000000000017941 */ /* 0x000fea0003800200 */
.L_x_24:
[----:B------:R-:W2:Y:S04]  /*1d20*/  LDL.64 R28, [UR15+0x18] ;  /* 0x0000180fff1c7983 */ /* 0x000ea80008100a00 */
[----:B------:R-:W3:Y:S01]  /*1d30*/  LDL.64 R16, [UR18+-0xc0] ;  /* 0xffff4012ff107983 */ /* 0x000ee20008100a00 */
[----:B------:R-:W-:Y:S01]  /*1d40*/  IMAD.MOV.U32 R2, RZ, RZ, 0x1 ;  /* 0x00000001ff027424 */ /* 0x000fe200078e00ff */
[----:B------:R-:W-:Y:S01]  /*1d50*/  BSSY.RECONVERGENT B1, `(.L_x_26) ;  /* 0x0000019000017945 */ /* 0x000fe20003800200 */
[C---:B--2---:R-:W-:Y:S02]  /*1d60*/  DADD R20, R26.reuse, -R28 ;  /* 0x000000001a147229 */ /* 0x044fe4000000081c */
[----:B------:R-:W-:Y:S02]  /*1d70*/  DADD R26, R26, -UR16 ;  /* 0x800000101a1a7e29 */ /* 0x000fe40008000000 */
[----:B------:R-:W-:-:S02]  /*1d80*/  DADD R28, -R28, UR16 ;  /* 0x000000101c1c7e29 */ /* 0x000fc40008000100 */
        /* <DEDUP_REMOVED lines=21> */
.L_x_27:
[----:B------:R-:W-:Y:S05]  /*1ee0*/  BSYNC.RECONVERGENT B1 ;  /* 0x0000000000017941 */ /* 0x000fea0003800200 */
.L_x_26:
[----:B------:R0:W-:Y:S04]  /*1ef0*/  STL.128 [UR18+0x10], R4 ;  /* 0x00001004ff007987 */ /* 0x0001e80008100c12 */
[----:B------:R-:W2:Y:S01]  /*1f00*/  LDL.64 R24, [UR19+0x17c0] ;  /* 0x0017c013ff187983 */ /* 0x000ea20008100a00 */
        /* <DEDUP_REMOVED lines=17> */
[----:B------:R-:W-:Y:S01]  /*2020*/  MOV R10, R22 ;  /* 0x00000016000a7202 */ /* 0x000fe20000000f00 */
[----:B------:R-:W-:Y:S01]  /*2030*/  IMAD.MOV.U32 R7, RZ, RZ, R23 ;  /* 0x000000ffff077224 */ /* 0x000fe200078e0017 */
[----:B------:R-:W-:Y:S01]  /*2040*/  MOV R2, 0x2080 ;  /* 0x0000208000027802 */ /* 0x000fe20000000f00 */
[----:B------:R-:W-:Y:S02]  /*2050*/  IMAD.MOV.U32 R6, RZ, RZ, R20 ;  /* 0x000000ffff067224 */ /* 0x000fe400078e0014 */
[----:B------:R-:W-:-:S07]  /*2060*/  IMAD.MOV.U32 R3, RZ, RZ, R21 ;  /* 0x000000ffff037224 */ /* 0x000fce00078e0015 */
[----:B------:R-:W-:Y:S05]  /*2070*/  CALL.REL.NOINC `($__internal_0_$__cuda_sm20_div_rn_f64_full) ;  /* 0x0000001400147944 */ /* 0x000fea0003c00000 */
[----:B------:R-:W-:Y:S01]  /*2080*/  MOV R10, R6 ;  /* 0x00000006000a7202 */ /* 0x000fe20000000f00 */
[----:B------:R-:W-:-:S07]  /*2090*/  IMAD.MOV.U32 R11, RZ, RZ, R7 ;  /* 0x000000ffff0b7224 */ /* 0x000fce00078e0007 */
.L_x_29:
[----:B------:R-:W-:Y:S05]  /*20a0*/  BSYNC.RECONVERGENT B1 ;  /* 0x0000000000017941 */ /* 0x000fea0003800200 */
.L_x_28:
[----:B------:R-:W2:Y:S01]  /*20b0*/  LDL.64 R18, [UR19+0x3040] ;  /* 0x00304013ff127983 */ /* 0x000ea20008100a00 */
[----:B------:R-:W0:Y:S01]  /*20c0*/  MUFU.RCP64H R3, R21 ;  /* 0x0000001500037308 */ /* 0x000e220000001800 */
[----:B------:R-:W-:Y:S01]  /*20d0*/  IMAD.MOV.U32 R2, RZ, RZ, 0x1 ;  /* 0x00000001ff027424 */ /* 0x000fe200078e00ff */
[----:B------:R-:W-:Y:S01]  /*20e0*/  BSSY.RECONVERGENT B1, `(.L_x_30) ;  /* 0x0000017000017945 */ /* 0x000fe20003800200 */
[----:B------:R1:W-:Y:S04]  /*20f0*/  STL.128 [UR19+0x1890], R8 ;  /* 0x00189008ff007987 */ /* 0x0003e80008100c13 */
        /* <DEDUP_REMOVED lines=17> */
[----:B------:R-:W-:-:S07]  /*2210*/  MOV R2, 0x2230 ;  /* 0x0000223000027802 */ /* 0x000fce0000000f00 */
[----:B------:R-:W-:Y:S05]  /*2220*/  CALL.REL.NOINC `($__internal_0_$__cuda_sm20_div_rn_f64_full) ;  /* 0x0000001000a87944 */ /* 0x000fea0003c00000 */
[----:B------:R-:W-:Y:S02]  /*2230*/  IMAD.MOV.U32 R14, RZ, RZ, R6 ;  /* 0x000000ffff0e7224 */ /* 0x000fe400078e0006 */
[----:B------:R-:W-:-:S07]  /*2240*/  IMAD.MOV.U32 R15, RZ, RZ, R7 ;  /* 0x000000ffff0f7224 */ /* 0x000fce00078e0007 */
.L_x_31:
[----:B------:R-:W-:Y:S05]  /*2250*/  BSYNC.RECONVERGENT B1 ;  /* 0x0000000000017941 */ /* 0x000fea0003800200 */
.L_x_30:
[----:B------:R3:W-:Y:S01]  /*2260*/  STL.128 [UR19+0x3110], R12 ;  /* 0x0031100cff007987 */ /* 0x0007e20008100c13 */
[----:B------:R-:W-:Y:S02]  /*2270*/  UIADD3 UR6, UPT, UPT, UR6, 0x20, URZ ;  /* 0x0000002006067890 */ /* 0x000fe4000fffe0ff */
[----:B------:R-:W-:Y:S01]  /*2280*/  UIADD3 UR8, UPT, UPT, UR8, 0x20, URZ ;  /* 0x0000002008087890 */ /* 0x000fe2000fffe0ff */
[----:B------:R-:W-:Y:S11]  /*2290*/  BRA.U UP0, `(.L_x_32) ;  /* 0xffffffe900a87547 */ /* 0x000ff6000b83ffff */
.L_x_7:
[----:B------:R-:W-:-:S09]  /*22a0*/  ULOP3.LUT UP0, URZ, UR14, 0x3, URZ, 0xc0, !UPT ;  /* 0x000000030eff7892 */ /* 0x000fd2000f80c0ff */
[----:B------:R-:W-:Y:S05]  /*22b0*/  BRA.U !UP0, `(.L_x_6) ;  /* 0x0000001108387547 */ /* 0x000fea000b800000 */
[----:B01--4-:R-:W-:-:S04]  /*22c0*/  LOP3.LUT R4, R0, 0x3, RZ, 0x3c, !PT ;  /* 0x0000000300047812 */ /* 0x013fc800078e3cff */
[----:B--2---:R-:W-:-:S04]  /*22d0*/  IADD3 R4, PT, PT, R4, UR11, RZ ;  /* 0x0000000b04047c10 */ /* 0x004fc8000fffe0ff */
[----:B------:R-:W-:-:S04]  /*22e0*/  LOP3.LUT R2, R4, 0x3, RZ, 0xc0, !PT ;  /* 0x0000000304027812 */ /* 0x000fc800078ec0ff */
[----:B------:R-:W-:-:S13]  /*22f0*/  ISETP.NE.AND P0, PT, R2, 0x1, PT ;  /* 0x000000010200780c */ /* 0x000fda0003f05270 */
[----:B------:R-:W-:Y:S05]  /*2300*/  @!P0 BRA `(.L_x_33) ;  /* 0x0000000800b48947 */ /* 0x000fea0003800000 */
[----:B------:R-:W-:Y:S02]  /*2310*/  UIADD3 UR6, UPT, UPT, UR4, UR5, URZ ;  /* 0x0000000504067290 */ /* 0x000fe4000fffe0ff */
[----:B------:R-:W-:Y:S02]  /*2320*/  UIMAD UR8, UR5, 0x8, UR20 ;  /* 0x00000008050878a4 */ /* 0x000fe4000f8e0214 */
[----:B------:R-:W-:Y:S02]  /*2330*/  ULEA UR6, UR6, UR9, 0x3 ;  /* 0x0000000906067291 */ /* 0x000fe4000f8e18ff */
[----:B------:R-:W-:Y:S01]  /*2340*/  ULEA UR7, UR5, UR10, 0x3 ;  /* 0x0000000a05077291 */ /* 0x000fe2000f8e18ff */
[----:B------:R-:W0:Y:S04]  /*2350*/  LDCU.64 UR16, c[0x0][0x3b0] ;  /* 0x00007600ff1077ac */ /* 0x000e280008000a00 */
[----:B------:R-:W2:Y:S04]  /*2360*/  LDL.64 R24, [UR8+0x4980] ;  /* 0x00498008ff187983 */ /* 0x000ea80008100a00 */
[----:B------:R-:W2:Y:S04]  /*2370*/  LDL.64 R26, [UR6] ;  /* 0x00000006ff1a7983 */ /* 0x000ea80008100a00 */
[----:B---3--:R-:W3:Y:S01]  /*2380*/  LDL.128 R12, [UR7+-0xe0] ;  /* 0xffff2007ff0c7983 */ /* 0x008ee20008100c00 */
[----:B------:R-:W-:Y:S01]  /*2390*/  IMAD.MOV.U32 R2, RZ, RZ, 0x1 ;  /* 0x00000001ff027424 */ /* 0x000fe200078e00ff */
[----:B------:R-:W-:Y:S01]  /*23a0*/  UIADD3 UR6, UPT, UPT, UR8, 0x4980, URZ ;  /* 0x0000498008067890 */ /* 0x000fe2000fffe0ff */
[----:B------:R-:W-:Y:S01]  /*23b0*/  BSSY.RECONVERGENT B1, `(.L_x_34) ;  /* 0x0000019000017945 */ /* 0x000fe20003800200 */
[----:B--2---:R-:W-:-:S02]  /*23c0*/  DADD R8, -R26, R24 ;  /* 0x000000001a087229 */ /* 0x004fc40000000118 */
[----:B0-----:R-:W-:Y:S02]  /*23d0*/  DADD R24, R24, -UR16 ;  /* 0x8000001018187e29 */ /* 0x001fe40008000000 */
[----:B------:R-:W-:Y:S02]  /*23e0*/  DADD R26, -R26, UR16 ;  /* 0x000000101a1a7e29 */ /* 0x000fe40008000100 */
        /* <DEDUP_REMOVED lines=21> */
.L_x_35:
[----:B------:R-:W-:Y:S05]  /*2540*/  BSYNC.RECONVERGENT B1 ;  /* 0x0000000000017941 */ /* 0x000fea0003800200 */
.L_x_34:
[----:B------:R-:W-:Y:S01]  /*2550*/  ULEA UR15, UR5, UR10, 0x3 ;  /* 0x0000000a050f7291 */ /* 0x000fe2000f8e18ff */
[----:B------:R0:W-:Y:S08]  /*2560*/  STL.64 [UR7], R6 ;  /* 0x00000006ff007987 */ /* 0x0001f00008100a07 */
        /* <DEDUP_REMOVED lines=11> */
[----:B0-----:R-:W-:Y:S02]  /*2620*/  DMUL R6, R20, R10 ;  /* 0x0000000a14067228 */ /* 0x001fe40000000000 */
        /* <DEDUP_REMOVED lines=11> */
.L_x_37:
[----:B------:R-:W-:Y:S05]  /*26e0*/  BSYNC.RECONVERGENT B1 ;  /* 0x0000000000017941 */ /* 0x000fea0003800200 */
.L_x_36:
[----:B------:R-:W-:Y:S01]  /*26f0*/  ULEA UR16, UR5, UR10, 0x3 ;  /* 0x0000000a05107291 */ /* 0x000fe2000f8e18ff */
[----:B------:R0:W-:Y:S08]  /*2700*/  STL.64 [UR15+0x1880], R6 ;  /* 0x00188006ff007987 */ /* 0x0001f00008100a0f */
        /* <DEDUP_REMOVED lines=23> */
.L_x_39:
[----:B------:R-:W-:Y:S05]  /*2880*/  BSYNC.RECONVERGENT B1 ;  /* 0x0000000000017941 */ /* 0x000fea0003800200 */
.L_x_38:
[----:B------:R-:W-:Y:S01]  /*2890*/  ULEA UR6, UR4, UR6, 0x3 ;  /* 0x0000000604067291 */ /* 0x000fe2000f8e18ff */
[----:B------:R0:W-:Y:S01]  /*28a0*/  STL.64 [UR16+0x3100], R6 ;  /* 0x00310006ff007987 */ /* 0x0001e20008100a10 */
[----:B------:R-:W1:Y:S03]  /*28b0*/  LDCU.64 UR18, c[0x0][0x3b0] ;  /* 0x00007600ff1277ac */ /* 0x000e660008000a00 */
[----:B------:R-:W2:Y:S04]  /*28c0*/  LDL.64 R12, [UR8+0x4988] ;  /* 0x00498808ff0c7983 */ /* 0x000ea80008100a00 */
[----:B------:R-:W2:Y:S04]  /*28d0*/  LDL.64 R16, [UR6+0x8] ;  /* 0x00000806ff107983 */ /* 0x000ea80008100a00 */
[----:B------:R-:W3:Y:S01]  /*28e0*/  LDL.64 R2, [UR7+-0xd0] ;  /* 0xffff3007ff027983 */ /* 0x000ee20008100a00 */
[----:B------:R-:W-:Y:S01]  /*28f0*/  IMAD.MOV.U32 R10, RZ, RZ, 0x1 ;  /* 0x00000001ff0a7424 */ /* 0x000fe200078e00ff */
[----:B------:R-:W-:Y:S01]  /*2900*/  UIADD3 UR5, UPT, UPT, UR5, 0x2, URZ ;  /* 0x0000000205057890 */ /* 0x000fe2000fffe0ff */
[----:B------:R-:W-:Y:S01]  /*2910*/  BSSY.RECONVERGENT B1, `(.L_x_40) ;  /* 0x0000019000017945 */ /* 0x000fe20003800200 */
[----:B--2---:R-:W-:-:S06]  /*2920*/  DADD R8, -R16, R12 ;  /* 0x0000000010087229 */ /* 0x004fcc000000010c */
[----:B------:R-:W2:Y:S01]  /*2930*/  MUFU.RCP64H R11, R9 ;  /* 0x00000009000b7308 */ /* 0x000ea20000001800 */
[----:B-1----:R-:W-:Y:S02]  /*2940*/  DADD R12, R12, -UR18 ;  /* 0x800000120c0c7e29 */ /* 0x002fe40008000000 */
[----:B--2---:R-:W-:-:S08]  /*2950*/  DFMA R20, -R8, R10, 1 ;  /* 0x3ff000000814742b */ /* 0x004fd0000000010a */
[----:B------:R-:W-:-:S08]  /*2960*/  DFMA R20, R20, R20, R20 ;  /* 0x000000141414722b */ /* 0x000fd00000000014 */
[----:B------:R-:W-:Y:S02]  /*2970*/  DFMA R20, R10, R20, R10 ;  /* 0x000000140a14722b */ /* 0x000fe4000000000a */
[----:B------:R-:W-:Y:S02]  /*2980*/  DADD R16, -R16, UR18 ;  /* 0x0000001210107e29 */ /* 0x000fe40008000100 */
[----:B---3--:R-:W-:-:S04]  /*2990*/  DMUL R2, R12, R2 ;  /* 0x000000020c027228 */ /* 0x008fc80000000000 */
[----:B0-----:R-:W-:-:S04]  /*29a0*/  DFMA R6, -R8, R20, 1 ;  /* 0x3ff000000806742b */ /* 0x001fc80000000114 */
[----:B------:R-:W-:-:S04]  /*29b0*/  DFMA R14, R14, R16, R2 ;  /* 0x000000100e0e722b */ /* 0x000fc80000000002 */
[----:B------:R-:W-:-:S08]  /*29c0*/  DFMA R6, R20, R6, R20 ;  /* 0x000000061406722b */ /* 0x000fd00000000014 */
[----:B------:R-:W-:-:S08]  /*29d0*/  DMUL R2, R14, R6 ;  /* 0x000000060e027228 */ /* 0x000fd00000000000 */
[----:B------:R-:W-:-:S08]  /*29e0*/  DFMA R10, -R8, R2, R14 ;  /* 0x00000002080a722b */ /* 0x000fd0000000010e */
[----:B------:R-:W-:Y:S01]  /*29f0*/  DFMA R6, R6, R10, R2 ;  /* 0x0000000a0606722b */ /* 0x000fe20000000002 */
[----:B------:R-:W-:-:S09]  /*2a00*/  FSETP.GEU.AND P1, PT, |R15|, 6.5827683646048100446e-37, PT ;  /* 0x036000000f00780b */ /* 0x000fd20003f2e200 */
        /* <DEDUP_REMOVED lines=9> */
.L_x_41:
[----:B------:R-:W-:Y:S05]  /*2aa0*/  BSYNC.RECONVERGENT B1 ;  /* 0x0000000000017941 */ /* 0x000fea0003800200 */
.L_x_40:
[----:B------:R0:W-:Y:S04]  /*2ab0*/  STL.64 [UR7+0x8], R6 ;  /* 0x00000806ff007987 */ /* 0x0001e80008100a07 */
        /* <DEDUP_REMOVED lines=18> */
[----:B------:R-:W-:Y:S01]  /*2be0*/  MOV R7, R11 ;  /* 0x0000000b00077202 */ /* 0x000fe20000000f00 */
[----:B------:R-:W-:Y:S01]  /*2bf0*/  IMAD.MOV.U32 R6, RZ, RZ, R8 ;  /* 0x000000ffff067224 */ /* 0x000fe200078e0008 */
[----:B------:R-:W-:Y:S01]  /*2c00*/  MOV R2, 0x2c30 ;  /* 0x00002c3000027802 */ /* 0x000fe20000000f00 */
[----:B------:R-:W-:-:S07]  /*2c10*/  IMAD.MOV.U32 R3, RZ, RZ, R9 ;  /* 0x000000ffff037224 */ /* 0x000fce00078e0009 */
[----:B------:R-:W-:Y:S05]  /*2c20*/  CALL.REL.NOINC `($__internal_0_$__cuda_sm20_div_rn_f64_full) ;  /* 0x0000000800287944 */ /* 0x000fea0003c00000 */
.L_x_43:
[----:B------:R-:W-:Y:S05]  /*2c30*/  BSYNC.RECONVERGENT B1 ;  /* 0x0000000000017941 */ /* 0x000fea0003800200 */
.L_x_42:
[----:B------:R0:W-:Y:S04]  /*2c40*/  STL.64 [UR15+0x1888], R6 ;  /* 0x00188806ff007987 */ /* 0x0001e80008100a0f */
[----:B------:R-:W2:Y:S01]  /*2c50*/  LDL.64 R2, [UR16+0x3030] ;  /* 0x00303010ff027983 */ /* 0x000ea20008100a00 */
[----:B------:R-:W1:Y:S01]  /*2c60*/  MUFU.RCP64H R11, R9 ;  /* 0x00000009000b7308 */ /* 0x000e620000001800 */
[----:B------:R-:W-:Y:S01]  /*2c70*/  MOV R10, 0x1 ;  /* 0x00000001000a7802 */ /* 0x000fe20000000f00 */
[----:B------:R-:W-:Y:S05]  /*2c80*/  BSSY.RECONVERGENT B1, `(.L_x_44) ;  /* 0x0000014000017945 */ /* 0x000fea0003800200 */
[----:B-1----:R-:W-:-:S08]  /*2c90*/  DFMA R14, -R8, R10, 1 ;  /* 0x3ff00000080e742b */ /* 0x002fd0000000010a */
[----:B------:R-:W-:-:S08]  /*2ca0*/  DFMA R14, R14, R14, R14 ;  /* 0x0000000e0e0e722b */ /* 0x000fd0000000000e */
[----:B------:R-:W-:Y:S02]  /*2cb0*/  DFMA R14, R10, R14, R10 ;  /* 0x0000000e0a0e722b */ /* 0x000fe4000000000a */
[----:B--2---:R-:W-:-:S06]  /*2cc0*/  DMUL R2, R12, R2 ;  /* 0x000000020c027228 */ /* 0x004fcc0000000000 */
[----:B------:R-:W-:Y:S02]  /*2cd0*/  DFMA R12, -R8, R14, 1 ;  /* 0x3ff00000080c742b */ /* 0x000fe4000000010e */
[----:B------:R-:W-:-:S06]  /*2ce0*/  DFMA R10, R22, R16, R2 ;  /* 0x00000010160a722b */ /* 0x000fcc0000000002 */
[----:B------:R-:W-:-:S08]  /*2cf0*/  DFMA R12, R14, R12, R14 ;  /* 0x0000000c0e0c722b */ /* 0x000fd0000000000e */
[----:B0-----:R-:W-:Y:S01]  /*2d00*/  DMUL R6, R12, R10 ;  /* 0x0000000a0c067228 */ /* 0x001fe20000000000 */
[----:B------:R-:W-:-:S07]  /*2d10*/  FSETP.GEU.AND P1, PT, |R11|, 6.5827683646048100446e-37, PT ;  /* 0x036000000b00780b */ /* 0x000fce0003f2e200 */
        /* <DEDUP_REMOVED lines=10> */
.L_x_45:
[----:B------:R-:W-:Y:S05]  /*2dc0*/  BSYNC.RECONVERGENT B1 ;  /* 0x0000000000017941 */ /* 0x000fea0003800200 */
.L_x_44:
[----:B------:R0:W-:Y:S02]  /*2dd0*/  STL.64 [UR16+0x3108], R6 ;  /* 0x00310806ff007987 */ /* 0x0001e40008100a10 */
.L_x_33:
[----:B------:R-:W-:-:S04]  /*2de0*/  LOP3.LUT R4, R4, 0x1, RZ, 0xc0, !PT ;  /* 0x0000000104047812 */ /* 0x000fc800078ec0ff */
[----:B------:R-:W-:-:S13]  /*2df0*/  ISETP.NE.U32.AND P0, PT, R4, 0x1, PT ;  /* 0x000000010400780c */ /* 0x000fda0003f05070 */
[----:B------:R-:W-:Y:S05]  /*2e00*/  @P0 BRA `(.L_x_6) ;  /* 0x0000000400640947 */ /* 0x000fea0003800000 */
[----:B------:R-:W-:Y:S02]  /*2e10*/  UIADD3 UR6, UPT, UPT, UR4, UR5, URZ ;  /* 0x0000000504067290 */ /* 0x000fe4000fffe0ff */
[----:B------:R-:W-:Y:S02]  /*2e20*/  ULEA UR7, UR5, UR20, 0x3 ;  /* 0x0000001405077291 */ /* 0x000fe4000f8e18ff */
[----:B------:R-:W-:Y:S01]  /*2e30*/  ULEA UR6, UR6, UR9, 0x3 ;  /* 0x0000000906067291 */ /* 0x000fe2000f8e18ff */
[----:B------:R-:W1:Y:S06]  /*2e40*/  LDCU.64 UR16, c[0x0][0x3b0] ;  /* 0x00007600ff1077ac */ /* 0x000e6c0008000a00 */
[----:B------:R-:W2:Y:S04]  /*2e50*/  LDL.64 R8, [UR7+0x4980] ;  /* 0x00498007ff087983 */ /* 0x000ea80008100a00 */
[----:B---3--:R-:W2:Y:S01]  /*2e60*/  LDL.64 R12, [UR6] ;  /* 0x00000006ff0c7983 */ /* 0x008ea20008100a00 */
[----:B------:R-:W-:-:S09]  /*2e70*/  ULEA UR6, UR5, UR10, 0x3 ;  /* 0x0000000a05067291 */ /* 0x000fd2000f8e18ff */
[----:B------:R-:W3:Y:S01]  /*2e80*/  LDL.128 R16, [UR6+-0xe0] ;  /* 0xffff2006ff107983 */ /* 0x000ee20008100c00 */
[----:B------:R-:W-:Y:S01]  /*2e90*/  IMAD.MOV.U32 R2, RZ, RZ, 0x1 ;  /* 0x00000001ff027424 */ /* 0x000fe200078e00ff */
[----:B------:R-:W-:Y:S01]  /*2ea0*/  BSSY.RECONVERGENT B1, `(.L_x_46) ;  /* 0x0000019000017945 */ /* 0x000fe20003800200 */
[----:B--2---:R-:W-:Y:S02]  /*2eb0*/  DADD R4, -R12, R8 ;  /* 0x000000000c047229 */ /* 0x004fe40000000108 */
[----:B-1----:R-:W-:Y:S02]  /*2ec0*/  DADD R8, R8, -UR16 ;  /* 0x8000001008087e29 */ /* 0x002fe40008000000 */
[----:B------:R-:W-:Y:S02]  /*2ed0*/  DADD R12, -R12, UR16 ;  /* 0x000000100c0c7e29 */ /* 0x000fe40008000100 */
[----:B------:R-:W0:Y:S04]  /*2ee0*/  MUFU.RCP64H R3, R5 ;  /* 0x0000000500037308 */ /* 0x000e280000001800 */
[----:B---3--:R-:W-:-:S08]  /*2ef0*/  DMUL R18, R8, R18 ;  /* 0x0000001208127228 */ /* 0x008fd00000000000 */
[----:B------:R-:W-:Y:S02]  /*2f00*/  DFMA R16, R12, R16, R18 ;  /* 0x000000100c10722b */ /* 0x000fe40000000012 */
[----:B0-----:R-:W-:-:S08]  /*2f10*/  DFMA R6, -R4, R2, 1 ;  /* 0x3ff000000406742b */ /* 0x001fd00000000102 */
[----:B------:R-:W-:Y:S01]  /*2f20*/  FSETP.GEU.AND P1, PT, |R17|, 6.5827683646048100446e-37, PT ;  /* 0x036000001100780b */ /* 0x000fe20003f2e200 */
[----:B------:R-:W-:-:S08]  /*2f30*/  DFMA R6, R6, R6, R6 ;  /* 0x000000060606722b */ /* 0x000fd00000000006 */
[----:B------:R-:W-:-:S08]  /*2f40*/  DFMA R6, R2, R6, R2 ;  /* 0x000000060206722b */ /* 0x000fd00000000002 */
[----:B------:R-:W-:-:S08]  /*2f50*/  DFMA R2, -R4, R6, 1 ;  /* 0x3ff000000402742b */ /* 0x000fd00000000106 */
        /* <DEDUP_REMOVED lines=13> */
.L_x_47:
[----:B------:R-:W-:Y:S05]  /*3030*/  BSYNC.RECONVERGENT B1 ;  /* 0x0000000000017941 */ /* 0x000fea0003800200 */
.L_x_46:
[----:B------:R-:W-:Y:S01]  /*3040*/  ULEA UR5, UR5, UR10, 0x3 ;  /* 0x0000000a05057291 */ /* 0x000fe2000f8e18ff */
[----:B------:R0:W-:Y:S08]  /*3050*/  STL.64 [UR6], R6 ;  /* 0x00000006ff007987 */ /* 0x0001f00008100a06 */
[----:B------:R-:W2:Y:S01]  /*3060*/  LDL.128 R16, [UR5+0x17a0] ;  /* 0x0017a005ff107983 */ /* 0x000ea20008100c00 */
[----:B------:R-:W1:Y:S01]  /*3070*/  MUFU.RCP64H R3, R5 ;  /* 0x0000000500037308 */ /* 0x000e620000001800 */
[----:B------:R-:W-:Y:S01]  /*3080*/  MOV R2, 0x1 ;  /* 0x0000000100027802 */ /* 0x000fe20000000f00 */
        /* <DEDUP_REMOVED lines=20> */
.L_x_49:
[----:B------:R-:W-:Y:S05]  /*31d0*/  BSYNC.RECONVERGENT B1 ;  /* 0x0000000000017941 */ /* 0x000fea0003800200 */
.L_x_48:
[----:B------:R-:W2:Y:S01]  /*31e0*/  LDL.128 R16, [UR5+0x3020] ;  /* 0x00302005ff107983 */ /* 0x000ea20008100c00 */
[----:B------:R-:W0:Y:S01]  /*31f0*/  MUFU.RCP64H R3, R5 ;  /* 0x0000000500037308 */ /* 0x000e220000001800 */
[----:B------:R-:W-:Y:S01]  /*3200*/  IMAD.MOV.U32 R2, RZ, RZ, 0x1 ;  /* 0x00000001ff027424 */ /* 0x000fe200078e00ff */
[----:B------:R-:W-:Y:S01]  /*3210*/  BSSY.RECONVERGENT B1, `(.L_x_50) ;  /* 0x0000017000017945 */ /* 0x000fe20003800200 */
[----:B------:R1:W-:Y:S04]  /*3220*/  STL.64 [UR5+0x1880], R6 ;  /* 0x00188006ff007987 */ /* 0x0003e80008100a05 */
[----:B0-----:R-:W-:-:S08]  /*3230*/  DFMA R10, -R4, R2, 1 ;  /* 0x3ff00000040a742b */ /* 0x001fd00000000102 */
[----:B------:R-:W-:-:S08]  /*3240*/  DFMA R10, R10, R10, R10 ;  /* 0x0000000a0a0a722b */ /* 0x000fd0000000000a */
[----:B------:R-:W-:Y:S02]  /*3250*/  DFMA R2, R2, R10, R2 ;  /* 0x0000000a0202722b */ /* 0x000fe40000000002 */
[----:B--2---:R-:W-:-:S06]  /*3260*/  DMUL R18, R8, R18 ;  /* 0x0000001208127228 */ /* 0x004fcc0000000000 */
[----:B------:R-:W-:Y:S02]  /*3270*/  DFMA R8, -R4, R2, 1 ;  /* 0x3ff000000408742b */ /* 0x000fe40000000102 */
[----:B------:R-:W-:-:S06]  /*3280*/  DFMA R10, R12, R16, R18 ;  /* 0x000000100c0a722b */ /* 0x000fcc0000000012 */
        /* <DEDUP_REMOVED lines=13> */
[----:B------:R-:W-:Y:S01]  /*3360*/  IMAD.MOV.U32 R2, RZ, RZ, R6 ;  /* 0x000000ffff027224 */ /* 0x000fe200078e0006 */
[----:B------:R-:W-:-:S07]  /*3370*/  MOV R3, R7 ;  /* 0x0000000700037202 */ /* 0x000fce0000000f00 */
.L_x_51:
[----:B------:R-:W-:Y:S05]  /*3380*/  BSYNC.RECONVERGENT B1 ;  /* 0x0000000000017941 */ /* 0x000fea0003800200 */
.L_x_50:
[----:B------:R0:W-:Y:S02]  /*3390*/  STL.64 [UR5+0x3100], R2 ;  /* 0x00310002ff007987 */ /* 0x0001e40008100a05 */
.L_x_6:
[----:B------:R-:W5:Y:S01]  /*33a0*/  LDCU UR7, c[0x0][0x384] ;  /* 0x00007080ff0777ac */ /* 0x000f620008000800 */
[----:B------:R-:W-:Y:S01]  /*33b0*/  VIADD R0, R0, 0x1 ;  /* 0x0000000100007836 */ /* 0x000fe20000000000 */
[----:B------:R-:W-:-:S04]  /*33c0*/  UIADD3 UR5, UPT, UPT, UR4, 0x1, URZ ;  /* 0x0000000104057890 */ /* 0x000fc8000fffe0ff */
[----:B-----5:R-:W-:-:S09]  /*33d0*/  UISETP.NE.AND UP0, UPT, UR5, UR7, UPT ;  /* 0x000000070500728c */ /* 0x020fd2000bf05270 */
[----:B------:R-:W-:Y:S05]  /*33e0*/  BRA.U UP0, `(.L_x_52) ;  /* 0xffffffd900047547 */ /* 0x000fea000b83ffff */
.L_x_5:
[----:B------:R-:W-:Y:S01]  /*33f0*/  UIMAD UR6, UR7, 0xe0, UR20 ;  /* 0x000000e0070678a4 */ /* 0x000fe2000f8e0214 */
[----:B01--4-:R-:W0:Y:S08]  /*3400*/  LDC.64 R4, c[0x0][0x3b8] ;  /* 0x0000ee00ff047b82 */ /* 0x013e300000000a00 */
[----:B------:R-:W4:Y:S01]  /*3410*/  LDL.64 R2, [UR6+-0xe0] ;  /* 0xffff2006ff027983 */ /* 0x000f220008100a00 */
[----:B------:R-:W1:Y:S03]  /*3420*/  LDC.64 R8, c[0x0][0x3c0] ;  /* 0x0000f000ff087b82 */ /* 0x000e660000000a00 */
[----:B------:R-:W5:Y:S04]  /*3430*/  LDL.64 R6, [UR6+0x17a0] ;  /* 0x0017a006ff067983 */ /* 0x000f680008100a00 */
[----:B------:R-:W2:Y:S01]  /*3440*/  LDL.64 R10, [UR6+0x3020] ;  /* 0x00302006ff0a7983 */ /* 0x000ea20008100a00 */
[----:B---3--:R-:W3:Y:S01]  /*3450*/  LDC.64 R12, c[0x0][0x3c8] ;  /* 0x0000f200ff0c7b82 */ /* 0x008ee20000000a00 */
[----:B0-----:R-:W-:-:S04]  /*3460*/  IMAD.WIDE R4, R43, 0x8, R4 ;  /* 0x000000082b047825 */ /* 0x001fc800078e0204 */
[----:B-1----:R-:W-:-:S04]  /*3470*/  IMAD.WIDE R8, R43, 0x8, R8 ;  /* 0x000000082b087825 */ /* 0x002fc800078e0208 */
[----:B---3--:R-:W-:Y:S01]  /*3480*/  IMAD.WIDE R12, R43, 0x8, R12 ;  /* 0x000000082b0c7825 */ /* 0x008fe200078e020c */
[----:B----4-:R-:W-:Y:S04]  /*3490*/  STG.E.64 desc[UR12][R4.64], R2 ;  /* 0x0000000204007986 */ /* 0x010fe8000c101b0c */
[----:B-----5:R-:W-:Y:S04]  /*34a0*/  STG.E.64 desc[UR12][R8.64], R6 ;  /* 0x0000000608007986 */ /* 0x020fe8000c101b0c */
[----:B--2---:R-:W-:Y:S01]  /*34b0*/  STG.E.64 desc[UR12][R12.64], R10 ;  /* 0x0000000a0c007986 */ /* 0x004fe2000c101b0c */
[----:B------:R-:W-:Y:S05]  /*34c0*/  EXIT ;  /* 0x000000000000794d */ /* 0x000fea0003800000 */
        .weak           $__internal_0_$__cuda_sm20_div_rn_f64_full
        .type           $__internal_0_$__cuda_sm20_div_rn_f64_full,@function
        .size           $__internal_0_$__cuda_sm20_div_rn_f64_full,(.L_x_220 - $__internal_0_$__cuda_sm20_div_rn_f64_full)
$__internal_0_$__cuda_sm20_div_rn_f64_full:
[C---:B------:R-:W-:Y:S01]  /*34d0*/  FSETP.GEU.AND P0, PT, |R3|.reuse, 1.469367938527859385e-39, PT ;  /* 0x001000000300780b */ /* 0x040fe20003f0e200 */
[--C-:B------:R-:W-:Y:S01]  /*34e0*/  IMAD.MOV.U32 R34, RZ, RZ, R6.reuse ;  /* 0x000000ffff227224 */ /* 0x100fe200078e0006 */
[----:B------:R-:W-:Y:S01]  /*34f0*/  MOV R35, R3 ;  /* 0x0000000300237202 */ /* 0x000fe20000000f00 */
[----:B------:R-:W-:Y:S01]  /*3500*/  IMAD.MOV.U32 R36, RZ, RZ, R6 ;  /* 0x000000ffff247224 */ /* 0x000fe200078e0006 */
[----:B------:R-:W-:Y:S01]  /*3510*/  LOP3.LUT R11, R3, 0x800fffff, RZ, 0xc0, !PT ;  /* 0x800fffff030b7812 */ /* 0x000fe200078ec0ff */
[----:B------:R-:W-:Y:S01]  /*3520*/  IMAD.MOV.U32 R40, RZ, RZ, 0x1 ;  /* 0x00000001ff287424 */ /* 0x000fe200078e00ff */
[----:B------:R-:W-:Y:S01]  /*3530*/  MOV R39, R7 ;  /* 0x0000000700277202 */ /* 0x000fe20000000f00 */
[----:B------:R-:W-:Y:S01]  /*3540*/  IMAD.MOV.U32 R38, RZ, RZ, R10 ;  /* 0x000000ffff267224 */ /* 0x000fe200078e000a */
[----:B------:R-:W-:Y:S01]  /*3550*/  LOP3.LUT R37, R11, 0x3ff00000, RZ, 0xfc, !PT ;  /* 0x3ff000000b257812 */ /* 0x000fe200078efcff */
[----:B------:R-:W-:Y:S01]  /*3560*/  BSSY.RECONVERGENT B0, `(.L_x_53) ;  /* 0x0000057000007945 */ /* 0x000fe20003800200 */
[----:B------:R-:W-:-:S02]  /*3570*/  FSETP.GEU.AND P2, PT, |R39|, 1.469367938527859385e-39, PT ;  /* 0x001000002700780b */ /* 0x000fc40003f4e200 */
[----:B------:R-:W-:Y:S01]  /*3580*/  LOP3.LUT R6, R39, 0x7ff00000, RZ, 0xc0, !PT ;  /* 0x7ff0000027067812 */ /* 0x000fe200078ec0ff */
[----:B------:R-:W-:Y:S01]  /*3590*/  @!P0 DMUL R36, R34, 8.98846567431157953865e+307 ;  /* 0x7fe0000022248828 */ /* 0x000fe20000000000 */
[----:B------:R-:W-:Y:S01]  /*35a0*/  LOP3.LUT R7, R3, 0x7ff00000, RZ, 0xc0, !PT ;  /* 0x7ff0000003077812 */ /* 0x000fe200078ec0ff */
[----:B------:R-:W-:-:S03]  /*35b0*/  IMAD.MOV.U32 R3, RZ, RZ, 0x1ca00000 ;  /* 0x1ca00000ff037424 */ /* 0x000fc600078e00ff */
[C---:B------:R-:W-:Y:S01]  /*35c0*/  ISETP.GE.U32.AND P1, PT, R6.reuse, R7, PT ;  /* 0x000000070600720c */ /* 0x040fe20003f26070 */
[----:B------:R-:W0:Y:S04]  /*35d0*/  MUFU.RCP64H R41, R37 ;  /* 0x0000002500297308 */ /* 0x000e280000001800 */
[----:B------:R-:W-:Y:S01]  /*35e0*/  @!P2 LOP3.LUT R11, R35, 0x7ff00000, RZ, 0xc0, !PT ;  /* 0x7ff00000230ba812 */ /* 0x000fe200078ec0ff */
[----:B------:R-:W-:Y:S01]  /*35f0*/  @!P2 IMAD.MOV.U32 R44, RZ, RZ, RZ ;  /* 0x000000ffff2ca224 */ /* 0x000fe200078e00ff */
[----:B------:R-:W-:Y:S02]  /*3600*/  @!P0 LOP3.LUT R7, R37, 0x7ff00000, RZ, 0xc0, !PT ;  /* 0x7ff0000025078812 */ /* 0x000fe400078ec0ff */
[----:B------:R-:W-:Y:S02]  /*3610*/  @!P2 ISETP.GE.U32.AND P3, PT, R6, R11, PT ;  /* 0x0000000b0600a20c */ /* 0x000fe40003f66070 */
[----:B------:R-:W-:-:S02]  /*3620*/  SEL R11, R3, 0x63400000, !P1 ;  /* 0x63400000030b7807 */ /* 0x000fc40004800000 */
[----:B------:R-:W-:-:S04]  /*3630*/  @!P2 SEL R10, R3, 0x63400000, !P3 ;  /* 0x63400000030aa807 */ /* 0x000fc80005800000 */
[----:B------:R-:W-:Y:S01]  /*3640*/  @!P2 LOP3.LUT R10, R10, 0x80000000, R39, 0xf8, !PT ;  /* 0x800000000a0aa812 */ /* 0x000fe200078ef827 */
[----:B0-----:R-:W-:-:S03]  /*3650*/  DFMA R46, R40, -R36, 1 ;  /* 0x3ff00000282e742b */ /* 0x001fc60000000824 */
[----:B------:R-:W-:-:S05]  /*3660*/  @!P2 LOP3.LUT R45, R10, 0x100000, RZ, 0xfc, !PT ;  /* 0x001000000a2da812 */ /* 0x000fca00078efcff */
[----:B------:R-:W-:-:S08]  /*3670*/  DFMA R46, R46, R46, R46 ;  /* 0x0000002e2e2e722b */ /* 0x000fd0000000002e */
[----:B------:R-:W-:Y:S01]  /*3680*/  DFMA R46, R40, R46, R40 ;  /* 0x0000002e282e722b */ /* 0x000fe20000000028 */
[----:B------:R-:W-:Y:S02]  /*3690*/  LOP3.LUT R41, R11, 0x800fffff, R39, 0xf8, !PT ;  /* 0x800fffff0b297812 */ /* 0x000fe400078ef827 */
[----:B------:R-:W-:-:S05]  /*36a0*/  MOV R40, R38 ;  /* 0x0000002600287202 */ /* 0x000fca0000000f00 */
[----:B------:R-:W-:Y:S02]  /*36b0*/  DFMA R10, R46, -R36, 1 ;  /* 0x3ff000002e0a742b */ /* 0x000fe40000000824 */
[----:B------:R-:W-:-:S06]  /*36c0*/  @!P2 DFMA R40, R40, 2, -R44 ;  /* 0x400000002828a82b */ /* 0x000fcc000000082c */
[----:B------:R-:W-:Y:S01]  /*36d0*/  DFMA R46, R46, R10, R46 ;  /* 0x0000000a2e2e722b */ /* 0x000fe2000000002e */
[----:B------:R-:W-:-:S03]  /*36e0*/  IMAD.MOV.U32 R10, RZ, RZ, R6 ;  /* 0x000000ffff0a7224 */ /* 0x000fc600078e0006 */
[----:B------:R-:W-:-:S04]  /*36f0*/  @!P2 LOP3.LUT R10, R41, 0x7ff00000, RZ, 0xc0, !PT ;  /* 0x7ff00000290aa812 */ /* 0x000fc800078ec0ff */
[----:B------:R-:W-:Y:S01]  /*3700*/  IADD3 R11, PT, PT, R10, -0x1, RZ ;  /* 0xffffffff0a0b7810 */ /* 0x000fe20007ffe0ff */
[----:B------:R-:W-:-:S03]  /*3710*/  DMUL R44, R46, R40 ;  /* 0x000000282e2c7228 */ /* 0x000fc60000000000 */
[----:B------:R-:W-:Y:S01]  /*3720*/  ISETP.GT.U32.AND P0, PT, R11, 0x7feffffe, PT ;  /* 0x7feffffe0b00780c */ /* 0x000fe20003f04070 */
[----:B------:R-:W-:-:S04]  /*3730*/  VIADD R11, R7, 0xffffffff ;  /* 0xffffffff070b7836 */ /* 0x000fc80000000000 */
[----:B------:R-:W-:Y:S01]  /*3740*/  DFMA R48, R44, -R36, R40 ;  /* 0x800000242c30722b */ /* 0x000fe20000000028 */
[----:B------:R-:W-:-:S07]  /*3750*/  ISETP.GT.U32.OR P0, PT, R11, 0x7feffffe, P0 ;  /* 0x7feffffe0b00780c */ /* 0x000fce0000704470 */
[----:B------:R-:W-:-:S06]  /*3760*/  DFMA R44, R46, R48, R44 ;  /* 0x000000302e2c722b */ /* 0x000fcc000000002c */
[----:B------:R-:W-:Y:S05]  /*3770*/  @P0 BRA `(.L_x_54) ;  /* 0x0000000000740947 */ /* 0x000fea0003800000 */
[----:B------:R-:W-:-:S04]  /*3780*/  LOP3.LUT R7, R35, 0x7ff00000, RZ, 0xc0, !PT ;  /* 0x7ff0000023077812 */ /* 0x000fc800078ec0ff */
[CC--:B------:R-:W-:Y:S02]  /*3790*/  VIADDMNMX R10, R6.reuse, -R7.reuse, 0xb9600000, !PT ;  /* 0xb9600000060a7446 */ /* 0x0c0fe40007800907 */
[----:B------:R-:W-:Y:S01]  /*37a0*/  ISETP.GE.U32.AND P0, PT, R6, R7, PT ;  /* 0x000000070600720c */ /* 0x000fe20003f06070 */
[----:B------:R-:W-:Y:S01]  /*37b0*/  IMAD.MOV.U32 R6, RZ, RZ, RZ ;  /* 0x000000ffff067224 */ /* 0x000fe200078e00ff */
[----:B------:R-:W-:Y:S02]  /*37c0*/  VIMNMX R10, PT, PT, R10, 0x46a00000, PT ;  /* 0x46a000000a0a7848 */ /* 0x000fe40003fe0100 */
[----:B------:R-:W-:-:S05]  /*37d0*/  SEL R3, R3, 0x63400000, !P0 ;  /* 0x6340000003037807 */ /* 0x000fca0004000000 */
[----:B------:R-:W-:-:S05]  /*37e0*/  IMAD.IADD R10, R10, 0x1, -R3 ;  /* 0x000000010a0a7824 */ /* 0x000fca00078e0a03 */
[----:B------:R-:W-:-:S06]  /*37f0*/  IADD3 R7, PT, PT, R10, 0x7fe00000, RZ ;  /* 0x7fe000000a077810 */ /* 0x000fcc0007ffe0ff */
[----:B------:R-:W-:-:S10]  /*3800*/  DMUL R46, R44, R6 ;  /* 0x000000062c2e7228 */ /* 0x000fd40000000000 */
[----:B------:R-:W-:-:S13]  /*3810*/  FSETP.GTU.AND P0, PT, |R47|, 1.469367938527859385e-39, PT ;  /* 0x001000002f00780b */ /* 0x000fda0003f0c200 */
[----:B------:R-:W-:Y:S05]  /*3820*/  @P0 BRA `(.L_x_55) ;  /* 0x0000000000a80947 */ /* 0x000fea0003800000 */
[----:B------:R-:W-:Y:S01]  /*3830*/  DFMA R36, R44, -R36, R40 ;  /* 0x800000242c24722b */ /* 0x000fe20000000028 */
[----:B------:R-:W-:-:S09]  /*3840*/  IMAD.MOV.U32 R6, RZ, RZ, RZ ;  /* 0x000000ffff067224 */ /* 0x000fd200078e00ff */
[C---:B------:R-:W-:Y:S02]  /*3850*/  FSETP.NEU.AND P0, PT, R37.reuse, RZ, PT ;  /* 0x000000ff2500720b */ /* 0x040fe40003f0d000 */
[----:B------:R-:W-:-:S04]  /*3860*/  LOP3.LUT R3, R37, 0x80000000, R35, 0x48, !PT ;  /* 0x8000000025037812 */ /* 0x000fc800078e4823 */
[----:B------:R-:W-:-:S07]  /*3870*/  LOP3.LUT R7, R3, R7, RZ, 0xfc, !PT ;  /* 0x0000000703077212 */ /* 0x000fce00078efcff */
[----:B------:R-:W-:Y:S05]  /*3880*/  @!P0 BRA `(.L_x_55) ;  /* 0x0000000000908947 */ /* 0x000fea0003800000 */
[C---:B------:R-:W-:Y:S01]  /*3890*/  IADD3 R35, PT, PT, -R10.reuse, RZ, RZ ;  /* 0x000000ff0a237210 */ /* 0x040fe20007ffe1ff */
[----:B------:R-:W-:Y:S01]  /*38a0*/  IMAD.MOV.U32 R34, RZ, RZ, RZ ;  /* 0x000000ffff227224 */ /* 0x000fe200078e00ff */
[----:B------:R-:W-:Y:S01]  /*38b0*/  DMUL.RP R6, R44, R6 ;  /* 0x000000062c067228 */ /* 0x000fe20000008000 */
[----:B------:R-:W-:-:S04]  /*38c0*/  IADD3 R10, PT, PT, -R10, -0x43300000, RZ ;  /* 0xbcd000000a0a7810 */ /* 0x000fc80007ffe1ff */
[----:B------:R-:W-:-:S05]  /*38d0*/  DFMA R34, R46, -R34, R44 ;  /* 0x800000222e22722b */ /* 0x000fca000000002c */
[----:B------:R-:W-:-:S05]  /*38e0*/  LOP3.LUT R3, R7, R3, RZ, 0x3c, !PT ;  /* 0x0000000307037212 */ /* 0x000fca00078e3cff */
[----:B------:R-:W-:-:S04]  /*38f0*/  FSETP.NEU.AND P0, PT, |R35|, R10, PT ;  /* 0x0000000a2300720b */ /* 0x000fc80003f0d200 */
[----:B------:R-:W-:Y:S02]  /*3900*/  FSEL R6, R6, R46, !P0 ;  /* 0x0000002e06067208 */ /* 0x000fe40004000000 */
[----:B------:R-:W-:-:S03]  /*3910*/  FSEL R7, R3, R47, !P0 ;  /* 0x0000002f03077208 */ /* 0x000fc60004000000 */
[----:B------:R-:W-:Y:S01]  /*3920*/  IMAD.MOV.U32 R46, RZ, RZ, R6 ;  /* 0x000000ffff2e7224 */ /* 0x000fe200078e0006 */
[----:B------:R-:W-:Y:S01]  /*3930*/  MOV R47, R7 ;  /* 0x00000007002f7202 */ /* 0x000fe20000000f00 */
[----:B------:R-:W-:Y:S06]  /*3940*/  BRA `(.L_x_55) ;  /* 0x0000000000607947 */ /* 0x000fec0003800000 */
.L_x_54:
[----:B------:R-:W-:-:S14]  /*3950*/  DSETP.NAN.AND P0, PT, R38, R38, PT ;  /* 0x000000262600722a */ /* 0x000fdc0003f08000 */
[----:B------:R-:W-:Y:S05]  /*3960*/  @P0 BRA `(.L_x_56) ;  /* 0x00000000004c0947 */ /* 0x000fea0003800000 */
[----:B------:R-:W-:-:S14]  /*3970*/  DSETP.NAN.AND P0, PT, R34, R34, PT ;  /* 0x000000222200722a */ /* 0x000fdc0003f08000 */
[----:B------:R-:W-:Y:S05]  /*3980*/  @P0 BRA `(.L_x_57) ;  /* 0x0000000000340947 */ /* 0x000fea0003800000 */
[----:B------:R-:W-:Y:S01]  /*3990*/  ISETP.NE.AND P0, PT, R10, R7, PT ;  /* 0x000000070a00720c */ /* 0x000fe20003f05270 */
[----:B------:R-:W-:Y:S02]  /*39a0*/  IMAD.MOV.U32 R46, RZ, RZ, 0x0 ;  /* 0x00000000ff2e7424 */ /* 0x000fe400078e00ff */
[----:B------:R-:W-:-:S10]  /*39b0*/  IMAD.MOV.U32 R47, RZ, RZ, -0x80000 ;  /* 0xfff80000ff2f7424 */ /* 0x000fd400078e00ff */
[----:B------:R-:W-:Y:S05]  /*39c0*/  @!P0 BRA `(.L_x_55) ;  /* 0x0000000000408947 */ /* 0x000fea0003800000 */
[----:B------:R-:W-:Y:S02]  /*39d0*/  ISETP.NE.AND P0, PT, R10, 0x7ff00000, PT ;  /* 0x7ff000000a00780c */ /* 0x000fe40003f05270 */
[----:B------:R-:W-:Y:S02]  /*39e0*/  LOP3.LUT R3, R39, 0x80000000, R35, 0x48, !PT ;  /* 0x8000000027037812 */ /* 0x000fe400078e4823 */
[----:B------:R-:W-:-:S13]  /*39f0*/  ISETP.EQ.OR P0, PT, R7, RZ, !P0 ;  /* 0x000000ff0700720c */ /* 0x000fda0004702670 */
[----:B------:R-:W-:Y:S01]  /*3a00*/  @P0 LOP3.LUT R6, R3, 0x7ff00000, RZ, 0xfc, !PT ;  /* 0x7ff0000003060812 */ /* 0x000fe200078efcff */
[----:B------:R-:W-:Y:S01]  /*3a10*/  @!P0 IMAD.MOV.U32 R47, RZ, RZ, R3 ;  /* 0x000000ffff2f8224 */ /* 0x000fe200078e0003 */
[----:B------:R-:W-:Y:S01]  /*3a20*/  @!P0 MOV R46, RZ ;  /* 0x000000ff002e8202 */ /* 0x000fe20000000f00 */
[----:B------:R-:W-:Y:S01]  /*3a30*/  @P0 IMAD.MOV.U32 R46, RZ, RZ, RZ ;  /* 0x000000ffff2e0224 */ /* 0x000fe200078e00ff */
[----:B------:R-:W-:Y:S01]  /*3a40*/  @P0 MOV R47, R6 ;  /* 0x00000006002f0202 */ /* 0x000fe20000000f00 */
[----:B------:R-:W-:Y:S06]  /*3a50*/  BRA `(.L_x_55) ;  /* 0x00000000001c7947 */ /* 0x000fec0003800000 */
.L_x_57:
[----:B------:R-:W-:Y:S01]  /*3a60*/  LOP3.LUT R3, R35, 0x80000, RZ, 0xfc, !PT ;  /* 0x0008000023037812 */ /* 0x000fe200078efcff */
[----:B------:R-:W-:-:S04]  /*3a70*/  IMAD.MOV.U32 R46, RZ, RZ, R34 ;  /* 0x000000ffff2e7224 */ /* 0x000fc800078e0022 */
[----:B------:R-:W-:Y:S01]  /*3a80*/  IMAD.MOV.U32 R47, RZ, RZ, R3 ;  /* 0x000000ffff2f7224 */ /* 0x000fe200078e0003 */
[----:B------:R-:W-:Y:S06]  /*3a90*/  BRA `(.L_x_55) ;  /* 0x00000000000c7947 */ /* 0x000fec0003800000 */
.L_x_56:
[----:B------:R-:W-:Y:S02]  /*3aa0*/  LOP3.LUT R3, R39, 0x80000, RZ, 0xfc, !PT ;  /* 0x0008000027037812 */ /* 0x000fe400078efcff */
[----:B------:R-:W-:-:S03]  /*3ab0*/  MOV R46, R38 ;  /* 0x00000026002e7202 */ /* 0x000fc60000000f00 */
[----:B------:R-:W-:-:S07]  /*3ac0*/  IMAD.MOV.U32 R47, RZ, RZ, R3 ;  /* 0x000000ffff2f7224 */ /* 0x000fce00078e0003 */
.L_x_55:
[----:B------:R-:W-:Y:S05]  /*3ad0*/  BSYNC.RECONVERGENT B0 ;  /* 0x0000000000007941 */ /* 0x000fea0003800200 */
.L_x_53:
[----:B------:R-:W-:Y:S01]  /*3ae0*/  IMAD.MOV.U32 R3, RZ, RZ, 0x0 ;  /* 0x00000000ff037424 */ /* 0x000fe200078e00ff */
[----:B------:R-:W-:Y:S01]  /*3af0*/  MOV R7, R47 ;  /* 0x0000002f00077202 */ /* 0x000fe20000000f00 */
[----:B------:R-:W-:Y:S02]  /*3b00*/  IMAD.MOV.U32 R6, RZ, RZ, R46 ;  /* 0x000000ffff067224 */ /* 0x000fe400078e002e */
[----:B------:R-:W-:Y:S05]  /*3b10*/  RET.REL.NODEC R2 `(_Z18interpolate_kernelILi28EEviiiPdS0_S0_S0_dS0_S0_S0_) ;  /* 0xffffffc402387950 */ /* 0x000fea0003c3ffff */
.L_x_58:
[----:B------:R-:W-:-:S00]  /*3b20*/  BRA `(.L_x_58) ;  /* 0xfffffffc00fc7947 */ /* 0x000fc0000383ffff */
[----:B------:R-:W-:-:S00]  /*3b30*/  NOP ;  /* 0x0000000000007918 */ /* 0x000fc00000000000 */
        /* <DEDUP_REMOVED lines=12> */
.L_x_220:


//--------------------- .text._Z13update_kernelPdS_S_S_S_S_S_S_S_S_S_S_iidS_ --------------------------
	.section	.text._Z13update_kernelPdS_S_S_S_S_S_S_S_S_S_S_iidS_,"ax",@progbits
	.align	128
        .global         _Z13update_kernelPdS_S_S_S_S_S_S_S_S_S_S_iidS_
        .type           _Z13update_kernelPdS_S_S_S_S_S_S_S_S_S_S_iidS_,@function
        .size           _Z13update_kernelPdS_S_S_S_S_S_S_S_S_S_S_iidS_,(.L_x_225 - _Z13update_kernelPdS_S_S_S_S_S_S_S_S_S_S_iidS_)
        .other          _Z13update_kernelPdS_S_S_S_S_S_S_S_S_S_S_iidS_,@"STO_CUDA_ENTRY STV_DEFAULT"
_Z13update_kernelPdS_S_S_S_S_S_S_S_S_S_S_iidS_:
.text._Z13update_kernelPdS_S_S_S_S_S_S_S_S_S_S_iidS_:
[----:B------:R-:W-:Y:S01]  /*0000*/  LDC R1, c[0x0][0x37c] ;  /* 0x0000df00ff017b82 */ /* 0x000fe20000000800 */
[----:B------:R-:W0:Y:S07]  /*0010*/  S2R R3, SR_TID.X ;  /* 0x0000000000037919 */ /* 0x000e2e0000002100 */
[----:B------:R-:W0:Y:S08]  /*0020*/  S2UR UR4, SR_CTAID.X ;  /* 0x00000000000479c3 */ /* 0x000e300000002500 */
[----:B------:R-:W0:Y:S08]  /*0030*/  LDC R0, c[0x0][0x360] ;  /* 0x0000d800ff007b82 */ /* 0x000e300000000800 */
[----:B------:R-:W1:Y:S01]  /*0040*/  LDC.64 R4, c[0x0][0x3e0] ;  /* 0x0000f800ff047b82 */ /* 0x000e620000000a00 */
[----:B0-----:R-:W-:-:S05]  /*0050*/  IMAD R0, R0, UR4, R3 ;  /* 0x0000000400007c24 */ /* 0x001fca000f8e0203 */
[----:B-1----:R-:W-:-:S04]  /*0060*/  ISETP.GE.AND P0, PT, R0, R5, PT ;  /* 0x000000050000720c */ /* 0x002fc80003f06270 */
[----:B------:R-:W-:-:S13]  /*0070*/  ISETP.GE.OR P0, PT, R0, R4, !P0 ;  /* 0x000000040000720c */ /* 0x000fda0004706670 */
[----:B------:R-:W-:Y:S05]  /*0080*/  @P0 EXIT ;  /* 0x000000000000094d */ /* 0x000fea0003800000 */
[----:B------:R-:W0:Y:S01]  /*0090*/  LDC.64 R12, c[0x0][0x3b0] ;  /* 0x0000ec00ff0c7b82 */ /* 0x000e220000000a00 */
[----:B------:R-:W1:Y:S01]  /*00a0*/  LDCU.64 UR4, c[0x0][0x358] ;  /* 0x00006b00ff0477ac */ /* 0x000e620008000a00 */
[----:B------:R-:W-:Y:S01]  /*00b0*/  SHF.L.U32 R5, R4, 0x1, RZ ;  /* 0x0000000104057819 */ /* 0x000fe200000006ff */
[----:B------:R-:W2:Y:S05]  /*00c0*/  LDCU.64 UR6, c[0x0][0x3e8] ;  /* 0x00007d00ff0677ac */ /* 0x000eaa0008000a00 */
[----:B------:R-:W1:Y:S08]  /*00d0*/  LDC.64 R2, c[0x0][0x3f0] ;  /* 0x0000fc00ff027b82 */ /* 0x000e700000000a00 */
[----:B------:R-:W3:Y:S01]  /*00e0*/  LDC.64 R10, c[0x0][0x380] ;  /* 0x0000e000ff0a7b82 */ /* 0x000ee20000000a00 */
[----:B0-----:R-:W-:-:S04]  /*00f0*/  IMAD.WIDE R12, R0, 0x8, R12 ;  /* 0x00000008000c7825 */ /* 0x001fc800078e020c */
[----:B------:R-:W-:Y:S01]  /*0100*/  IMAD.WIDE R26, R5, 0x8, R12 ;  /* 0x00000008051a7825 */ /* 0x000fe200078e020c */
[----:B-1----:R-:W4:Y:S04]  /*0110*/  LDG.E.64 R20, desc[UR4][R2.64+0x10] ;  /* 0x0000100402147981 */ /* 0x002f28000c1e1b00 */
[----:B------:R-:W4:Y:S01]  /*0120*/  LDG.E.64 R22, desc[UR4][R26.64] ;  /* 0x000000041a167981 */ /* 0x000f22000c1e1b00 */
[----:B------:R-:W-:-:S03]  /*0130*/  IMAD.WIDE R28, R4, 0x8, R26 ;  /* 0x00000008041c7825 */ /* 0x000fc600078e021a */
[----:B------:R-:W5:Y:S04]  /*0140*/  LDG.E.64 R18, desc[UR4][R2.64] ;  /* 0x0000000402127981 */ /* 0x000f68000c1e1b00 */
[----:B------:R-:W5:Y:S04]  /*0150*/  LDG.E.64 R12, desc[UR4][R12.64] ;  /* 0x000000040c0c7981 */ /* 0x000f68000c1e1b00 */
[----:B------:R-:W2:Y:S04]  /*0160*/  LDG.E.64 R8, desc[UR4][R2.64+0x18] ;  /* 0x0000180402087981 */ /* 0x000ea8000c1e1b00 */
[----:B------:R0:W2:Y:S04]  /*0170*/  LDG.E.64 R6, desc[UR4][R28.64] ;  /* 0x000000041c067981 */ /* 0x0000a8000c1e1b00 */
[----:B------:R-:W2:Y:S01]  /*0180*/  LDG.E.64 R14, desc[UR4][R2.64+0x20] ;  /* 0x00002004020e7981 */ /* 0x000ea2000c1e1b00 */
[----:B0-----:R-:W-:-:S05]  /*0190*/  IMAD.WIDE R28, R4, 0x8, R28 ;  /* 0x00000008041c7825 */ /* 0x001fca00078e021c */
[----:B------:R-:W2:Y:S01]  /*01a0*/  LDG.E.64 R16, desc[UR4][R28.64] ;  /* 0x000000041c107981 */ /* 0x000ea2000c1e1b00 */
[----:B------:R-:W-:-:S06]  /*01b0*/  IMAD.WIDE R24, R4, 0x8, R28 ;  /* 0x0000000804187825 */ /* 0x000fcc00078e021c */
[----:B------:R-:W2:Y:S01]  /*01c0*/  LDG.E.64 R24, desc[UR4][R24.64] ;  /* 0x0000000418187981 */ /* 0x000ea2000c1e1b00 */
[----:B---3--:R-:W-:-:S05]  /*01d0*/  IMAD.WIDE R26, R0, 0x8, R10 ;  /* 0x00000008001a7825 */ /* 0x008fca00078e020a */
[----:B------:R-:W3:Y:S01]  /*01e0*/  LDG.E.64 R10, desc[UR4][R26.64] ;  /* 0x000000041a0a7981 */ /* 0x000ee2000c1e1b00 */
[----:B----4-:R-:W-:-:S03]  /*01f0*/  DMUL R20, R20, R22 ;  /* 0x0000001614147228 */ /* 0x010fc60000000000 */
[----:B------:R-:W4:Y:S05]  /*0200*/  LDG.E.64 R22, desc[UR4][R2.64+0x28] ;  /* 0x0000280402167981 */ /* 0x000f2a000c1e1b00 */
[----:B-----5:R-:W-:Y:S01]  /*0210*/  DFMA R18, R18, R12, R20 ;  /* 0x0000000c1212722b */ /* 0x020fe20000000014 */
[----:B------:R-:W0:Y:S07]  /*0220*/  LDC.64 R12, c[0x0][0x3b8] ;  /* 0x0000ee00ff0c7b82 */ /* 0x000e2e0000000a00 */
[----:B--2---:R-:W-:-:S08]  /*0230*/  DFMA R6, R8, R6, R18 ;  /* 0x000000060806722b */ /* 0x004fd00000000012 */
[----:B------:R-:W-:Y:S01]  /*0240*/  DFMA R6, R14, R16, R6 ;  /* 0x000000100e06722b */ /* 0x000fe20000000006 */
[----:B0-----:R-:W-:-:S04]  /*0250*/  IMAD.WIDE R12, R0, 0x8, R12 ;  /* 0x00000008000c7825 */ /* 0x001fc800078e020c */
[----:B------:R-:W-:-:S03]  /*0260*/  IMAD.WIDE R28, R5, 0x8, R12 ;  /* 0x00000008051c7825 */ /* 0x000fc600078e020c */
[----:B----4-:R-:W-:-:S08]  /*0270*/  DFMA R6, R22, R24, R6 ;  /* 0x000000181606722b */ /* 0x010fd00000000006 */
[----:B---3--:R-:W-:Y:S01]  /*0280*/  DFMA R16, R6, UR6, R10 ;  /* 0x0000000606107c2b */ /* 0x008fe2000800000a */
[----:B------:R-:W0:Y:S06]  /*0290*/  LDC.64 R10, c[0x0][0x388] ;  /* 0x0000e200ff0a7b82 */ /* 0x000e2c0000000a00 */
[----:B------:R1:W-:Y:S04]  /*02a0*/  STG.E.64 desc[UR4][R26.64], R16 ;  /* 0x000000101a007986 */ /* 0x0003e8000c101b04 */
[----:B------:R-:W2:Y:S04]  /*02b0*/  LDG.E.64 R20, desc[UR4][R2.64+0x10] ;  /* 0x0000100402147981 */ /* 0x000ea8000c1e1b00 */
[----:B------:R3:W2:Y:S04]  /*02c0*/  LDG.E.64 R22, desc[UR4][R28.64] ;  /* 0x000000041c167981 */ /* 0x0006a8000c1e1b00 */
[----:B------:R-:W4:Y:S04]  /*02d0*/  LDG.E.64 R18, desc[UR4][R2.64] ;  /* 0x0000000402127981 */ /* 0x000f28000c1e1b00 */
[----:B------:R-:W4:Y:S01]  /*02e0*/  LDG.E.64 R12, desc[UR4][R12.64] ;  /* 0x000000040c0c7981 */ /* 0x000f22000c1e1b00 */
[----:B---3--:R-:W-:-:S03]  /*02f0*/  IMAD.WIDE R28, R4, 0x8, R28 ;  /* 0x00000008041c7825 */ /* 0x008fc600078e021c */
[----:B------:R-:W3:Y:S04]  /*0300*/  LDG.E.64 R8, desc[UR4][R2.64+0x18] ;  /* 0x0000180402087981 */ /* 0x000ee8000c1e1b00 */
[----:B------:R-:W3:Y:S01]  /*0310*/  LDG.E.64 R6, desc[UR4][R28.64] ;  /* 0x000000041c067981 */ /* 0x000ee2000c1e1b00 */
[----:B------:R-:W-:-:S03]  /*0320*/  IMAD.WIDE R24, R4, 0x8, R28 ;  /* 0x0000000804187825 */ /* 0x000fc600078e021c */
[----:B------:R-:W5:Y:S04]  /*0330*/  LDG.E.64 R14, desc[UR4][R2.64+0x20] ;  /* 0x00002004020e7981 */ /* 0x000f68000c1e1b00 */
[----:B-1----:R1:W5:Y:S01]  /*0340*/  LDG.E.64 R16, desc[UR4][R24.64] ;  /* 0x0000000418107981 */ /* 0x002362000c1e1b00 */
[----:B0-----:R-:W-:-:S05]  /*0350*/  IMAD.WIDE R26, R0, 0x8, R10 ;  /* 0x00000008001a7825 */ /* 0x001fca00078e020a */
[----:B------:R-:W5:Y:S01]  /*0360*/  LDG.E.64 R10, desc[UR4][R26.64] ;  /* 0x000000041a0a7981 */ /* 0x000f62000c1e1b00 */
[----:B-1----:R-:W-:-:S06]  /*0370*/  IMAD.WIDE R24, R4, 0x8, R24 ;  /* 0x0000000804187825 */ /* 0x002fcc00078e0218 */
[----:B------:R-:W5:Y:S01]  /*0380*/  LDG.E.64 R24, desc[UR4][R24.64] ;  /* 0x0000000418187981 */ /* 0x000f62000c1e1b00 */
[----:B--2---:R-:W-:-:S03]  /*0390*/  DMUL R20, R20, R22 ;  /* 0x0000001614147228 */ /* 0x004fc60000000000 */
[----:B------:R-:W2:Y:S05]  /*03a0*/  LDG.E.64 R22, desc[UR4][R2.64+0x28] ;  /* 0x0000280402167981 */ /* 0x000eaa000c1e1b00 */
[----:B----4-:R-:W-:Y:S01]  /*03b0*/  DFMA R18, R18, R12, R20 ;  /* 0x0000000c1212722b */ /* 0x010fe20000000014 */
[----:B------:R-:W0:Y:S07]  /*03c0*/  LDC.64 R12, c[0x0][0x3c0] ;  /* 0x0000f000ff0c7b82 */ /* 0x000e2e0000000a00 */
[----:B---3--:R-:W-:-:S08]  /*03d0*/  DFMA R6, R8, R6, R18 ;  /* 0x000000060806722b */ /* 0x008fd00000000012 */
[----:B-----5:R-:W-:Y:S01]  /*03e0*/  DFMA R6, R14, R16, R6 ;  /* 0x000000100e06722b */ /* 0x020fe20000000006 */
[----:B0-----:R-:W-:-:S04]  /*03f0*/  IMAD.WIDE R12, R0, 0x8, R12 ;  /* 0x00000008000c7825 */ /* 0x001fc800078e020c */
[----:B------:R-:W-:-:S03]  /*0400*/  IMAD.WIDE R28, R5, 0x8, R12 ;  /* 0x00000008051c7825 */ /* 0x000fc600078e020c */
[----:B--2---:R-:W-:-:S08]  /*0410*/  DFMA R6, R22, R24, R6 ;  /* 0x000000181606722b */ /* 0x004fd00000000006 */
[----:B------:R-:W-:Y:S01]  /*0420*/  DFMA R16, R6, UR6, R10 ;  /* 0x0000000606107c2b */ /* 0x000fe2000800000a */
        /* <DEDUP_REMOVED lines=61> */
[----:B-1----:R-:W-:-:S03]  /*0800*/  IMAD.WIDE R26, R4, 0x8, R28 ;  /* 0x00000008041a7825 */ /* 0x002fc600078e021c */
[----:B------:R-:W5:Y:S04]  /*0810*/  LDG.E.64 R14, desc[UR4][R2.64+0x20] ;  /* 0x00002004020e7981 */ /* 0x000f68000c1e1b00 */
[----:B------:R-:W5:Y:S01]  /*0820*/  LDG.E.64 R16, desc[UR4][R26.64] ;  /* 0x000000041a107981 */ /* 0x000f62000c1e1b00 */
[----:B------:R-:W-:-:S06]  /*0830*/  IMAD.WIDE R24, R4, 0x8, R26 ;  /* 0x0000000804187825 */ /* 0x000fcc00078e021a */
[----:B------:R-:W5:Y:S01]  /*0840*/  LDG.E.64 R24, desc[UR4][R24.64] ;  /* 0x0000000418187981 */ /* 0x000f62000c1e1b00 */
[----:B0-----:R-:W-:Y:S01]  /*0850*/  IMAD.WIDE R10, R0, 0x8, R10 ;  /* 0x00000008000a7825 */ /* 0x001fe200078e020a */
[----:B--2---:R-:W-:Y:S02]  /*0860*/  DMUL R20, R20, R22 ;  /* 0x0000001614147228 */ /* 0x004fe40000000000 */
[----:B------:R-:W2:Y:S06]  /*0870*/  LDG.E.64 R22, desc[UR4][R2.64+0x28] ;  /* 0x0000280402167981 */ /* 0x000eac000c1e1b00 */
[----:B----4-:R-:W-:Y:S01]  /*0880*/  DFMA R20, R18, R12, R20 ;  /* 0x0000000c1214722b */ /* 0x010fe20000000014 */
[----:B------:R-:W4:Y:S01]  /*0890*/  LDG.E.64 R12, desc[UR4][R10.64] ;  /* 0x000000040a0c7981 */ /* 0x000f22000c1e1b00 */
[----:B------:R-:W0:Y:S06]  /*08a0*/  LDC.64 R18, c[0x0][0x3d8] ;  /* 0x0000f600ff127b82 */ /* 0x000e2c0000000a00 */
[----:B---3--:R-:W-:-:S08]  /*08b0*/  DFMA R6, R8, R6, R20 ;  /* 0x000000060806722b */ /* 0x008fd00000000014 */
[----:B-----5:R-:W-:Y:S01]  /*08c0*/  DFMA R6, R14, R16, R6 ;  /* 0x000000100e06722b */ /* 0x020fe20000000006 */
[----:B0-----:R-:W-:-:S07]  /*08d0*/  IMAD.WIDE R18, R0, 0x8, R18 ;  /* 0x0000000800127825 */ /* 0x001fce00078e0212 */
[----:B--2---:R-:W-:Y:S01]  /*08e0*/  DFMA R6, R22, R24, R6 ;  /* 0x000000181606722b */ /* 0x004fe20000000006 */
[----:B------:R-:W-:Y:S01]  /*08f0*/  IMAD.WIDE R24, R5, 0x8, R18 ;  /* 0x0000000805187825 */ /* 0x000fe200078e0212 */
[----:B------:R-:W0:Y:S06]  /*0900*/  LDC.64 R22, c[0x0][0x3a8] ;  /* 0x0000ea00ff167b82 */ /* 0x000e2c0000000a00 */
[----:B----4-:R-:W-:-:S07]  /*0910*/  DFMA R26, R6, UR6, R12 ;  /* 0x00000006061a7c2b */ /* 0x010fce000800000c */
[----:B------:R1:W-:Y:S04]  /*0920*/  STG.E.64 desc[UR4][R10.64], R26 ;  /* 0x0000001a0a007986 */ /* 0x0003e8000c101b04 */
[----:B------:R-:W2:Y:S04]  /*0930*/  LDG.E.64 R20, desc[UR4][R2.64+0x10] ;  /* 0x0000100402147981 */ /* 0x000ea8000c1e1b00 */
[----:B------:R-:W2:Y:S01]  /*0940*/  LDG.E.64 R6, desc[UR4][R24.64] ;  /* 0x0000000418067981 */ /* 0x000ea2000c1e1b00 */
[----:B------:R-:W-:-:S03]  /*0950*/  IMAD.WIDE R28, R4, 0x8, R24 ;  /* 0x00000008041c7825 */ /* 0x000fc600078e0218 */
[----:B------:R-:W3:Y:S04]  /*0960*/  LDG.E.64 R16, desc[UR4][R2.64] ;  /* 0x0000000402107981 */ /* 0x000ee8000c1e1b00 */
[----:B------:R-:W3:Y:S04]  /*0970*/  LDG.E.64 R18, desc[UR4][R18.64] ;  /* 0x0000000412127981 */ /* 0x000ee8000c1e1b00 */
[----:B------:R-:W4:Y:S04]  /*0980*/  LDG.E.64 R12, desc[UR4][R2.64+0x18] ;  /* 0x00001804020c7981 */ /* 0x000f28000c1e1b00 */
[----:B------:R5:W4:Y:S04]  /*0990*/  LDG.E.64 R14, desc[UR4][R28.64] ;  /* 0x000000041c0e7981 */ /* 0x000b28000c1e1b00 */
[----:B------:R-:W4:Y:S01]  /*09a0*/  LDG.E.64 R8, desc[UR4][R2.64+0x20] ;  /* 0x0000200402087981 */ /* 0x000f22000c1e1b00 */
[----:B-----5:R-:W-:-:S05]  /*09b0*/  IMAD.WIDE R28, R4, 0x8, R28 ;  /* 0x00000008041c7825 */ /* 0x020fca00078e021c */
[----:B-1----:R-:W5:Y:S01]  /*09c0*/  LDG.E.64 R10, desc[UR4][R28.64] ;  /* 0x000000041c0a7981 */ /* 0x002f62000c1e1b00 */
[----:B------:R-:W-:-:S03]  /*09d0*/  IMAD.WIDE R24, R4, 0x8, R28 ;  /* 0x0000000804187825 */ /* 0x000fc600078e021c */
[----:B------:R-:W5:Y:S01]  /*09e0*/  LDG.E.64 R4, desc[UR4][R2.64+0x28] ;  /* 0x0000280402047981 */ /* 0x000f62000c1e1b00 */
[----:B0-----:R-:W-:-:S03]  /*09f0*/  IMAD.WIDE R22, R0, 0x8, R22 ;  /* 0x0000000800167825 */ /* 0x001fc600078e0216 */
[----:B------:R-:W5:Y:S04]  /*0a00*/  LDG.E.64 R24, desc[UR4][R24.64] ;  /* 0x0000000418187981 */ /* 0x000f68000c1e1b00 */
[----:B------:R-:W5:Y:S01]  /*0a10*/  LDG.E.64 R26, desc[UR4][R22.64] ;  /* 0x00000004161a7981 */ /* 0x000f62000c1e1b00 */
[----:B--2---:R-:W-:-:S08]  /*0a20*/  DMUL R6, R20, R6 ;  /* 0x0000000614067228 */ /* 0x004fd00000000000 */
[----:B---3--:R-:W-:-:S08]  /*0a30*/  DFMA R6, R16, R18, R6 ;  /* 0x000000121006722b */ /* 0x008fd00000000006 */
[----:B----4-:R-:W-:-:S08]  /*0a40*/  DFMA R6, R12, R14, R6 ;  /* 0x0000000e0c06722b */ /* 0x010fd00000000006 */
[----:B-----5:R-:W-:-:S08]  /*0a50*/  DFMA R6, R8, R10, R6 ;  /* 0x0000000a0806722b */ /* 0x020fd00000000006 */
[----:B------:R-:W-:-:S08]  /*0a60*/  DFMA R4, R4, R24, R6 ;  /* 0x000000180404722b */ /* 0x000fd00000000006 */
[----:B------:R-:W-:-:S07]  /*0a70*/  DFMA R4, R4, UR6, R26 ;  /* 0x0000000604047c2b */ /* 0x000fce000800001a */
[----:B------:R-:W-:Y:S01]  /*0a80*/  STG.E.64 desc[UR4][R22.64], R4 ;  /* 0x0000000416007986 */ /* 0x000fe2000c101b04 */
[----:B------:R-:W-:Y:S05]  /*0a90*/  EXIT ;  /* 0x000000000000794d */ /* 0x000fea0003800000 */
.L_x_59:
        /* <DEDUP_REMOVED lines=14> */
.L_x_225:


//--------------------- .text._Z14update6_kernelPdS_S_S_S_S_S_S_S_S_S_S_S_S_S_S_S_S_iidddddd --------------------------
	.section	.text._Z14update6_kernelPdS_S_S_S_S_S_S_S_S_S_S_S_S_S_S_S_S_iidddddd,"ax",@progbits
	.align	128
        .global         _Z14update6_kernelPdS_S_S_S_S_S_S_S_S_S_S_S_S_S_S_S_S_iidddddd
        .type           _Z14update6_kernelPdS_S_S_S_S_S_S_S_S_S_S_S_S_S_S_S_S_iidddddd,@function
        .size           _Z14update6_kernelPdS_S_S_S_S_S_S_S_S_S_S_S_S_S_S_S_S_iidddddd,(.L_x_226 - _Z14update6_kernelPdS_S_S_S_S_S_S_S_S_S_S_S_S_S_S_S_S_iidddddd)
        .other          _Z14update6_kernelPdS_S_S_S_S_S_S_S_S_S_S_S_S_S_S_S_S_iidddddd,@"STO_CUDA_ENTRY STV_DEFAULT"
_Z14update6_kernelPdS_S_S_S_S_S_S_S_S_S_S_S_S_S_S_S_S_iidddddd:
.text._Z14update6_kernelPdS_S_S_S_S_S_S_S_S_S_S_S_S_S_S_S_S_iidddddd:
        /* <DEDUP_REMOVED lines=11> */
[----:B------:R-:W2:Y:S06]  /*00b0*/  LDCU.128 UR8, c[0x0][0x420] ;  /* 0x00008400ff0877ac */ /* 0x000eac0008000c00 */
[----:B------:R-:W3:Y:S01]  /*00c0*/  LDC.64 R12, c[0x0][0x3b0] ;  /* 0x0000ec00ff0c7b82 */ /* 0x000ee20000000a00 */
[----:B------:R-:W4:Y:S01]  /*00d0*/  LDCU.128 UR12, c[0x0][0x430] ;  /* 0x00008600ff0c77ac */ /* 0x000f220008000c00 */
[----:B------:R-:W5:Y:S01]  /*00e0*/  LDCU.64 UR6, c[0x0][0x440] ;  /* 0x00008800ff0677ac */ /* 0x000f620008000a00 */
[----:B------:R-:W5:Y:S01]  /*00f0*/  LDCU.64 UR16, c[0x0][0x418] ;  /* 0x00008300ff1077ac */ /* 0x000f620008000a00 */
[----:B0-----:R-:W-:-:S04]  /*0100*/  IMAD.WIDE R6, R0, 0x8, R6 ;  /* 0x0000000800067825 */ /* 0x001fc800078e0206 */
[C---:B------:R-:W-:Y:S02]  /*0110*/  IMAD.WIDE R16, R2.reuse, 0x8, R6 ;  /* 0x0000000802107825 */ /* 0x040fe400078e0206 */
[----:B-1----:R-:W4:Y:S04]  /*0120*/  LDG.E.64 R6, desc[UR4][R6.64] ;  /* 0x0000000406067981 */ /* 0x002f28000c1e1b00 */
[----:B------:R0:W2:Y:S01]  /*0130*/  LDG.E.64 R4, desc[UR4][R16.64] ;  /* 0x0000000410047981 */ /* 0x0000a2000c1e1b00 */
[----:B------:R-:W-:-:S05]  /*0140*/  IMAD.WIDE R18, R2, 0x8, R16 ;  /* 0x0000000802127825 */ /* 0x000fca00078e0210 */
[----:B------:R1:W5:Y:S01]  /*0150*/  LDG.E.64 R8, desc[UR4][R18.64] ;  /* 0x0000000412087981 */ /* 0x000362000c1e1b00 */
[C---:B------:R-:W-:Y:S01]  /*0160*/  IMAD.WIDE R20, R2.reuse, 0x8, R18 ;  /* 0x0000000802147825 */ /* 0x040fe200078e0212 */
[----:B0-----:R-:W0:Y:S04]  /*0170*/  LDC.64 R16, c[0x0][0x380] ;  /* 0x0000e000ff107b82 */ /* 0x001e280000000a00 */
[----:B------:R-:W5:Y:S01]  /*0180*/  LDG.E.64 R10, desc[UR4][R20.64] ;  /* 0x00000004140a7981 */ /* 0x000f62000c1e1b00 */
[----:B------:R-:W-:-:S04]  /*0190*/  IMAD.WIDE R14, R2, 0x8, R20 ;  /* 0x00000008020e7825 */ /* 0x000fc800078e0214 */
[C---:B---3--:R-:W-:Y:S01]  /*01a0*/  IMAD.WIDE R12, R0.reuse, 0x8, R12 ;  /* 0x00000008000c7825 */ /* 0x048fe200078e020c */
[----:B-1----:R-:W1:Y:S01]  /*01b0*/  LDC.64 R18, c[0x0][0x3b8] ;  /* 0x0000ee00ff127b82 */ /* 0x002e620000000a00 */
[----:B------:R-:W3:Y:S04]  /*01c0*/  LDG.E.64 R14, desc[UR4][R14.64] ;  /* 0x000000040e0e7981 */ /* 0x000ee8000c1e1b00 */
[----:B------:R-:W3:Y:S01]  /*01d0*/  LDG.E.64 R12, desc[UR4][R12.64] ;  /* 0x000000040c0c7981 */ /* 0x000ee2000c1e1b00 */
[----:B0-----:R-:W-:-:S04]  /*01e0*/  IMAD.WIDE R16, R0, 0x8, R16 ;  /* 0x0000000800107825 */ /* 0x001fc800078e0210 */
[----:B-1----:R-:W-:Y:S01]  /*01f0*/  IMAD.WIDE R18, R0, 0x8, R18 ;  /* 0x0000000800127825 */ /* 0x002fe200078e0212 */
[----:B--2---:R-:W-:-:S08]  /*0200*/  DMUL R4, R4, UR10 ;  /* 0x0000000a04047c28 */ /* 0x004fd00008000000 */
[----:B----4-:R-:W-:Y:S01]  /*0210*/  DFMA R4, R6, UR8, R4 ;  /* 0x0000000806047c2b */ /* 0x010fe20008000004 */
[----:B------:R-:W0:Y:S07]  /*0220*/  LDC.64 R6, c[0x0][0x3e8] ;  /* 0x0000fa00ff067b82 */ /* 0x000e2e0000000a00 */
[----:B-----5:R-:W-:-:S08]  /*0230*/  DFMA R4, R8, UR12, R4 ;  /* 0x0000000c08047c2b */ /* 0x020fd00008000004 */
[----:B------:R-:W-:-:S08]  /*0240*/  DFMA R4, R10, UR14, R4 ;  /* 0x0000000e0a047c2b */ /* 0x000fd00008000004 */
[----:B---3--:R-:W-:Y:S01]  /*0250*/  DFMA R4, R14, UR6, R4 ;  /* 0x000000060e047c2b */ /* 0x008fe20008000004 */
[----:B0-----:R-:W-:-:S07]  /*0260*/  IMAD.WIDE R6, R0, 0x8, R6 ;  /* 0x0000000800067825 */ /* 0x001fce00078e0206 */
[----:B------:R-:W-:Y:S01]  /*0270*/  DFMA R12, R4, UR16, R12 ;  /* 0x00000010040c7c2b */ /* 0x000fe2000800000c */
[----:B------:R-:W-:-:S06]  /*0280*/  IMAD.WIDE R20, R2, 0x8, R6 ;  /* 0x0000000802147825 */ /* 0x000fcc00078e0206 */
[----:B------:R0:W-:Y:S04]  /*0290*/  STG.E.64 desc[UR4][R16.64], R12 ;  /* 0x0000000c10007986 */ /* 0x0001e8000c101b04 */
[----:B------:R-:W2:Y:S01]  /*02a0*/  LDG.E.64 R4, desc[UR4][R20.64] ;  /* 0x0000000414047981 */ /* 0x000ea2000c1e1b00 */
[----:B------:R-:W-:-:S03]  /*02b0*/  IMAD.WIDE R22, R2, 0x8, R20 ;  /* 0x0000000802167825 */ /* 0x000fc600078e0214 */
[----:B------:R-:W3:Y:S04]  /*02c0*/  LDG.E.64 R6, desc[UR4][R6.64] ;  /* 0x0000000406067981 */ /* 0x000ee8000c1e1b00 */
[----:B------:R-:W4:Y:S01]  /*02d0*/  LDG.E.64 R8, desc[UR4][R22.64] ;  /* 0x0000000416087981 */ /* 0x000f22000c1e1b00 */
[C---:B------:R-:W-:Y:S01]  /*02e0*/  IMAD.WIDE R24, R2.reuse, 0x8, R22 ;  /* 0x0000000802187825 */ /* 0x040fe200078e0216 */
[----:B0-----:R-:W0:Y:S02]  /*02f0*/  LDC.64 R16, c[0x0][0x388] ;  /* 0x0000e200ff107b82 */ /* 0x001e240000000a00 */
[----:B------:R1:W5:Y:S04]  /*0300*/  LDG.E.64 R12, desc[UR4][R18.64] ;  /* 0x00000004120c7981 */ /* 0x000368000c1e1b00 */
[----:B------:R-:W5:Y:S01]  /*0310*/  LDG.E.64 R10, desc[UR4][R24.64] ;  /* 0x00000004180a7981 */ /* 0x000f62000c1e1b00 */
[----:B------:R-:W-:Y:S01]  /*0320*/  IMAD.WIDE R14, R2, 0x8, R24 ;  /* 0x00000008020e7825 */ /* 0x000fe200078e0218 */
[----:B-1----:R-:W1:Y:S05]  /*0330*/  LDC.64 R18, c[0x0][0x3c0] ;  /* 0x0000f000ff127b82 */ /* 0x002e6a0000000a00 */
[----:B------:R-:W5:Y:S01]  /*0340*/  LDG.E.64 R14, desc[UR4][R14.64] ;  /* 0x000000040e0e7981 */ /* 0x000f62000c1e1b00 */
[----:B0-----:R-:W-:-:S04]  /*0350*/  IMAD.WIDE R16, R0, 0x8, R16 ;  /* 0x0000000800107825 */ /* 0x001fc800078e0210 */
[----:B-1----:R-:W-:Y:S01]  /*0360*/  IMAD.WIDE R18, R0, 0x8, R18 ;  /* 0x0000000800127825 */ /* 0x002fe200078e0212 */
[----:B--2---:R-:W-:-:S08]  /*0370*/  DMUL R4, R4, UR10 ;  /* 0x0000000a04047c28 */ /* 0x004fd00008000000 */
[----:B---3--:R-:W-:Y:S01]  /*0380*/  DFMA R4, R6, UR8, R4 ;  /* 0x0000000806047c2b */ /* 0x008fe20008000004 */
[----:B------:R-:W0:Y:S07]  /*0390*/  LDC.64 R6, c[0x0][0x3f0] ;  /* 0x0000fc00ff067b82 */ /* 0x000e2e0000000a00 */
[----:B----4-:R-:W-:-:S08]  /*03a0*/  DFMA R4, R8, UR12, R4 ;  /* 0x0000000c08047c2b */ /* 0x010fd00008000004 */
[----:B-----5:R-:W-:-:S08]  /*03b0*/  DFMA R4, R10, UR14, R4 ;  /* 0x0000000e0a047c2b */ /* 0x020fd00008000004 */
[----:B------:R-:W-:Y:S01]  /*03c0*/  DFMA R4, R14, UR6, R4 ;  /* 0x000000060e047c2b */ /* 0x000fe20008000004 */
        /* <DEDUP_REMOVED lines=54> */
[----:B------:R-:W-:-:S03]  /*0730*/  IMAD.WIDE R24, R2, 0x8, R22 ;  /* 0x0000000802187825 */ /* 0x000fc600078e0216 */
[----:B0-----:R-:W5:Y:S04]  /*0740*/  LDG.E.64 R12, desc[UR4][R18.64] ;  /* 0x00000004120c7981 */ /* 0x001f68000c1e1b00 */
[----:B------:R0:W5:Y:S01]  /*0750*/  LDG.E.64 R10, desc[UR4][R24.64] ;  /* 0x00000004180a7981 */ /* 0x000162000c1e1b00 */
[----:B------:R-:W-:-:S06]  /*0760*/  IMAD.WIDE R14, R2, 0x8, R24 ;  /* 0x00000008020e7825 */ /* 0x000fcc00078e0218 */
[----:B------:R-:W5:Y:S01]  /*0770*/  LDG.E.64 R14, desc[UR4][R14.64] ;  /* 0x000000040e0e7981 */ /* 0x000f62000c1e1b00 */
[----:B0-----:R-:W0:Y:S01]  /*0780*/  LDC.64 R24, c[0x0][0x3d8] ;  /* 0x0000f600ff187b82 */ /* 0x001e220000000a00 */
[----:B--2---:R-:W-:-:S08]  /*0790*/  DMUL R4, R4, UR10 ;  /* 0x0000000a04047c28 */ /* 0x004fd00008000000 */
[----:B---3--:R-:W-:Y:S01]  /*07a0*/  DFMA R4, R6, UR8, R4 ;  /* 0x0000000806047c2b */ /* 0x008fe20008000004 */
[----:B------:R-:W1:Y:S07]  /*07b0*/  LDC.64 R6, c[0x0][0x408] ;  /* 0x00010200ff067b82 */ /* 0x000e6e0000000a00 */
[----:B----4-:R-:W-:Y:S01]  /*07c0*/  DFMA R4, R8, UR12, R4 ;  /* 0x0000000c08047c2b */ /* 0x010fe20008000004 */
[----:B------:R-:W2:Y:S07]  /*07d0*/  LDC.64 R8, c[0x0][0x3a0] ;  /* 0x0000e800ff087b82 */ /* 0x000eae0000000a00 */
[----:B-----5:R-:W-:-:S08]  /*07e0*/  DFMA R4, R10, UR14, R4 ;  /* 0x0000000e0a047c2b */ /* 0x020fd00008000004 */
[----:B------:R-:W-:Y:S01]  /*07f0*/  DFMA R4, R14, UR6, R4 ;  /* 0x000000060e047c2b */ /* 0x000fe20008000004 */
[----:B-1----:R-:W-:-:S07]  /*0800*/  IMAD.WIDE R6, R0, 0x8, R6 ;  /* 0x0000000800067825 */ /* 0x002fce00078e0206 */
[----:B------:R-:W-:Y:S01]  /*0810*/  DFMA R12, R4, UR16, R12 ;  /* 0x00000010040c7c2b */ /* 0x000fe2000800000c */
[----:B------:R-:W-:-:S04]  /*0820*/  IMAD.WIDE R16, R2, 0x8, R6 ;  /* 0x0000000802107825 */ /* 0x000fc800078e0206 */
[----:B--2---:R-:W-:-:S05]  /*0830*/  IMAD.WIDE R14, R0, 0x8, R8 ;  /* 0x00000008000e7825 */ /* 0x004fca00078e0208 */
[----:B------:R-:W-:Y:S04]  /*0840*/  STG.E.64 desc[UR4][R14.64], R12 ;  /* 0x0000000c0e007986 */ /* 0x000fe8000c101b04 */
[----:B------:R-:W2:Y:S01]  /*0850*/  LDG.E.64 R4, desc[UR4][R16.64] ;  /* 0x0000000410047981 */ /* 0x000ea2000c1e1b00 */
[----:B------:R-:W-:-:S03]  /*0860*/  IMAD.WIDE R18, R2, 0x8, R16 ;  /* 0x0000000802127825 */ /* 0x000fc600078e0210 */
[----:B------:R-:W3:Y:S04]  /*0870*/  LDG.E.64 R6, desc[UR4][R6.64] ;  /* 0x0000000406067981 */ /* 0x000ee8000c1e1b00 */
[----:B------:R-:W4:Y:S01]  /*0880*/  LDG.E.64 R8, desc[UR4][R18.64] ;  /* 0x0000000412087981 */ /* 0x000f22000c1e1b00 */
[----:B------:R-:W-:-:S05]  /*0890*/  IMAD.WIDE R20, R2, 0x8, R18 ;  /* 0x0000000802147825 */ /* 0x000fca00078e0212 */
[----:B------:R-:W5:Y:S01]  /*08a0*/  LDG.E.64 R10, desc[UR4][R20.64] ;  /* 0x00000004140a7981 */ /* 0x000f62000c1e1b00 */
[----:B------:R-:W-:-:S04]  /*08b0*/  IMAD.WIDE R22, R2, 0x8, R20 ;  /* 0x0000000802167825 */ /* 0x000fc800078e0214 */
[----:B0-----:R-:W-:Y:S02]  /*08c0*/  IMAD.WIDE R2, R0, 0x8, R24 ;  /* 0x0000000800027825 */ /* 0x001fe400078e0218 */
[----:B------:R-:W5:Y:S04]  /*08d0*/  LDG.E.64 R22, desc[UR4][R22.64] ;  /* 0x0000000416167981 */ /* 0x000f68000c1e1b00 */
[----:B------:R-:W5:Y:S01]  /*08e0*/  LDG.E.64 R2, desc[UR4][R2.64] ;  /* 0x0000000402027981 */ /* 0x000f62000c1e1b00 */
[----:B--2---:R-:W-:-:S08]  /*08f0*/  DMUL R4, R4, UR10 ;  /* 0x0000000a04047c28 */ /* 0x004fd00008000000 */
[----:B---3--:R-:W-:Y:S01]  /*0900*/  DFMA R4, R6, UR8, R4 ;  /* 0x0000000806047c2b */ /* 0x008fe20008000004 */
[----:B------:R-:W0:Y:S07]  /*0910*/  LDC.64 R6, c[0x0][0x3a8] ;  /* 0x0000ea00ff067b82 */ /* 0x000e2e0000000a00 */
[----:B----4-:R-:W-:-:S08]  /*0920*/  DFMA R4, R8, UR12, R4 ;  /* 0x0000000c08047c2b */ /* 0x010fd00008000004 */
[----:B-----5:R-:W-:-:S08]  /*0930*/  DFMA R4, R10, UR14, R4 ;  /* 0x0000000e0a047c2b */ /* 0x020fd00008000004 */
[----:B------:R-:W-:Y:S01]  /*0940*/  DFMA R4, R22, UR6, R4 ;  /* 0x0000000616047c2b */ /* 0x000fe20008000004 */
[----:B0-----:R-:W-:-:S07]  /*0950*/  IMAD.WIDE R6, R0, 0x8, R6 ;  /* 0x0000000800067825 */ /* 0x001fce00078e0206 */
[----:B------:R-:W-:-:S07]  /*0960*/  DFMA R4, R4, UR16, R2 ;  /* 0x0000001004047c2b */ /* 0x000fce0008000002 */
[----:B------:R-:W-:Y:S01]  /*0970*/  STG.E.64 desc[UR4][R6.64], R4 ;  /* 0x0000000406007986 */ /* 0x000fe2000c101b04 */
[----:B------:R-:W-:Y:S05]  /*0980*/  EXIT ;  /* 0x000000000000794d */ /* 0x000fea0003800000 */
.L_x_60:
        /* <DEDUP_REMOVED lines=15> */
.L_x_226:


//--------------------- .text._Z14update5_kernelPdS_S_S_S_S_S_S_S_S_S_S_S_S_S_S_S_S_iiddddd --------------------------
	.section	.text._Z14update5_kernelPdS_S_S_S_S_S_S_S_S_S_S_S_S_S_S_S_S_iiddddd,"ax",@progbits
	.align	128
        .global         _Z14update5_kernelPdS_S_S_S_S_S_S_S_S_S_S_S_S_S_S_S_S_iiddddd
        .type           _Z14update5_kernelPdS_S_S_S_S_S_S_S_S_S_S_S_S_S_S_S_S_iiddddd,@function
        .size           _Z14update5_kernelPdS_S_S_S_S_S_S_S_S_S_S_S_S_S_S_S_S_iiddddd,(.L_x_227 - _Z14update5_kernelPdS_S_S_S_S_S_S_S_S_S_S_S_S_S_S_S_S_iiddddd)
        .other          _Z14update5_kernelPdS_S_S_S_S_S_S_S_S_S_S_S_S_S_S_S_S_iiddddd,@"STO_CUDA_ENTRY STV_DEFAULT"
_Z14update5_kernelPdS_S_S_S_S_S_S_S_S_S_S_S_S_S_S_S_S_iiddddd:
.text._Z14update5_kernelPdS_S_S_S_S_S_S_S_S_S_S_S_S_S_S_S_S_iiddddd:
        /* <DEDUP_REMOVED lines=14> */
[----:B------:R-:W5:Y:S06]  /*00e0*/  LDCU.64 UR6, c[0x0][0x418] ;  /* 0x00008300ff0677ac */ /* 0x000f6c0008000a00 */
[----:B------:R-:W5:Y:S01]  /*00f0*/  LDC.64 R18, c[0x0][0x3e8] ;  /* 0x0000fa00ff127b82 */ /* 0x000f620000000a00 */
[----:B0-----:R-:W-:-:S04]  /*0100*/  IMAD.WIDE R8, R0, 0x8, R8 ;  /* 0x0000000800087825 */ /* 0x001fc800078e0208 */
[C---:B------:R-:W-:Y:S02]  /*0110*/  IMAD.WIDE R10, R2.reuse, 0x8, R8 ;  /* 0x00000008020a7825 */ /* 0x040fe400078e0208 */
[----:B-1----:R-:W4:Y:S04]  /*0120*/  LDG.E.64 R8, desc[UR4][R8.64] ;  /* 0x0000000408087981 */ /* 0x002f28000c1e1b00 */
[----:B------:R0:W2:Y:S01]  /*0130*/  LDG.E.64 R12, desc[UR4][R10.64] ;  /* 0x000000040a0c7981 */ /* 0x0000a2000c1e1b00 */
[----:B------:R-:W-:-:S05]  /*0140*/  IMAD.WIDE R14, R2, 0x8, R10 ;  /* 0x00000008020e7825 */ /* 0x000fca00078e020a */
[----:B------:R-:W5:Y:S01]  /*0150*/  LDG.E.64 R4, desc[UR4][R14.64] ;  /* 0x000000040e047981 */ /* 0x000f62000c1e1b00 */
[----:B------:R-:W-:Y:S01]  /*0160*/  IMAD.WIDE R16, R2, 0x8, R14 ;  /* 0x0000000802107825 */ /* 0x000fe200078e020e */
[----:B0-----:R-:W0:Y:S03]  /*0170*/  LDC.64 R10, c[0x0][0x380] ;  /* 0x0000e000ff0a7b82 */ /* 0x001e260000000a00 */
[----:B---3--:R-:W-:Y:S02]  /*0180*/  IMAD.WIDE R6, R0, 0x8, R6 ;  /* 0x0000000800067825 */ /* 0x008fe400078e0206 */
[----:B------:R-:W3:Y:S04]  /*0190*/  LDG.E.64 R16, desc[UR4][R16.64] ;  /* 0x0000000410107981 */ /* 0x000ee8000c1e1b00 */
[----:B------:R-:W3:Y:S01]  /*01a0*/  LDG.E.64 R6, desc[UR4][R6.64] ;  /* 0x0000000406067981 */ /* 0x000ee2000c1e1b00 */
[----:B--2---:R-:W-:-:S08]  /*01b0*/  DMUL R12, R12, UR10 ;  /* 0x0000000a0c0c7c28 */ /* 0x004fd00008000000 */
[----:B----4-:R-:W-:-:S08]  /*01c0*/  DFMA R8, R8, UR8, R12 ;  /* 0x0000000808087c2b */ /* 0x010fd0000800000c */
[----:B-----5:R-:W-:Y:S01]  /*01d0*/  DFMA R4, R4, UR12, R8 ;  /* 0x0000000c04047c2b */ /* 0x020fe20008000008 */
[----:B------:R-:W-:-:S07]  /*01e0*/  IMAD.WIDE R12, R0, 0x8, R18 ;  /* 0x00000008000c7825 */ /* 0x000fce00078e0212 */
[----:B---3--:R-:W-:Y:S01]  /*01f0*/  DFMA R4, R16, UR14, R4 ;  /* 0x0000000e10047c2b */ /* 0x008fe20008000004 */
[----:B0-----:R-:W-:Y:S02]  /*0200*/  IMAD.WIDE R8, R0, 0x8, R10 ;  /* 0x0000000800087825 */ /* 0x001fe400078e020a */
[----:B------:R-:W0:Y:S02]  /*0210*/  LDC.64 R10, c[0x0][0x3b8] ;  /* 0x0000ee00ff0a7b82 */ /* 0x000e240000000a00 */
[----:B------:R-:W-:-:S03]  /*0220*/  IMAD.WIDE R14, R2, 0x8, R12 ;  /* 0x00000008020e7825 */ /* 0x000fc600078e020c */
[----:B------:R-:W-:-:S07]  /*0230*/  DFMA R6, R4, UR6, R6 ;  /* 0x0000000604067c2b */ /* 0x000fce0008000006 */
[----:B------:R1:W-:Y:S04]  /*0240*/  STG.E.64 desc[UR4][R8.64], R6 ;  /* 0x0000000608007986 */ /* 0x0003e8000c101b04 */
[----:B------:R-:W2:Y:S01]  /*0250*/  LDG.E.64 R16, desc[UR4][R14.64] ;  /* 0x000000040e107981 */ /* 0x000ea2000c1e1b00 */
[----:B------:R-:W-:-:S03]  /*0260*/  IMAD.WIDE R18, R2, 0x8, R14 ;  /* 0x0000000802127825 */ /* 0x000fc600078e020e */
[----:B------:R-:W3:Y:S04]  /*0270*/  LDG.E.64 R12, desc[UR4][R12.64] ;  /* 0x000000040c0c7981 */ /* 0x000ee8000c1e1b00 */
[----:B------:R-:W4:Y:S01]  /*0280*/  LDG.E.64 R4, desc[UR4][R18.64] ;  /* 0x0000000412047981 */ /* 0x000f22000c1e1b00 */
[----:B------:R-:W-:Y:S01]  /*0290*/  IMAD.WIDE R20, R2, 0x8, R18 ;  /* 0x0000000802147825 */ /* 0x000fe200078e0212 */
[----:B-1----:R-:W1:Y:S03]  /*02a0*/  LDC.64 R6, c[0x0][0x3f0] ;  /* 0x0000fc00ff067b82 */ /* 0x002e660000000a00 */
[C---:B0-----:R-:W-:Y:S02]  /*02b0*/  IMAD.WIDE R10, R0.reuse, 0x8, R10 ;  /* 0x00000008000a7825 */ /* 0x041fe400078e020a */
[----:B------:R-:W5:Y:S03]  /*02c0*/  LDG.E.64 R20, desc[UR4][R20.64] ;  /* 0x0000000414147981 */ /* 0x000f66000c1e1b00 */
[----:B------:R-:W0:Y:S01]  /*02d0*/  LDC.64 R8, c[0x0][0x388] ;  /* 0x0000e200ff087b82 */ /* 0x000e220000000a00 */
[----:B------:R-:W5:Y:S01]  /*02e0*/  LDG.E.64 R10, desc[UR4][R10.64] ;  /* 0x000000040a0a7981 */ /* 0x000f62000c1e1b00 */
[----:B0-----:R-:W-:Y:S01]  /*02f0*/  IMAD.WIDE R8, R0, 0x8, R8 ;  /* 0x0000000800087825 */ /* 0x001fe200078e0208 */
[----:B--2---:R-:W-:-:S08]  /*0300*/  DMUL R16, R16, UR10 ;  /* 0x0000000a10107c28 */ /* 0x004fd00008000000 */
[----:B---3--:R-:W-:-:S08]  /*0310*/  DFMA R16, R12, UR8, R16 ;  /* 0x000000080c107c2b */ /* 0x008fd00008000010 */
[----:B----4-:R-:W-:Y:S01]  /*0320*/  DFMA R4, R4, UR12, R16 ;  /* 0x0000000c04047c2b */ /* 0x010fe20008000010 */
[----:B-1----:R-:W-:-:S07]  /*0330*/  IMAD.WIDE R12, R0, 0x8, R6 ;  /* 0x00000008000c7825 */ /* 0x002fce00078e0206 */
[----:B-----5:R-:W-:Y:S01]  /*0340*/  DFMA R4, R20, UR14, R4 ;  /* 0x0000000e14047c2b */ /* 0x020fe20008000004 */
[----:B------:R-:W-:-:S07]  /*0350*/  IMAD.WIDE R14, R2, 0x8, R12 ;  /* 0x00000008020e7825 */ /* 0x000fce00078e020c */
[----:B------:R-:W-:Y:S01]  /*0360*/  DFMA R6, R4, UR6, R10 ;  /* 0x0000000604067c2b */ /* 0x000fe2000800000a */
[----:B------:R-:W0:Y:S06]  /*0370*/  LDC.64 R10, c[0x0][0x3c0] ;  /* 0x0000f000ff0a7b82 */ /* 0x000e2c0000000a00 */
[----:B------:R1:W-:Y:S04]  /*0380*/  STG.E.64 desc[UR4][R8.64], R6 ;  /* 0x0000000608007986 */ /* 0x0003e8000c101b04 */
[----:B------:R-:W2:Y:S01]  /*0390*/  LDG.E.64 R16, desc[UR4][R14.64] ;  /* 0x000000040e107981 */ /* 0x000ea2000c1e1b00 */
[----:B------:R-:W-:-:S03]  /*03a0*/  IMAD.WIDE R18, R2, 0x8, R14 ;  /* 0x0000000802127825 */ /* 0x000fc600078e020e */
[----:B------:R-:W3:Y:S04]  /*03b0*/  LDG.E.64 R12, desc[UR4][R12.64] ;  /* 0x000000040c0c7981 */ /* 0x000ee8000c1e1b00 */
[----:B------:R-:W4:Y:S01]  /*03c0*/  LDG.E.64 R4, desc[UR4][R18.64] ;  /* 0x0000000412047981 */ /* 0x000f22000c1e1b00 */
[----:B------:R-:W-:Y:S01]  /*03d0*/  IMAD.WIDE R20, R2, 0x8, R18 ;  /* 0x0000000802147825 */ /* 0x000fe200078e0212 */
[----:B-1----:R-:W1:Y:S05]  /*03e0*/  LDC.64 R6, c[0x0][0x3f8] ;  /* 0x0000fe00ff067b82 */ /* 0x002e6a0000000a00 */
[----:B------:R-:W5:Y:S01]  /*03f0*/  LDG.E.64 R20, desc[UR4][R20.64] ;  /* 0x0000000414147981 */ /* 0x000f62000c1e1b00 */
[----:B0-----:R-:W-:-:S02]  /*0400*/  IMAD.WIDE R10, R0, 0x8, R10 ;  /* 0x00000008000a7825 */ /* 0x001fc400078e020a */
[----:B------:R-:W0:Y:S04]  /*0410*/  LDC.64 R8, c[0x0][0x390] ;  /* 0x0000e400ff087b82 */ /* 0x000e280000000a00 */
        /* <DEDUP_REMOVED lines=41> */
[----:B-1----:R-:W-:-:S04]  /*06b0*/  IMAD.WIDE R8, R0, 0x8, R8 ;  /* 0x0000000800087825 */ /* 0x002fc800078e0208 */
[----:B0-----:R-:W-:Y:S01]  /*06c0*/  IMAD.WIDE R6, R0, 0x8, R6 ;  /* 0x0000000800067825 */ /* 0x001fe200078e0206 */
[----:B--2---:R-:W-:-:S08]  /*06d0*/  DMUL R16, R16, UR10 ;  /* 0x0000000a10107c28 */ /* 0x004fd00008000000 */
[----:B---3--:R-:W-:-:S08]  /*06e0*/  DFMA R16, R12, UR8, R16 ;  /* 0x000000080c107c2b */ /* 0x008fd00008000010 */
[----:B----4-:R-:W-:-:S08]  /*06f0*/  DFMA R4, R4, UR12, R16 ;  /* 0x0000000c04047c2b */ /* 0x010fd00008000010 */
[----:B-----5:R-:W-:Y:S01]  /*0700*/  DFMA R4, R20, UR14, R4 ;  /* 0x0000000e14047c2b */ /* 0x020fe20008000004 */
[----:B------:R-:W-:Y:S01]  /*0710*/  IMAD.WIDE R12, R2, 0x8, R8 ;  /* 0x00000008020c7825 */ /* 0x000fe200078e0208 */
[----:B------:R-:W0:Y:S06]  /*0720*/  LDC.64 R20, c[0x0][0x3d8] ;  /* 0x0000f600ff147b82 */ /* 0x000e2c0000000a00 */
        /* <DEDUP_REMOVED lines=9> */
[----:B------:R-:W5:Y:S04]  /*07c0*/  LDG.E.64 R18, desc[UR4][R18.64] ;  /* 0x0000000412127981 */ /* 0x000f68000c1e1b00 */
[----:B------:R-:W5:Y:S01]  /*07d0*/  LDG.E.64 R2, desc[UR4][R2.64] ;  /* 0x0000000402027981 */ /* 0x000f62000c1e1b00 */
[----:B-1----:R-:W-:Y:S01]  /*07e0*/  IMAD.WIDE R4, R0, 0x8, R4 ;  /* 0x0000000800047825 */ /* 0x002fe200078e0204 */
[----:B--2---:R-:W-:-:S08]  /*07f0*/  DMUL R10, R10, UR10 ;  /* 0x0000000a0a0a7c28 */ /* 0x004fd00008000000 */
[----:B---3--:R-:W-:-:S08]  /*0800*/  DFMA R10, R8, UR8, R10 ;  /* 0x00000008080a7c2b */ /* 0x008fd0000800000a */
[----:B----4-:R-:W-:-:S08]  /*0810*/  DFMA R10, R16, UR12, R10 ;  /* 0x0000000c100a7c2b */ /* 0x010fd0000800000a */
[----:B-----5:R-:W-:-:S08]  /*0820*/  DFMA R10, R18, UR14, R10 ;  /* 0x0000000e120a7c2b */ /* 0x020fd0000800000a */
[----:B------:R-:W-:-:S07]  /*0830*/  DFMA R10, R10, UR6, R2 ;  /* 0x000000060a0a7c2b */ /* 0x000fce0008000002 */
[----:B------:R-:W-:Y:S01]  /*0840*/  STG.E.64 desc[UR4][R4.64], R10 ;  /* 0x0000000a04007986 */ /* 0x000fe2000c101b04 */
[----:B------:R-:W-:Y:S05]  /*0850*/  EXIT ;  /* 0x000000000000794d */ /* 0x000fea0003800000 */
.L_x_61:
        /* <DEDUP_REMOVED lines=10> */
.L_x_227:


//--------------------- .text._Z14update4_kernelPdS_S_S_S_S_S_S_S_S_S_S_S_S_S_S_S_S_iidddd --------------------------
	.section	.text._Z14update4_kernelPdS_S_S_S_S_S_S_S_S_S_S_S_S_S_S_S_S_iidddd,"ax",@progbits
	.align	128
        .global         _Z14update4_kernelPdS_S_S_S_S_S_S_S_S_S_S_S_S_S_S_S_S_iidddd
        .type           _Z14update4_kernelPdS_S_S_S_S_S_S_S_S_S_S_S_S_S_S_S_S_iidddd,@function
        .size           _Z14update4_kernelPdS_S_S_S_S_S_S_S_S_S_S_S_S_S_S_S_S_iidddd,(.L_x_228 - _Z14update4_kernelPdS_S_S_S_S_S_S_S_S_S_S_S_S_S_S_S_S_iidddd)
        .other          _Z14update4_kernelPdS_S_S_S_S_S_S_S_S_S_S_S_S_S_S_S_S_iidddd,@"STO_CUDA_ENTRY STV_DEFAULT"
_Z14update4_kernelPdS_S_S_S_S_S_S_S_S_S_S_S_S_S_S_S_S_iidddd:
.text._Z14update4_kernelPdS_S_S_S_S_S_S_S_S_S_S_S_S_S_S_S_S_iidddd:
        /* <DEDUP_REMOVED lines=13> */
[----:B------:R-:W4:Y:S01]  /*00d0*/  LDCU.64 UR6, c[0x0][0x430] ;  /* 0x00008600ff0677ac */ /* 0x000f220008000a00 */
[----:B------:R-:W5:Y:S06]  /*00e0*/  LDCU.64 UR12, c[0x0][0x418] ;  /* 0x00008300ff0c77ac */ /* 0x000f6c0008000a00 */
[----:B------:R-:W4:Y:S01]  /*00f0*/  LDC.64 R16, c[0x0][0x3e8] ;  /* 0x0000fa00ff107b82 */ /* 0x000f220000000a00 */
[----:B0-----:R-:W-:-:S07]  /*0100*/  IMAD.WIDE R6, R0, 0x8, R6 ;  /* 0x0000000800067825 */ /* 0x001fce00078e0206 */
[----:B------:R-:W0:Y:S01]  /*0110*/  LDC.64 R14, c[0x0][0x380] ;  /* 0x0000e000ff0e7b82 */ /* 0x000e220000000a00 */
[C---:B------:R-:W-:Y:S02]  /*0120*/  IMAD.WIDE R8, R2.reuse, 0x8, R6 ;  /* 0x0000000802087825 */ /* 0x040fe400078e0206 */
[----:B-1----:R-:W5:Y:S05]  /*0130*/  LDG.E.64 R6, desc[UR4][R6.64] ;  /* 0x0000000406067981 */ /* 0x002f6a000c1e1b00 */
[----:B------:R-:W1:Y:S01]  /*0140*/  LDC.64 R20, c[0x0][0x3f0] ;  /* 0x0000fc00ff147b82 */ /* 0x000e620000000a00 */
[----:B------:R2:W4:Y:S01]  /*0150*/  LDG.E.64 R10, desc[UR4][R8.64] ;  /* 0x00000004080a7981 */ /* 0x000522000c1e1b00 */
[----:B------:R-:W-:-:S04]  /*0160*/  IMAD.WIDE R12, R2, 0x8, R8 ;  /* 0x00000008020c7825 */ /* 0x000fc800078e0208 */
[C---:B---3--:R-:W-:Y:S02]  /*0170*/  IMAD.WIDE R4, R0.reuse, 0x8, R4 ;  /* 0x0000000800047825 */ /* 0x048fe400078e0204 */
[----:B------:R-:W3:Y:S01]  /*0180*/  LDC.64 R18, c[0x0][0x388] ;  /* 0x0000e200ff127b82 */ /* 0x000ee20000000a00 */
[----:B------:R-:W3:Y:S04]  /*0190*/  LDG.E.64 R12, desc[UR4][R12.64] ;  /* 0x000000040c0c7981 */ /* 0x000ee8000c1e1b00 */
[----:B------:R-:W3:Y:S03]  /*01a0*/  LDG.E.64 R4, desc[UR4][R4.64] ;  /* 0x0000000404047981 */ /* 0x000ee6000c1e1b00 */
[----:B--2---:R-:W2:Y:S02]  /*01b0*/  LDC.64 R8, c[0x0][0x3b8] ;  /* 0x0000ee00ff087b82 */ /* 0x004ea40000000a00 */
[----:B--2---:R-:W-:Y:S01]  /*01c0*/  IMAD.WIDE R8, R0, 0x8, R8 ;  /* 0x0000000800087825 */ /* 0x004fe200078e0208 */
[----:B----4-:R-:W-:-:S08]  /*01d0*/  DMUL R10, R10, UR10 ;  /* 0x0000000a0a0a7c28 */ /* 0x010fd00008000000 */
[----:B-----5:R-:W-:Y:S01]  /*01e0*/  DFMA R6, R6, UR8, R10 ;  /* 0x0000000806067c2b */ /* 0x020fe2000800000a */
[----:B------:R-:W-:-:S07]  /*01f0*/  IMAD.WIDE R10, R0, 0x8, R16 ;  /* 0x00000008000a7825 */ /* 0x000fce00078e0210 */
[----:B---3--:R-:W-:Y:S01]  /*0200*/  DFMA R6, R12, UR6, R6 ;  /* 0x000000060c067c2b */ /* 0x008fe20008000006 */
[----:B------:R-:W-:-:S07]  /*0210*/  IMAD.WIDE R12, R2, 0x8, R10 ;  /* 0x00000008020c7825 */ /* 0x000fce00078e020a */
[----:B------:R-:W-:Y:S01]  /*0220*/  DFMA R6, R6, UR12, R4 ;  /* 0x0000000c06067c2b */ /* 0x000fe20008000004 */
[----:B0-----:R-:W-:-:S06]  /*0230*/  IMAD.WIDE R4, R0, 0x8, R14 ;  /* 0x0000000800047825 */ /* 0x001fcc00078e020e */
[----:B------:R0:W-:Y:S04]  /*0240*/  STG.E.64 desc[UR4][R4.64], R6 ;  /* 0x0000000604007986 */ /* 0x0001e8000c101b04 */
[----:B------:R1:W2:Y:S01]  /*0250*/  LDG.E.64 R14, desc[UR4][R12.64] ;  /* 0x000000040c0e7981 */ /* 0x0002a2000c1e1b00 */
[----:B------:R-:W-:-:S03]  /*0260*/  IMAD.WIDE R16, R2, 0x8, R12 ;  /* 0x0000000802107825 */ /* 0x000fc600078e020c */
[----:B------:R-:W3:Y:S04]  /*0270*/  LDG.E.64 R10, desc[UR4][R10.64] ;  /* 0x000000040a0a7981 */ /* 0x000ee8000c1e1b00 */
[----:B------:R-:W4:Y:S01]  /*0280*/  LDG.E.64 R16, desc[UR4][R16.64] ;  /* 0x0000000410107981 */ /* 0x000f22000c1e1b00 */
[----:B0-----:R-:W0:Y:S03]  /*0290*/  LDC.64 R6, c[0x0][0x3c0] ;  /* 0x0000f000ff067b82 */ /* 0x001e260000000a00 */
[----:B------:R-:W5:Y:S01]  /*02a0*/  LDG.E.64 R8, desc[UR4][R8.64] ;  /* 0x0000000408087981 */ /* 0x000f62000c1e1b00 */
[----:B-1----:R-:W-:-:S04]  /*02b0*/  IMAD.WIDE R12, R0, 0x8, R20 ;  /* 0x00000008000c7825 */ /* 0x002fc800078e0214 */
[C---:B------:R-:W-:Y:S01]  /*02c0*/  IMAD.WIDE R4, R0.reuse, 0x8, R18 ;  /* 0x0000000800047825 */ /* 0x040fe200078e0212 */
[----:B------:R-:W1:Y:S08]  /*02d0*/  LDC.64 R20, c[0x0][0x3f8] ;  /* 0x0000fe00ff147b82 */ /* 0x000e700000000a00 */
[----:B------:R-:W1:Y:S01]  /*02e0*/  LDC.64 R18, c[0x0][0x390] ;  /* 0x0000e400ff127b82 */ /* 0x000e620000000a00 */
[----:B0-----:R-:W-:Y:S01]  /*02f0*/  IMAD.WIDE R6, R0, 0x8, R6 ;  /* 0x0000000800067825 */ /* 0x001fe200078e0206 */
[----:B--2---:R-:W-:-:S08]  /*0300*/  DMUL R14, R14, UR10 ;  /* 0x0000000a0e0e7c28 */ /* 0x004fd00008000000 */
[----:B---3--:R-:W-:-:S08]  /*0310*/  DFMA R14, R10, UR8, R14 ;  /* 0x000000080a0e7c2b */ /* 0x008fd0000800000e */
[----:B----4-:R-:W-:Y:S01]  /*0320*/  DFMA R14, R16, UR6, R14 ;  /* 0x00000006100e7c2b */ /* 0x010fe2000800000e */
[----:B------:R-:W-:-:S07]  /*0330*/  IMAD.WIDE R10, R2, 0x8, R12 ;  /* 0x00000008020a7825 */ /* 0x000fce00078e020c */
[----:B-----5:R-:W-:-:S07]  /*0340*/  DFMA R14, R14, UR12, R8 ;  /* 0x0000000c0e0e7c2b */ /* 0x020fce0008000008 */
[----:B------:R0:W-:Y:S04]  /*0350*/  STG.E.64 desc[UR4][R4.64], R14 ;  /* 0x0000000e04007986 */ /* 0x0001e8000c101b04 */
[----:B------:R1:W2:Y:S01]  /*0360*/  LDG.E.64 R8, desc[UR4][R10.64] ;  /* 0x000000040a087981 */ /* 0x0002a2000c1e1b00 */
[----:B------:R-:W-:-:S03]  /*0370*/  IMAD.WIDE R16, R2, 0x8, R10 ;  /* 0x0000000802107825 */ /* 0x000fc600078e020a */
[----:B------:R-:W3:Y:S04]  /*0380*/  LDG.E.64 R12, desc[UR4][R12.64] ;  /* 0x000000040c0c7981 */ /* 0x000ee8000c1e1b00 */
[----:B------:R-:W4:Y:S04]  /*0390*/  LDG.E.64 R16, desc[UR4][R16.64] ;  /* 0x0000000410107981 */ /* 0x000f28000c1e1b00 */
[----:B------:R-:W5:Y:S01]  /*03a0*/  LDG.E.64 R6, desc[UR4][R6.64] ;  /* 0x0000000406067981 */ /* 0x000f62000c1e1b00 */
[C---:B-1----:R-:W-:Y:S02]  /*03b0*/  IMAD.WIDE R10, R0.reuse, 0x8, R20 ;  /* 0x00000008000a7825 */ /* 0x042fe400078e0214 */
[----:B------:R-:W1:Y:S02]  /*03c0*/  LDC.64 R20, c[0x0][0x3c8] ;  /* 0x0000f200ff147b82 */ /* 0x000e640000000a00 */
[----:B0-----:R-:W-:-:S06]  /*03d0*/  IMAD.WIDE R4, R0, 0x8, R18 ;  /* 0x0000000800047825 */ /* 0x001fcc00078e0212 */
[----:B------:R-:W0:Y:S01]  /*03e0*/  LDC.64 R18, c[0x0][0x398] ;  /* 0x0000e600ff127b82 */ /* 0x000e220000000a00 */
[----:B--2---:R-:W-:-:S08]  /*03f0*/  DMUL R8, R8, UR10 ;  /* 0x0000000a08087c28 */ /* 0x004fd00008000000 */
[----:B---3--:R-:W-:-:S08]  /*0400*/  DFMA R8, R12, UR8, R8 ;  /* 0x000000080c087c2b */ /* 0x008fd00008000008 */
[----:B----4-:R-:W-:Y:S01]  /*0410*/  DFMA R8, R16, UR6, R8 ;  /* 0x0000000610087c2b */ /* 0x010fe20008000008 */
[----:B------:R-:W-:-:S07]  /*0420*/  IMAD.WIDE R12, R2, 0x8, R10 ;  /* 0x00000008020c7825 */ /* 0x000fce00078e020a */
[----:B-----5:R-:W-:-:S07]  /*0430*/  DFMA R8, R8, UR12, R6 ;  /* 0x0000000c08087c2b */ /* 0x020fce0008000006 */
[----:B------:R0:W-:Y:S04]  /*0440*/  STG.E.64 desc[UR4][R4.64], R8 ;  /* 0x0000000804007986 */ /* 0x0001e8000c101b04 */
[----:B------:R-:W2:Y:S01]  /*0450*/  LDG.E.64 R14, desc[UR4][R12.64] ;  /* 0x000000040c0e7981 */ /* 0x000ea2000c1e1b00 */
[----:B------:R-:W-:-:S03]  /*0460*/  IMAD.WIDE R16, R2, 0x8, R12 ;  /* 0x0000000802107825 */ /* 0x000fc600078e020c */
[----:B------:R-:W3:Y:S01]  /*0470*/  LDG.E.64 R10, desc[UR4][R10.64] ;  /* 0x000000040a0a7981 */ /* 0x000ee2000c1e1b00 */
[C---:B-1----:R-:W-:Y:S02]  /*0480*/  IMAD.WIDE R6, R0.reuse, 0x8, R20 ;  /* 0x0000000800067825 */ /* 0x042fe400078e0214 */
[----:B------:R-:W1:Y:S01]  /*0490*/  LDC.64 R20, c[0x0][0x400] ;  /* 0x00010000ff147b82 */ /* 0x000e620000000a00 */
[----:B------:R-:W4:Y:S04]  /*04a0*/  LDG.E.64 R16, desc[UR4][R16.64] ;  /* 0x0000000410107981 */ /* 0x000f28000c1e1b00 */
[----:B------:R-:W5:Y:S01]  /*04b0*/  LDG.E.64 R6, desc[UR4][R6.64] ;  /* 0x0000000406067981 */ /* 0x000f62000c1e1b00 */
[C---:B0-----:R-:W-:Y:S02]  /*04c0*/  IMAD.WIDE R4, R0.reuse, 0x8, R18 ;  /* 0x0000000800047825 */ /* 0x041fe400078e0212 */
[----:B------:R-:W0:Y:S02]  /*04d0*/  LDC.64 R18, c[0x0][0x3a0] ;  /* 0x0000e800ff127b82 */ /* 0x000e240000000a00 */
[----:B-1----:R-:W-:-:S06]  /*04e0*/  IMAD.WIDE R8, R0, 0x8, R20 ;  /* 0x0000000800087825 */ /* 0x002fcc00078e0214 */
[----:B------:R-:W1:Y:S01]  /*04f0*/  LDC.64 R20, c[0x0][0x3d0] ;  /* 0x0000f400ff147b82 */ /* 0x000e620000000a00 */
[----:B--2---:R-:W-:-:S08]  /*0500*/  DMUL R14, R14, UR10 ;  /* 0x0000000a0e0e7c28 */ /* 0x004fd00008000000 */
[----:B---3--:R-:W-:-:S08]  /*0510*/  DFMA R14, R10, UR8, R14 ;  /* 0x000000080a0e7c2b */ /* 0x008fd0000800000e */
[----:B----4-:R-:W-:Y:S01]  /*0520*/  DFMA R14, R16, UR6, R14 ;  /* 0x00000006100e7c2b */ /* 0x010fe2000800000e */
[----:B------:R-:W-:-:S07]  /*0530*/  IMAD.WIDE R10, R2, 0x8, R8 ;  /* 0x00000008020a7825 */ /* 0x000fce00078e0208 */
[----:B-----5:R-:W-:-:S07]  /*0540*/  DFMA R14, R14, UR12, R6 ;  /* 0x0000000c0e0e7c2b */ /* 0x020fce0008000006 */
[----:B------:R0:W-:Y:S04]  /*0550*/  STG.E.64 desc[UR4][R4.64], R14 ;  /* 0x0000000e04007986 */ /* 0x0001e8000c101b04 */
[----:B------:R2:W3:Y:S01]  /*0560*/  LDG.E.64 R12, desc[UR4][R10.64] ;  /* 0x000000040a0c7981 */ /* 0x0004e2000c1e1b00 */
[----:B------:R-:W-:-:S03]  /*0570*/  IMAD.WIDE R16, R2, 0x8, R10 ;  /* 0x0000000802107825 */ /* 0x000fc600078e020a */
[----:B------:R-:W4:Y:S01]  /*0580*/  LDG.E.64 R8, desc[UR4][R8.64] ;  /* 0x0000000408087981 */ /* 0x000f22000c1e1b00 */
[C---:B-1----:R-:W-:Y:S02]  /*0590*/  IMAD.WIDE R6, R0.reuse, 0x8, R20 ;  /* 0x0000000800067825 */ /* 0x042fe400078e0214 */
[----:B------:R-:W2:Y:S01]  /*05a0*/  LDC.64 R20, c[0x0][0x408] ;  /* 0x00010200ff147b82 */ /* 0x000ea20000000a00 */
[----:B------:R-:W5:Y:S04]  /*05b0*/  LDG.E.64 R16, desc[UR4][R16.64] ;  /* 0x0000000410107981 */ /* 0x000f68000c1e1b00 */
[----:B------:R-:W5:Y:S01]  /*05c0*/  LDG.E.64 R6, desc[UR4][R6.64] ;  /* 0x0000000406067981 */ /* 0x000f62000c1e1b00 */
[----:B0-----:R-:W-:-:S04]  /*05d0*/  IMAD.WIDE R4, R0, 0x8, R18 ;  /* 0x0000000800047825 */ /* 0x001fc800078e0212 */
[----:B--2---:R-:W-:Y:S02]  /*05e0*/  IMAD.WIDE R10, R0, 0x8, R20 ;  /* 0x00000008000a7825 */ /* 0x004fe400078e0214 */
[----:B------:R-:W0:Y:S01]  /*05f0*/  LDC.64 R20, c[0x0][0x3d8] ;  /* 0x0000f600ff147b82 */ /* 0x000e220000000a00 */
[----:B---3--:R-:W-:-:S08]  /*0600*/  DMUL R12, R12, UR10 ;  /* 0x0000000a0c0c7c28 */ /* 0x008fd00008000000 */
[----:B----4-:R-:W-:-:S08]  /*0610*/  DFMA R12, R8, UR8, R12 ;  /* 0x00000008080c7c2b */ /* 0x010fd0000800000c */
[----:B-----5:R-:W-:Y:S01]  /*0620*/  DFMA R12, R16, UR6, R12 ;  /* 0x00000006100c7c2b */ /* 0x020fe2000800000c */
[----:B------:R-:W-:Y:S01]  /*0630*/  IMAD.WIDE R8, R2, 0x8, R10 ;  /* 0x0000000802087825 */ /* 0x000fe200078e020a */
[----:B------:R-:W1:Y:S06]  /*0640*/  LDC.64 R16, c[0x0][0x3a8] ;  /* 0x0000ea00ff107b82 */ /* 0x000e6c0000000a00 */
[----:B------:R-:W-:-:S07]  /*0650*/  DFMA R12, R12, UR12, R6 ;  /* 0x0000000c0c0c7c2b */ /* 0x000fce0008000006 */
[----:B------:R1:W-:Y:S04]  /*0660*/  STG.E.64 desc[UR4][R4.64], R12 ;  /* 0x0000000c04007986 */ /* 0x0003e8000c101b04 */
[----:B------:R-:W2:Y:S01]  /*0670*/  LDG.E.64 R6, desc[UR4][R8.64] ;  /* 0x0000000408067981 */ /* 0x000ea2000c1e1b00 */
[----:B------:R-:W-:-:S03]  /*0680*/  IMAD.WIDE R14, R2, 0x8, R8 ;  /* 0x00000008020e7825 */ /* 0x000fc600078e0208 */
[----:B------:R-:W3:Y:S01]  /*0690*/  LDG.E.64 R10, desc[UR4][R10.64] ;  /* 0x000000040a0a7981 */ /* 0x000ee2000c1e1b00 */
[----:B0-----:R-:W-:-:S03]  /*06a0*/  IMAD.WIDE R2, R0, 0x8, R20 ;  /* 0x0000000800027825 */ /* 0x001fc600078e0214 */
[----:B------:R-:W4:Y:S04]  /*06b0*/  LDG.E.64 R14, desc[UR4][R14.64] ;  /* 0x000000040e0e7981 */ /* 0x000f28000c1e1b00 */
[----:B------:R-:W5:Y:S01]  /*06c0*/  LDG.E.64 R2, desc[UR4][R2.64] ;  /* 0x0000000402027981 */ /* 0x000f62000c1e1b00 */
[----:B-1----:R-:W-:Y:S01]  /*06d0*/  IMAD.WIDE R4, R0, 0x8, R16 ;  /* 0x0000000800047825 */ /* 0x002fe200078e0210 */
[----:B--2---:R-:W-:-:S08]  /*06e0*/  DMUL R6, R6, UR10 ;  /* 0x0000000a06067c28 */ /* 0x004fd00008000000 */
[----:B---3--:R-:W-:-:S08]  /*06f0*/  DFMA R6, R10, UR8, R6 ;  /* 0x000000080a067c2b */ /* 0x008fd00008000006 */
[----:B----4-:R-:W-:-:S08]  /*0700*/  DFMA R6, R14, UR6, R6 ;  /* 0x000000060e067c2b */ /* 0x010fd00008000006 */
[----:B-----5:R-:W-:-:S07]  /*0710*/  DFMA R6, R6, UR12, R2 ;  /* 0x0000000c06067c2b */ /* 0x020fce0008000002 */
[----:B------:R-:W-:Y:S01]  /*0720*/  STG.E.64 desc[UR4][R4.64], R6 ;  /* 0x0000000604007986 */ /* 0x000fe2000c101b04 */
[----:B------:R-:W-:Y:S05]  /*0730*/  EXIT ;  /* 0x000000000000794d */ /* 0x000fea0003800000 */
.L_x_62:
        /* <DEDUP_REMOVED lines=12> */
.L_x_228:


//--------------------- .text._Z14update3_kernelPdS_S_S_S_S_S_S_S_S_S_S_S_S_S_S_S_S_iiddd --------------------------
	.section	.text._Z14update3_kernelPdS_S_S_S_S_S_S_S_S_S_S_S_S_S_S_S_S_iiddd,"ax",@progbits
	.align	128
        .global         _Z14update3_kernelPdS_S_S_S_S_S_S_S_S_S_S_S_S_S_S_S_S_iiddd
        .type           _Z14update3_kernelPdS_S_S_S_S_S_S_S_S_S_S_S_S_S_S_S_S_iiddd,@function
        .size           _Z14update3_kernelPdS_S_S_S_S_S_S_S_S_S_S_S_S_S_S_S_S_iiddd,(.L_x_229 - _Z14update3_kernelPdS_S_S_S_S_S_S_S_S_S_S_S_S_S_S_S_S_iiddd)
        .other          _Z14update3_kernelPdS_S_S_S_S_S_S_S_S_S_S_S_S_S_S_S_S_iiddd,@"STO_CUDA_ENTRY STV_DEFAULT"
_Z14update3_kernelPdS_S_S_S_S_S_S_S_S_S_S_S_S_S_S_S_S_iiddd:
.text._Z14update3_kernelPdS_S_S_S_S_S_S_S_S_S_S_S_S_S_S_S_S_iiddd:
        /* <DEDUP_REMOVED lines=13> */
[----:B------:R-:W4:Y:S07]  /*00d0*/  LDCU.64 UR6, c[0x0][0x418] ;  /* 0x00008300ff0677ac */ /* 0x000f2e0008000a00 */
[----:B------:R-:W5:Y:S01]  /*00e0*/  LDC.64 R16, c[0x0][0x3e8] ;  /* 0x0000fa00ff107b82 */ /* 0x000f620000000a00 */
[----:B0-----:R-:W-:-:S07]  /*00f0*/  IMAD.WIDE R6, R0, 0x8, R6 ;  /* 0x0000000800067825 */ /* 0x001fce00078e0206 */
[----:B------:R-:W0:Y:S01]  /*0100*/  LDC.64 R12, c[0x0][0x380] ;  /* 0x0000e000ff0c7b82 */ /* 0x000e220000000a00 */
[----:B------:R-:W-:Y:S02]  /*0110*/  IMAD.WIDE R8, R2, 0x8, R6 ;  /* 0x0000000802087825 */ /* 0x000fe400078e0206 */
[----:B-1----:R-:W4:Y:S05]  /*0120*/  LDG.E.64 R6, desc[UR4][R6.64] ;  /* 0x0000000406067981 */ /* 0x002f2a000c1e1b00 */
[----:B------:R-:W1:Y:S01]  /*0130*/  LDC.64 R14, c[0x0][0x3b8] ;  /* 0x0000ee00ff0e7b82 */ /* 0x000e620000000a00 */
[----:B------:R-:W2:Y:S01]  /*0140*/  LDG.E.64 R8, desc[UR4][R8.64] ;  /* 0x0000000408087981 */ /* 0x000ea2000c1e1b00 */
[----:B---3--:R-:W-:-:S06]  /*0150*/  IMAD.WIDE R4, R0, 0x8, R4 ;  /* 0x0000000800047825 */ /* 0x008fcc00078e0204 */
[----:B------:R-:W3:Y:S01]  /*0160*/  LDC.64 R18, c[0x0][0x388] ;  /* 0x0000e200ff127b82 */ /* 0x000ee20000000a00 */
[----:B------:R-:W3:Y:S07]  /*0170*/  LDG.E.64 R4, desc[UR4][R4.64] ;  /* 0x0000000404047981 */ /* 0x000eee000c1e1b00 */
[----:B------:R-:W1:Y:S01]  /*0180*/  LDC.64 R20, c[0x0][0x3c0] ;  /* 0x0000f000ff147b82 */ /* 0x000e620000000a00 */
[----:B--2---:R-:W-:Y:S01]  /*0190*/  DMUL R10, R8, UR10 ;  /* 0x0000000a080a7c28 */ /* 0x004fe20008000000 */
[----:B-----5:R-:W-:-:S06]  /*01a0*/  IMAD.WIDE R8, R0, 0x8, R16 ;  /* 0x0000000800087825 */ /* 0x020fcc00078e0210 */
[----:B------:R-:W2:Y:S01]  /*01b0*/  LDC.64 R16, c[0x0][0x3f0] ;  /* 0x0000fc00ff107b82 */ /* 0x000ea20000000a00 */
[----:B----4-:R-:W-:Y:S01]  /*01c0*/  DFMA R10, R6, UR8, R10 ;  /* 0x00000008060a7c2b */ /* 0x010fe2000800000a */
[----:B0-----:R-:W-:-:S04]  /*01d0*/  IMAD.WIDE R6, R0, 0x8, R12 ;  /* 0x0000000800067825 */ /* 0x001fc800078e020c */
[----:B------:R-:W-:-:S03]  /*01e0*/  IMAD.WIDE R12, R2, 0x8, R8 ;  /* 0x00000008020c7825 */ /* 0x000fc600078e0208 */
[----:B---3--:R-:W-:-:S07]  /*01f0*/  DFMA R10, R10, UR6, R4 ;  /* 0x000000060a0a7c2b */ /* 0x008fce0008000004 */
[----:B------:R0:W-:Y:S04]  /*0200*/  STG.E.64 desc[UR4][R6.64], R10 ;  /* 0x0000000a06007986 */ /* 0x0001e8000c101b04 */
[----:B------:R-:W3:Y:S01]  /*0210*/  LDG.E.64 R12, desc[UR4][R12.64] ;  /* 0x000000040c0c7981 */ /* 0x000ee2000c1e1b00 */
[----:B-1----:R-:W-:-:S03]  /*0220*/  IMAD.WIDE R4, R0, 0x8, R14 ;  /* 0x0000000800047825 */ /* 0x002fc600078e020e */
[----:B------:R-:W4:Y:S04]  /*0230*/  LDG.E.64 R8, desc[UR4][R8.64] ;  /* 0x0000000408087981 */ /* 0x000f28000c1e1b00 */
[----:B------:R-:W5:Y:S01]  /*0240*/  LDG.E.64 R4, desc[UR4][R4.64] ;  /* 0x0000000404047981 */ /* 0x000f62000c1e1b00 */
[----:B--2---:R-:W-:-:S04]  /*0250*/  IMAD.WIDE R16, R0, 0x8, R16 ;  /* 0x0000000800107825 */ /* 0x004fc800078e0210 */
[----:B0-----:R-:W-:Y:S02]  /*0260*/  IMAD.WIDE R6, R0, 0x8, R18 ;  /* 0x0000000800067825 */ /* 0x001fe400078e0212 */
[----:B------:R-:W0:Y:S01]  /*0270*/  LDC.64 R18, c[0x0][0x390] ;  /* 0x0000e400ff127b82 */ /* 0x000e220000000a00 */
[----:B---3--:R-:W-:-:S07]  /*0280*/  DMUL R14, R12, UR10 ;  /* 0x0000000a0c0e7c28 */ /* 0x008fce0008000000 */
[----:B------:R-:W1:Y:S01]  /*0290*/  LDC.64 R12, c[0x0][0x3f8] ;  /* 0x0000fe00ff0c7b82 */ /* 0x000e620000000a00 */
[----:B----4-:R-:W-:Y:S01]  /*02a0*/  DFMA R14, R8, UR8, R14 ;  /* 0x00000008080e7c2b */ /* 0x010fe2000800000e */
[----:B------:R-:W-:-:S07]  /*02b0*/  IMAD.WIDE R8, R2, 0x8, R16 ;  /* 0x0000000802087825 */ /* 0x000fce00078e0210 */
[----:B-----5:R-:W-:-:S07]  /*02c0*/  DFMA R14, R14, UR6, R4 ;  /* 0x000000060e0e7c2b */ /* 0x020fce0008000004 */
[----:B------:R0:W-:Y:S04]  /*02d0*/  STG.E.64 desc[UR4][R6.64], R14 ;  /* 0x0000000e06007986 */ /* 0x0001e8000c101b04 */
[----:B------:R-:W2:Y:S01]  /*02e0*/  LDG.E.64 R8, desc[UR4][R8.64] ;  /* 0x0000000408087981 */ /* 0x000ea2000c1e1b00 */
[C---:B------:R-:W-:Y:S02]  /*02f0*/  IMAD.WIDE R4, R0.reuse, 0x8, R20 ;  /* 0x0000000800047825 */ /* 0x040fe400078e0214 */
[----:B------:R-:W3:Y:S01]  /*0300*/  LDC.64 R20, c[0x0][0x3c8] ;  /* 0x0000f200ff147b82 */ /* 0x000ee20000000a00 */
[----:B------:R-:W4:Y:S04]  /*0310*/  LDG.E.64 R16, desc[UR4][R16.64] ;  /* 0x0000000410107981 */ /* 0x000f28000c1e1b00 */
[----:B------:R-:W5:Y:S01]  /*0320*/  LDG.E.64 R4, desc[UR4][R4.64] ;  /* 0x0000000404047981 */ /* 0x000f62000c1e1b00 */
[----:B-1----:R-:W-:-:S04]  /*0330*/  IMAD.WIDE R12, R0, 0x8, R12 ;  /* 0x00000008000c7825 */ /* 0x002fc800078e020c */
[----:B0-----:R-:W-:Y:S02]  /*0340*/  IMAD.WIDE R6, R0, 0x8, R18 ;  /* 0x0000000800067825 */ /* 0x001fe400078e0212 */
[----:B------:R-:W0:Y:S01]  /*0350*/  LDC.64 R18, c[0x0][0x398] ;  /* 0x0000e600ff127b82 */ /* 0x000e220000000a00 */
[----:B--2---:R-:W-:-:S08]  /*0360*/  DMUL R10, R8, UR10 ;  /* 0x0000000a080a7c28 */ /* 0x004fd00008000000 */
[----:B----4-:R-:W-:Y:S01]  /*0370*/  DFMA R10, R16, UR8, R10 ;  /* 0x00000008100a7c2b */ /* 0x010fe2000800000a */
[----:B------:R-:W-:Y:S01]  /*0380*/  IMAD.WIDE R8, R2, 0x8, R12 ;  /* 0x0000000802087825 */ /* 0x000fe200078e020c */
[----:B------:R-:W1:Y:S06]  /*0390*/  LDC.64 R16, c[0x0][0x400] ;  /* 0x00010000ff107b82 */ /* 0x000e6c0000000a00 */
[----:B-----5:R-:W-:-:S07]  /*03a0*/  DFMA R10, R10, UR6, R4 ;  /* 0x000000060a0a7c2b */ /* 0x020fce0008000004 */
[----:B------:R0:W-:Y:S04]  /*03b0*/  STG.E.64 desc[UR4][R6.64], R10 ;  /* 0x0000000a06007986 */ /* 0x0001e8000c101b04 */
[----:B------:R-:W2:Y:S01]  /*03c0*/  LDG.E.64 R8, desc[UR4][R8.64] ;  /* 0x0000000408087981 */ /* 0x000ea2000c1e1b00 */
[C---:B---3--:R-:W-:Y:S02]  /*03d0*/  IMAD.WIDE R4, R0.reuse, 0x8, R20 ;  /* 0x0000000800047825 */ /* 0x048fe400078e0214 */
        /* <DEDUP_REMOVED lines=12> */
[----:B------:R-:W4:Y:S01]  /*04a0*/  LDG.E.64 R8, desc[UR4][R8.64] ;  /* 0x0000000408087981 */ /* 0x000f22000c1e1b00 */
[C---:B---3--:R-:W-:Y:S02]  /*04b0*/  IMAD.WIDE R4, R0.reuse, 0x8, R20 ;  /* 0x0000000800047825 */ /* 0x048fe400078e0214 */
[----:B------:R-:W3:Y:S01]  /*04c0*/  LDC.64 R20, c[0x0][0x3d8] ;  /* 0x0000f600ff147b82 */ /* 0x000ee20000000a00 */
[----:B------:R-:W5:Y:S04]  /*04d0*/  LDG.E.64 R16, desc[UR4][R16.64] ;  /* 0x0000000410107981 */ /* 0x000f68000c1e1b00 */
[----:B------:R-:W3:Y:S01]  /*04e0*/  LDG.E.64 R4, desc[UR4][R4.64] ;  /* 0x0000000404047981 */ /* 0x000ee2000c1e1b00 */
[----:B-1----:R-:W-:-:S02]  /*04f0*/  IMAD.WIDE R12, R0, 0x8, R12 ;  /* 0x00000008000c7825 */ /* 0x002fc400078e020c */
[----:B--2---:R-:W1:Y:S02]  /*0500*/  LDC.64 R14, c[0x0][0x3a8] ;  /* 0x0000ea00ff0e7b82 */ /* 0x004e640000000a00 */
[----:B0-----:R-:W-:Y:S01]  /*0510*/  IMAD.WIDE R6, R0, 0x8, R18 ;  /* 0x0000000800067825 */ /* 0x001fe200078e0212 */
[----:B----4-:R-:W-:-:S08]  /*0520*/  DMUL R10, R8, UR10 ;  /* 0x0000000a080a7c28 */ /* 0x010fd00008000000 */
[----:B-----5:R-:W-:Y:S01]  /*0530*/  DFMA R10, R16, UR8, R10 ;  /* 0x00000008100a7c2b */ /* 0x020fe2000800000a */
[----:B------:R-:W-:-:S07]  /*0540*/  IMAD.WIDE R8, R2, 0x8, R12 ;  /* 0x0000000802087825 */ /* 0x000fce00078e020c */
[----:B---3--:R-:W-:-:S07]  /*0550*/  DFMA R10, R10, UR6, R4 ;  /* 0x000000060a0a7c2b */ /* 0x008fce0008000004 */
[----:B------:R-:W-:Y:S04]  /*0560*/  STG.E.64 desc[UR4][R6.64], R10 ;  /* 0x0000000a06007986 */ /* 0x000fe8000c101b04 */
[----:B------:R-:W2:Y:S01]  /*0570*/  LDG.E.64 R8, desc[UR4][R8.64] ;  /* 0x0000000408087981 */ /* 0x000ea2000c1e1b00 */
[----:B------:R-:W-:-:S03]  /*0580*/  IMAD.WIDE R2, R0, 0x8, R20 ;  /* 0x0000000800027825 */ /* 0x000fc600078e0214 */
[----:B------:R-:W3:Y:S04]  /*0590*/  LDG.E.64 R12, desc[UR4][R12.64] ;  /* 0x000000040c0c7981 */ /* 0x000ee8000c1e1b00 */
[----:B------:R-:W4:Y:S01]  /*05a0*/  LDG.E.64 R2, desc[UR4][R2.64] ;  /* 0x0000000402027981 */ /* 0x000f22000c1e1b00 */
[----:B-1----:R-:W-:Y:S01]  /*05b0*/  IMAD.WIDE R14, R0, 0x8, R14 ;  /* 0x00000008000e7825 */ /* 0x002fe200078e020e */
[----:B--2---:R-:W-:-:S08]  /*05c0*/  DMUL R4, R8, UR10 ;  /* 0x0000000a08047c28 */ /* 0x004fd00008000000 */
[----:B---3--:R-:W-:-:S08]  /*05d0*/  DFMA R4, R12, UR8, R4 ;  /* 0x000000080c047c2b */ /* 0x008fd00008000004 */
[----:B----4-:R-:W-:-:S07]  /*05e0*/  DFMA R4, R4, UR6, R2 ;  /* 0x0000000604047c2b */ /* 0x010fce0008000002 */
[----:B------:R-:W-:Y:S01]  /*05f0*/  STG.E.64 desc[UR4][R14.64], R4 ;  /* 0x000000040e007986 */ /* 0x000fe2000c101b04 */
[----:B------:R-:W-:Y:S05]  /*0600*/  EXIT ;  /* 0x000000000000794d */ /* 0x000fea0003800000 */
.L_x_63:
        /* <DEDUP_REMOVED lines=15> */
.L_x_229:


//--------------------- .text._Z14update2_kernelPdS_S_S_S_S_S_S_S_S_S_S_S_S_S_S_S_S_iidd --------------------------
	.section	.text._Z14update2_kernelPdS_S_S_S_S_S_S_S_S_S_S_S_S_S_S_S_S_iidd,"ax",@progbits
	.align	128
        .global         _Z14update2_kernelPdS_S_S_S_S_S_S_S_S_S_S_S_S_S_S_S_S_iidd
        .type           _Z14update2_kernelPdS_S_S_S_S_S_S_S_S_S_S_S_S_S_S_S_S_iidd,@function
        .size           _Z14update2_kernelPdS_S_S_S_S_S_S_S_S_S_S_S_S_S_S_S_S_iidd,(.L_x_230 - _Z14update2_kernelPdS_S_S_S_S_S_S_S_S_S_S_S_S_S_S_S_S_iidd)
        .other          _Z14update2_kernelPdS_S_S_S_S_S_S_S_S_S_S_S_S_S_S_S_S_iidd,@"STO_CUDA_ENTRY STV_DEFAULT"
_Z14update2_kernelPdS_S_S_S_S_S_S_S_S_S_S_S_S_S_S_S_S_iidd:
.text._Z14update2_kernelPdS_S_S_S_S_S_S_S_S_S_S_S_S_S_S_S_S_iidd:
[----:B------:R-:W-:Y:S01]  /*0000*/  LDC R1, c[0x0][0x37c] ;  /* 0x0000df00ff017b82 */ /* 0x000fe20000000800 */
[----:B------:R-:W0:Y:S07]  /*0010*/  S2R R3, SR_TID.X ;  /* 0x0000000000037919 */ /* 0x000e2e0000002100 */
[----:B------:R-:W0:Y:S01]  /*0020*/  S2UR UR4, SR_CTAID.X ;  /* 0x00000000000479c3 */ /* 0x000e220000002500 */
[----:B------:R-:W1:Y:S07]  /*0030*/  LDCU.64 UR6, c[0x0][0x410] ;  /* 0x00008200ff0677ac */ /* 0x000e6e0008000a00 */
[----:B------:R-:W0:Y:S02]  /*0040*/  LDC R0, c[0x0][0x360] ;  /* 0x0000d800ff007b82 */ /* 0x000e240000000800 */
[----:B0-----:R-:W-:-:S05]  /*0050*/  IMAD R0, R0, UR4, R3 ;  /* 0x0000000400007c24 */ /* 0x001fca000f8e0203 */
[----:B-1----:R-:W-:-:S04]  /*0060*/  ISETP.GE.AND P0, PT, R0, UR7, PT ;  /* 0x0000000700007c0c */ /* 0x002fc8000bf06270 */
[----:B------:R-:W-:-:S13]  /*0070*/  ISETP.GE.OR P0, PT, R0, UR6, !P0 ;  /* 0x0000000600007c0c */ /* 0x000fda000c706670 */
[----:B------:R-:W-:Y:S05]  /*0080*/  @P0 EXIT ;  /* 0x000000000000094d */ /* 0x000fea0003800000 */
[----:B------:R-:W0:Y:S01]  /*0090*/  LDC.64 R4, c[0x0][0x3b0] ;  /* 0x0000ec00ff047b82 */ /* 0x000e220000000a00 */
[----:B------:R-:W1:Y:S01]  /*00a0*/  LDCU.64 UR4, c[0x0][0x358] ;  /* 0x00006b00ff0477ac */ /* 0x000e620008000a00 */
[----:B------:R-:W2:Y:S06]  /*00b0*/  LDCU.64 UR6, c[0x0][0x418] ;  /* 0x00008300ff0677ac */ /* 0x000eac0008000a00 */
[----:B------:R-:W3:Y:S08]  /*00c0*/  LDC.64 R6, c[0x0][0x3e0] ;  /* 0x0000f800ff067b82 */ /* 0x000ef00000000a00 */
[----:B------:R-:W2:Y:S01]  /*00d0*/  LDC.64 R2, c[0x0][0x420] ;  /* 0x00010800ff027b82 */ /* 0x000ea20000000a00 */
[----:B0-----:R-:W-:-:S07]  /*00e0*/  IMAD.WIDE R4, R0, 0x8, R4 ;  /* 0x0000000800047825 */ /* 0x001fce00078e0204 */
[----:B------:R-:W0:Y:S01]  /*00f0*/  LDC.64 R10, c[0x0][0x380] ;  /* 0x0000e000ff0a7b82 */ /* 0x000e220000000a00 */
[----:B-1----:R-:W4:Y:S01]  /*0100*/  LDG.E.64 R4, desc[UR4][R4.64] ;  /* 0x0000000404047981 */ /* 0x002f22000c1e1b00 */
[----:B---3--:R-:W-:-:S06]  /*0110*/  IMAD.WIDE R6, R0, 0x8, R6 ;  /* 0x0000000800067825 */ /* 0x008fcc00078e0206 */
[----:B------:R-:W1:Y:S01]  /*0120*/  LDC.64 R12, c[0x0][0x3b8] ;  /* 0x0000ee00ff0c7b82 */ /* 0x000e620000000a00 */
[----:B------:R-:W4:Y:S07]  /*0130*/  LDG.E.64 R6, desc[UR4][R6.64] ;  /* 0x0000000406067981 */ /* 0x000f2e000c1e1b00 */
[----:B------:R-:W3:Y:S01]  /*0140*/  LDC.64 R14, c[0x0][0x3e8] ;  /* 0x0000fa00ff0e7b82 */ /* 0x000ee20000000a00 */
[----:B--2---:R-:W-:Y:S01]  /*0150*/  DMUL R2, R2, UR6 ;  /* 0x0000000602027c28 */ /* 0x004fe20008000000 */
[----:B0-----:R-:W-:-:S06]  /*0160*/  IMAD.WIDE R10, R0, 0x8, R10 ;  /* 0x00000008000a7825 */ /* 0x001fcc00078e020a */
[----:B------:R-:W0:Y:S01]  /*0170*/  LDC.64 R16, c[0x0][0x3c0] ;  /* 0x0000f000ff107b82 */ /* 0x000e220000000a00 */
[----:B-1----:R-:W-:-:S07]  /*0180*/  IMAD.WIDE R12, R0, 0x8, R12 ;  /* 0x00000008000c7825 */ /* 0x002fce00078e020c */
[----:B------:R-:W1:Y:S01]  /*0190*/  LDC.64 R18, c[0x0][0x3f0] ;  /* 0x0000fc00ff127b82 */ /* 0x000e620000000a00 */
[----:B----4-:R-:W-:Y:S01]  /*01a0*/  DFMA R8, R2, R6, R4 ;  /* 0x000000060208722b */ /* 0x010fe20000000004 */
[----:B---3--:R-:W-:-:S06]  /*01b0*/  IMAD.WIDE R4, R0, 0x8, R14 ;  /* 0x0000000800047825 */ /* 0x008fcc00078e020e */
[----:B------:R-:W2:Y:S01]  /*01c0*/  LDC.64 R14, c[0x0][0x388] ;  /* 0x0000e200ff0e7b82 */ /* 0x000ea20000000a00 */
[----:B------:R3:W-:Y:S04]  /*01d0*/  STG.E.64 desc[UR4][R10.64], R8 ;  /* 0x000000080a007986 */ /* 0x0007e8000c101b04 */
[----:B------:R-:W4:Y:S04]  /*01e0*/  LDG.E.64 R12, desc[UR4][R12.64] ;  /* 0x000000040c0c7981 */ /* 0x000f28000c1e1b00 */
[----:B------:R-:W4:Y:S01]  /*01f0*/  LDG.E.64 R4, desc[UR4][R4.64] ;  /* 0x0000000404047981 */ /* 0x000f22000c1e1b00 */
[----:B0-----:R-:W-:-:S04]  /*0200*/  IMAD.WIDE R16, R0, 0x8, R16 ;  /* 0x0000000800107825 */ /* 0x001fc800078e0210 */
[C---:B-1----:R-:W-:Y:S01]  /*0210*/  IMAD.WIDE R18, R0.reuse, 0x8, R18 ;  /* 0x0000000800127825 */ /* 0x042fe200078e0212 */
[----:B---3--:R-:W0:Y:S03]  /*0220*/  LDC.64 R8, c[0x0][0x390] ;  /* 0x0000e400ff087b82 */ /* 0x008e260000000a00 */
[----:B--2---:R-:W-:-:S05]  /*0230*/  IMAD.WIDE R14, R0, 0x8, R14 ;  /* 0x00000008000e7825 */ /* 0x004fca00078e020e */
[----:B------:R-:W1:Y:S01]  /*0240*/  LDC.64 R10, c[0x0][0x3c8] ;  /* 0x0000f200ff0a7b82 */ /* 0x000e620000000a00 */
[----:B----4-:R-:W-:-:S07]  /*0250*/  DFMA R6, R2, R4, R12 ;  /* 0x000000040206722b */ /* 0x010fce000000000c */
[----:B------:R-:W2:Y:S01]  /*0260*/  LDC.64 R12, c[0x0][0x3f8] ;  /* 0x0000fe00ff0c7b82 */ /* 0x000ea20000000a00 */
[----:B------:R3:W-:Y:S04]  /*0270*/  STG.E.64 desc[UR4][R14.64], R6 ;  /* 0x000000060e007986 */ /* 0x0007e8000c101b04 */
[----:B------:R-:W4:Y:S04]  /*0280*/  LDG.E.64 R16, desc[UR4][R16.64] ;  /* 0x0000000410107981 */ /* 0x000f28000c1e1b00 */
[----:B------:R-:W4:Y:S01]  /*0290*/  LDG.E.64 R18, desc[UR4][R18.64] ;  /* 0x0000000412127981 */ /* 0x000f22000c1e1b00 */
[----:B0-----:R-:W-:-:S04]  /*02a0*/  IMAD.WIDE R8, R0, 0x8, R8 ;  /* 0x0000000800087825 */ /* 0x001fc800078e0208 */
[C---:B-1----:R-:W-:Y:S01]  /*02b0*/  IMAD.WIDE R10, R0.reuse, 0x8, R10 ;  /* 0x00000008000a7825 */ /* 0x042fe200078e020a */
[----:B---3--:R-:W0:Y:S03]  /*02c0*/  LDC.64 R14, c[0x0][0x398] ;  /* 0x0000e600ff0e7b82 */ /* 0x008e260000000a00 */
[----:B--2---:R-:W-:Y:S01]  /*02d0*/  IMAD.WIDE R12, R0, 0x8, R12 ;  /* 0x00000008000c7825 */ /* 0x004fe200078e020c */
[----:B----4-:R-:W-:-:S04]  /*02e0*/  DFMA R4, R2, R18, R16 ;  /* 0x000000120204722b */ /* 0x010fc80000000010 */
[----:B------:R-:W1:Y:S03]  /*02f0*/  LDC.64 R16, c[0x0][0x3d0] ;  /* 0x0000f400ff107b82 */ /* 0x000e660000000a00 */
[----:B------:R2:W-:Y:S05]  /*0300*/  STG.E.64 desc[UR4][R8.64], R4 ;  /* 0x0000000408007986 */ /* 0x0005ea000c101b04 */
[----:B------:R-:W3:Y:S01]  /*0310*/  LDC.64 R18, c[0x0][0x400] ;  /* 0x00010000ff127b82 */ /* 0x000ee20000000a00 */
[----:B------:R-:W4:Y:S04]  /*0320*/  LDG.E.64 R10, desc[UR4][R10.64] ;  /* 0x000000040a0a7981 */ /* 0x000f28000c1e1b00 */
[----:B------:R-:W4:Y:S01]  /*0330*/  LDG.E.64 R12, desc[UR4][R12.64] ;  /* 0x000000040c0c7981 */ /* 0x000f22000c1e1b00 */
[----:B0-----:R-:W-:-:S02]  /*0340*/  IMAD.WIDE R14, R0, 0x8, R14 ;  /* 0x00000008000e7825 */ /* 0x001fc400078e020e */
[----:B--2---:R-:W0:Y:S02]  /*0350*/  LDC.64 R8, c[0x0][0x3a0] ;  /* 0x0000e800ff087b82 */ /* 0x004e240000000a00 */
[----:B-1----:R-:W-:-:S04]  /*0360*/  IMAD.WIDE R16, R0, 0x8, R16 ;  /* 0x0000000800107825 */ /* 0x002fc800078e0210 */
[C---:B---3--:R-:W-:Y:S01]  /*0370*/  IMAD.WIDE R18, R0.reuse, 0x8, R18 ;  /* 0x0000000800127825 */ /* 0x048fe200078e0212 */
[----:B----4-:R-:W-:Y:S01]  /*0380*/  DFMA R6, R2, R12, R10 ;  /* 0x0000000c0206722b */ /* 0x010fe2000000000a */
[----:B------:R-:W1:Y:S06]  /*0390*/  LDC.64 R10, c[0x0][0x3d8] ;  /* 0x0000f600ff0a7b82 */ /* 0x000e6c0000000a00 */
[----:B------:R2:W-:Y:S02]  /*03a0*/  STG.E.64 desc[UR4][R14.64], R6 ;  /* 0x000000060e007986 */ /* 0x0005e4000c101b04 */
[----:B------:R-:W3:Y:S02]  /*03b0*/  LDC.64 R12, c[0x0][0x408] ;  /* 0x00010200ff0c7b82 */ /* 0x000ee40000000a00 */
[----:B------:R-:W4:Y:S04]  /*03c0*/  LDG.E.64 R16, desc[UR4][R16.64] ;  /* 0x0000000410107981 */ /* 0x000f28000c1e1b00 */
[----:B------:R-:W4:Y:S01]  /*03d0*/  LDG.E.64 R18, desc[UR4][R18.64] ;  /* 0x0000000412127981 */ /* 0x000f22000c1e1b00 */
[C---:B0-----:R-:W-:Y:S01]  /*03e0*/  IMAD.WIDE R8, R0.reuse, 0x8, R8 ;  /* 0x0000000800087825 */ /* 0x041fe200078e0208 */
[----:B--2---:R-:W0:Y:S03]  /*03f0*/  LDC.64 R6, c[0x0][0x3a8] ;  /* 0x0000ea00ff067b82 */ /* 0x004e260000000a00 */
[----:B-1----:R-:W-:-:S04]  /*0400*/  IMAD.WIDE R10, R0, 0x8, R10 ;  /* 0x00000008000a7825 */ /* 0x002fc800078e020a */
[----:B---3--:R-:W-:Y:S01]  /*0410*/  IMAD.WIDE R12, R0, 0x8, R12 ;  /* 0x00000008000c7825 */ /* 0x008fe200078e020c */
[----:B----4-:R-:W-:-:S07]  /*0420*/  DFMA R4, R2, R18, R16 ;  /* 0x000000120204722b */ /* 0x010fce0000000010 */
[----:B------:R-:W-:Y:S04]  /*0430*/  STG.E.64 desc[UR4][R8.64], R4 ;  /* 0x0000000408007986 */ /* 0x000fe8000c101b04 */
[----:B------:R-:W2:Y:S04]  /*0440*/  LDG.E.64 R10, desc[UR4][R10.64] ;  /* 0x000000040a0a7981 */ /* 0x000ea8000c1e1b00 */
[----:B------:R-:W2:Y:S01]  /*0450*/  LDG.E.64 R12, desc[UR4][R12.64] ;  /* 0x000000040c0c7981 */ /* 0x000ea2000c1e1b00 */
[----:B0-----:R-:W-:Y:S01]  /*0460*/  IMAD.WIDE R6, R0, 0x8, R6 ;  /* 0x0000000800067825 */ /* 0x001fe200078e0206 */
[----:B--2---:R-:W-:-:S07]  /*0470*/  DFMA R2, R2, R12, R10 ;  /* 0x0000000c0202722b */ /* 0x004fce000000000a */
[----:B------:R-:W-:Y:S01]  /*0480*/  STG.E.64 desc[UR4][R6.64], R2 ;  /* 0x0000000206007986 */ /* 0x000fe2000c101b04 */
[----:B------:R-:W-:Y:S05]  /*0490*/  EXIT ;  /* 0x000000000000794d */ /* 0x000fea0003800000 */
.L_x_64:
        /* <DEDUP_REMOVED lines=14> */
.L_x_230:


//--------------------- .text._Z14update1_kernelPdS_S_S_S_S_S_S_S_S_S_S_i --------------------------
	.section	.text._Z14update1_kernelPdS_S_S_S_S_S_S_S_S_S_S_i,"ax",@progbits
	.align	128
        .global         _Z14update1_kernelPdS_S_S_S_S_S_S_S_S_S_S_i
        .type           _Z14update1_kernelPdS_S_S_S_S_S_S_S_S_S_S_i,@function
        .size           _Z14update1_kernelPdS_S_S_S_S_S_S_S_S_S_S_i,(.L_x_231 - _Z14update1_kernelPdS_S_S_S_S_S_S_S_S_S_S_i)
        .other          _Z14update1_kernelPdS_S_S_S_S_S_S_S_S_S_S_i,@"STO_CUDA_ENTRY STV_DEFAULT"
_Z14update1_kernelPdS_S_S_S_S_S_S_S_S_S_S_i:
.text._Z14update1_kernelPdS_S_S_S_S_S_S_S_S_S_S_i:
[----:B------:R-:W-:Y:S01]  /*0000*/  LDC R1, c[0x0][0x37c] ;  /* 0x0000df00ff017b82 */ /* 0x000fe20000000800 */
[----:B------:R-:W0:Y:S07]  /*0010*/  S2R R3, SR_TID.X ;  /* 0x0000000000037919 */ /* 0x000e2e0000002100 */
[----:B------:R-:W0:Y:S01]  /*0020*/  S2UR UR4, SR_CTAID.X ;  /* 0x00000000000479c3 */ /* 0x000e220000002500 */
[----:B------:R-:W1:Y:S07]  /*0030*/  LDCU UR5, c[0x0][0x3e0] ;  /* 0x00007c00ff0577ac */ /* 0x000e6e0008000800 */
[----:B------:R-:W0:Y:S02]  /*0040*/  LDC R0, c[0x0][0x360] ;  /* 0x0000d800ff007b82 */ /* 0x000e240000000800 */
[----:B0-----:R-:W-:-:S05]  /*0050*/  IMAD R0, R0, UR4, R3 ;  /* 0x0000000400007c24 */ /* 0x001fca000f8e0203 */
[----:B-1----:R-:W-:-:S13]  /*0060*/  ISETP.GE.AND P0, PT, R0, UR5, PT ;  /* 0x0000000500007c0c */ /* 0x002fda000bf06270 */
[----:B------:R-:W-:Y:S05]  /*0070*/  @P0 EXIT ;  /* 0x000000000000094d */ /* 0x000fea0003800000 */
[----:B------:R-:W0:Y:S01]  /*0080*/  LDC.64 R2, c[0x0][0x3b0] ;  /* 0x0000ec00ff027b82 */ /* 0x000e220000000a00 */
[----:B------:R-:W1:Y:S07]  /*0090*/  LDCU.64 UR4, c[0x0][0x358] ;  /* 0x00006b00ff0477ac */ /* 0x000e6e0008000a00 */
[----:B------:R-:W2:Y:S08]  /*00a0*/  LDC.64 R4, c[0x0][0x380] ;  /* 0x0000e000ff047b82 */ /* 0x000eb00000000a00 */
[----:B------:R-:W3:Y:S01]  /*00b0*/  LDC.64 R6, c[0x0][0x3b8] ;  /* 0x0000ee00ff067b82 */ /* 0x000ee20000000a00 */
[----:B0-----:R-:W-:-:S07]  /*00c0*/  IMAD.WIDE R2, R0, 0x8, R2 ;  /* 0x0000000800027825 */ /* 0x001fce00078e0202 */
[----:B------:R-:W0:Y:S01]  /*00d0*/  LDC.64 R8, c[0x0][0x388] ;  /* 0x0000e200ff087b82 */ /* 0x000e220000000a00 */
[----:B-1----:R-:W4:Y:S01]  /*00e0*/  LDG.E.64 R2, desc[UR4][R2.64] ;  /* 0x0000000402027981 */ /* 0x002f22000c1e1b00 */
[----:B--2---:R-:W-:-:S06]  /*00f0*/  IMAD.WIDE R4, R0, 0x8, R4 ;  /* 0x0000000800047825 */ /* 0x004fcc00078e0204 */
[----:B------:R-:W1:Y:S01]  /*0100*/  LDC.64 R10, c[0x0][0x3c0] ;  /* 0x0000f000ff0a7b82 */ /* 0x000e620000000a00 */
[----:B---3--:R-:W-:-:S07]  /*0110*/  IMAD.WIDE R6, R0, 0x8, R6 ;  /* 0x0000000800067825 */ /* 0x008fce00078e0206 */
[----:B------:R-:W2:Y:S08]  /*0120*/  LDC.64 R12, c[0x0][0x390] ;  /* 0x0000e400ff0c7b82 */ /* 0x000eb00000000a00 */
[----:B------:R-:W3:Y:S01]  /*0130*/  LDC.64 R14, c[0x0][0x3c8] ;  /* 0x0000f200ff0e7b82 */ /* 0x000ee20000000a00 */
[----:B----4-:R4:W-:Y:S04]  /*0140*/  STG.E.64 desc[UR4][R4.64], R2 ;  /* 0x0000000204007986 */ /* 0x0109e8000c101b04 */
[----:B------:R-:W5:Y:S01]  /*0150*/  LDG.E.64 R6, desc[UR4][R6.64] ;  /* 0x0000000406067981 */ /* 0x000f62000c1e1b00 */
[----:B0-----:R-:W-:-:S04]  /*0160*/  IMAD.WIDE R8, R0, 0x8, R8 ;  /* 0x0000000800087825 */ /* 0x001fc800078e0208 */
[----:B-1----:R-:W-:-:S04]  /*0170*/  IMAD.WIDE R10, R0, 0x8, R10 ;  /* 0x00000008000a7825 */ /* 0x002fc800078e020a */
[C---:B--2---:R-:W-:Y:S01]  /*0180*/  IMAD.WIDE R12, R0.reuse, 0x8, R12 ;  /* 0x00000008000c7825 */ /* 0x044fe200078e020c */
[----:B----4-:R-:W0:Y:S01]  /*0190*/  LDC.64 R4, c[0x0][0x398] ;  /* 0x0000e600ff047b82 */ /* 0x010e220000000a00 */
[----:B-----5:R1:W-:Y:S04]  /*01a0*/  STG.E.64 desc[UR4][R8.64], R6 ;  /* 0x0000000608007986 */ /* 0x0203e8000c101b04 */
[----:B------:R-:W2:Y:S01]  /*01b0*/  LDG.E.64 R10, desc[UR4][R10.64] ;  /* 0x000000040a0a7981 */ /* 0x000ea2000c1e1b00 */
[C---:B---3--:R-:W-:Y:S02]  /*01c0*/  IMAD.WIDE R2, R0.reuse, 0x8, R14 ;  /* 0x0000000800027825 */ /* 0x048fe400078e020e */
[----:B------:R-:W3:Y:S02]  /*01d0*/  LDC.64 R14, c[0x0][0x3d0] ;  /* 0x0000f400ff0e7b82 */ /* 0x000ee40000000a00 */
[----:B0-----:R-:W-:-:S06]  /*01e0*/  IMAD.WIDE R4, R0, 0x8, R4 ;  /* 0x0000000800047825 */ /* 0x001fcc00078e0204 */
[----:B-1----:R-:W0:Y:S01]  /*01f0*/  LDC.64 R8, c[0x0][0x3a0] ;  /* 0x0000e800ff087b82 */ /* 0x002e220000000a00 */
[----:B--2---:R1:W-:Y:S04]  /*0200*/  STG.E.64 desc[UR4][R12.64], R10 ;  /* 0x0000000a0c007986 */ /* 0x0043e8000c101b04 */
[----:B------:R-:W2:Y:S01]  /*0210*/  LDG.E.64 R2, desc[UR4][R2.64] ;  /* 0x0000000402027981 */ /* 0x000ea2000c1e1b00 */
[C---:B---3--:R-:W-:Y:S02]  /*0220*/  IMAD.WIDE R6, R0.reuse, 0x8, R14 ;  /* 0x0000000800067825 */ /* 0x048fe400078e020e */
[----:B------:R-:W3:Y:S02]  /*0230*/  LDC.64 R14, c[0x0][0x3d8] ;  /* 0x0000f600ff0e7b82 */ /* 0x000ee40000000a00 */
[----:B0-----:R-:W-:-:S06]  /*0240*/  IMAD.WIDE R8, R0, 0x8, R8 ;  /* 0x0000000800087825 */ /* 0x001fcc00078e0208 */
[----:B-1----:R-:W0:Y:S01]  /*0250*/  LDC.64 R12, c[0x0][0x3a8] ;  /* 0x0000ea00ff0c7b82 */ /* 0x002e220000000a00 */
[----:B--2---:R-:W-:Y:S04]  /*0260*/  STG.E.64 desc[UR4][R4.64], R2 ;  /* 0x0000000204007986 */ /* 0x004fe8000c101b04 */
[----:B------:R-:W2:Y:S01]  /*0270*/  LDG.E.64 R6, desc[UR4][R6.64] ;  /* 0x0000000406067981 */ /* 0x000ea2000c1e1b00 */
[----:B---3--:R-:W-:-:S03]  /*0280*/  IMAD.WIDE R10, R0, 0x8, R14 ;  /* 0x00000008000a7825 */ /* 0x008fc600078e020e */
[----:B--2---:R-:W-:Y:S04]  /*0290*/  STG.E.64 desc[UR4][R8.64], R6 ;  /* 0x0000000608007986 */ /* 0x004fe8000c101b04 */
[----:B------:R-:W2:Y:S01]  /*02a0*/  LDG.E.64 R10, desc[UR4][R10.64] ;  /* 0x000000040a0a7981 */ /* 0x000ea2000c1e1b00 */
[----:B0-----:R-:W-:-:S05]  /*02b0*/  IMAD.WIDE R12, R0, 0x8, R12 ;  /* 0x00000008000c7825 */ /* 0x001fca00078e020c */
[----:B--2---:R-:W-:Y:S01]  /*02c0*/  STG.E.64 desc[UR4][R12.64], R10 ;  /* 0x0000000a0c007986 */ /* 0x004fe2000c101b04 */
[----:B------:R-:W-:Y:S05]  /*02d0*/  EXIT ;  /* 0x000000000000794d */ /* 0x000fea0003800000 */
.L_x_65:
        /* <DEDUP_REMOVED lines=10> */
.L_x_231:


//--------------------- .text._Z16stageStep_kernelPdS_S_S_S_S_S_S_S_S_S_S_S_iiiii --------------------------
	.section	.text._Z16stageStep_kernelPdS_S_S_S_S_S_S_S_S_S_S_S_iiiii,"ax",@progbits
	.align	128
        .global         _Z16stageStep_kernelPdS_S_S_S_S_S_S_S_S_S_S_S_iiiii
        .type           _Z16stageStep_kernelPdS_S_S_S_S_S_S_S_S_S_S_S_iiiii,@function
        .size           _Z16stageStep_kernelPdS_S_S_S_S_S_S_S_S_S_S_S_iiiii,(.L_x_223 - _Z16stageStep_kernelPdS_S_S_S_S_S_S_S_S_S_S_S_iiiii)
        .other          _Z16stageStep_kernelPdS_S_S_S_S_S_S_S_S_S_S_S_iiiii,@"STO_CUDA_ENTRY STV_DEFAULT"
_Z16stageStep_kernelPdS_S_S_S_S_S_S_S_S_S_S_S_iiiii:
.text._Z16stageStep_kernelPdS_S_S_S_S_S_S_S_S_S_S_S_iiiii:
[----:B------:R-:W-:Y:S01]  /*0000*/  LDC R1, c[0x0][0x37c] ;  /* 0x0000df00ff017b82 */ /* 0x000fe20000000800 */
[----:B------:R-:W0:Y:S07]  /*0010*/  S2R R0, SR_TID.X ;  /* 0x0000000000007919 */ /* 0x000e2e0000002100 */
[----:B------:R-:W1:Y:S01]  /*0020*/  S2UR UR4, SR_CTAID.X ;  /* 0x00000000000479c3 */ /* 0x000e620000002500 */
[----:B------:R-:W1:Y:S01]  /*0030*/  LDCU UR5, c[0x0][0x360] ;  /* 0x00006c00ff0577ac */ /* 0x000e620008000800 */
[----:B------:R-:W2:Y:S06]  /*0040*/  LDCU UR8, c[0x0][0x3f0] ;  /* 0x00007e00ff0877ac */ /* 0x000eac0008000800 */
[----:B------:R-:W3:Y:S01]  /*0050*/  LDC R9, c[0x0][0x3ec] ;  /* 0x0000fb00ff097b82 */ /* 0x000ee20000000800 */
[----:B-1----:R-:W-:-:S06]  /*0060*/  UIMAD UR4, UR4, UR5, URZ ;  /* 0x00000005040472a4 */ /* 0x002fcc000f8e02ff */
[----:B0-----:R-:W-:-:S05]  /*0070*/  VIADD R2, R0, UR4 ;  /* 0x0000000400027c36 */ /* 0x001fca0008000000 */
[----:B--2---:R-:W-:-:S04]  /*0080*/  ISETP.GE.AND P0, PT, R2, UR8, PT ;  /* 0x0000000802007c0c */ /* 0x004fc8000bf06270 */
[----:B---3--:R-:W-:-:S13]  /*0090*/  ISETP.LT.OR P0, PT, R2, R9, P0 ;  /* 0x000000090200720c */ /* 0x008fda0000701670 */
[----:B------:R-:W-:Y:S05]  /*00a0*/  @P0 EXIT ;  /* 0x000000000000094d */ /* 0x000fea0003800000 */
[----:B------:R-:W0:Y:S01]  /*00b0*/  LDC.64 R4, c[0x0][0x3a0] ;  /* 0x0000e800ff047b82 */ /* 0x000e220000000a00 */
[----:B------:R-:W1:Y:S01]  /*00c0*/  LDCU.64 UR6, c[0x0][0x358] ;  /* 0x00006b00ff0677ac */ /* 0x000e620008000a00 */
[----:B------:R-:W2:Y:S06]  /*00d0*/  LDCU UR5, c[0x0][0x3f4] ;  /* 0x00007e80ff0577ac */ /* 0x000eac0008000800 */
[----:B------:R-:W3:Y:S08]  /*00e0*/  LDC R3, c[0x0][0x3e8] ;  /* 0x0000fa00ff037b82 */ /* 0x000ef00000000800 */
[----:B------:R-:W4:Y:S01]  /*00f0*/  LDC.64 R6, c[0x0][0x3b8] ;  /* 0x0000ee00ff067b82 */ /* 0x000f220000000a00 */
[----:B0-----:R-:W-:-:S07]  /*0100*/  IMAD.WIDE R4, R2, 0x8, R4 ;  /* 0x0000000802047825 */ /* 0x001fce00078e0204 */
[----:B------:R-:W0:Y:S01]  /*0110*/  LDC.64 R30, c[0x0][0x3a8] ;  /* 0x0000ea00ff1e7b82 */ /* 0x000e220000000a00 */
[----:B-1----:R-:W5:Y:S01]  /*0120*/  LDG.E.64 R4, desc[UR6][R4.64] ;  /* 0x0000000604047981 */ /* 0x002f62000c1e1b00 */
[----:B---3--:R-:W-:-:S06]  /*0130*/  IMAD R3, R3, UR8, R2 ;  /* 0x0000000803037c24 */ /* 0x008fcc000f8e0202 */
[----:B------:R-:W1:Y:S01]  /*0140*/  LDC.64 R12, c[0x0][0x3c0] ;  /* 0x0000f000ff0c7b82 */ /* 0x000e620000000a00 */
[----:B----4-:R-:W-:-:S07]  /*0150*/  IMAD.WIDE R6, R3, 0x8, R6 ;  /* 0x0000000803067825 */ /* 0x010fce00078e0206 */
[----:B------:R-:W3:Y:S01]  /*0160*/  LDC.64 R28, c[0x0][0x3b0] ;  /* 0x0000ec00ff1c7b82 */ /* 0x000ee20000000a00 */
[----:B0-----:R-:W-:-:S07]  /*0170*/  IMAD.WIDE R30, R2, 0x8, R30 ;  /* 0x00000008021e7825 */ /* 0x001fce00078e021e */
[----:B------:R-:W0:Y:S08]  /*0180*/  LDC.64 R14, c[0x0][0x3c8] ;  /* 0x0000f200ff0e7b82 */ /* 0x000e300000000a00 */
[----:B------:R-:W4:Y:S08]  /*0190*/  LDC.64 R26, c[0x0][0x388] ;  /* 0x0000e200ff1a7b82 */ /* 0x000f300000000a00 */
[----:B------:R-:W4:Y:S08]  /*01a0*/  LDC.64 R24, c[0x0][0x390] ;  /* 0x0000e400ff187b82 */ /* 0x000f300000000a00 */
[----:B------:R-:W4:Y:S01]  /*01b0*/  LDC.64 R22, c[0x0][0x398] ;  /* 0x0000e600ff167b82 */ /* 0x000f220000000a00 */
[----:B-----5:R0:W-:Y:S04]  /*01c0*/  STG.E.64 desc[UR6][R6.64], R4 ;  /* 0x0000000406007986 */ /* 0x0201e8000c101b06 */
[----:B------:R-:W5:Y:S01]  /*01d0*/  LDG.E.64 R10, desc[UR6][R30.64] ;  /* 0x000000061e0a7981 */ /* 0x000f62000c1e1b00 */
[----:B-1----:R-:W-:-:S04]  /*01e0*/  IMAD.WIDE R12, R3, 0x8, R12 ;  /* 0x00000008030c7825 */ /* 0x002fc800078e020c */
[C---:B---3--:R-:W-:Y:S01]  /*01f0*/  IMAD.WIDE R28, R2.reuse, 0x8, R28 ;  /* 0x00000008021c7825 */ /* 0x048fe200078e021c */
[----:B-----5:R1:W-:Y:S05]  /*0200*/  STG.E.64 desc[UR6][R12.64], R10 ;  /* 0x0000000a0c007986 */ /* 0x0203ea000c101b06 */
[----:B------:R-:W3:Y:S01]  /*0210*/  LDG.E.64 R28, desc[UR6][R28.64] ;  /* 0x000000061c1c7981 */ /* 0x000ee2000c1e1b00 */
[----:B0-----:R-:W-:Y:S01]  /*0220*/  IMAD.WIDE R4, R3, 0x8, R14 ;  /* 0x0000000803047825 */ /* 0x001fe200078e020e */
[----:B--2---:R-:W-:Y:S01]  /*0230*/  UISETP.NE.AND UP0, UPT, UR5, URZ, UPT ;  /* 0x000000ff0500728c */ /* 0x004fe2000bf05270 */
[----:B------:R-:W0:Y:S02]  /*0240*/  LDCU UR8, c[0x0][0x3ec] ;  /* 0x00007d80ff0877ac */ /* 0x000e240008000800 */
[----:B----4-:R-:W-:-:S04]  /*0250*/  IMAD.WIDE R26, R2, 0x8, R26 ;  /* 0x00000008021a7825 */ /* 0x010fc800078e021a */
[----:B------:R-:W-:-:S04]  /*0260*/  IMAD.WIDE R24, R2, 0x8, R24 ;  /* 0x0000000802187825 */ /* 0x000fc800078e0218 */
[----:B------:R-:W-:Y:S01]  /*0270*/  IMAD.WIDE R22, R2, 0x8, R22 ;  /* 0x0000000802167825 */ /* 0x000fe200078e0216 */
[----:B---3--:R1:W-:Y:S01]  /*0280*/  STG.E.64 desc[UR6][R4.64], R28 ;  /* 0x0000001c04007986 */ /* 0x0083e2000c101b06 */
[----:B0-----:R-:W-:Y:S05]  /*0290*/  BRA.U !UP0, `(.L_x_66) ;  /* 0x0000004908207547 */ /* 0x001fea000b800000 */
[----:B------:R-:W-:Y:S01]  /*02a0*/  ISETP.GE.AND P0, PT, R9, 0x2, PT ;  /* 0x000000020900780c */ /* 0x000fe20003f06270 */
[----:B-1----:R-:W-:Y:S01]  /*02b0*/  IMAD.U32 R4, RZ, RZ, UR8 ;  /* 0x00000008ff047e24 */ /* 0x002fe2000f8e00ff */
[----:B------:R-:W-:Y:S02]  /*02c0*/  CS2R R20, SRZ ;  /* 0x0000000000147805 */ /* 0x000fe4000001ff00 */
[----:B------:R-:W-:Y:S02]  /*02d0*/  CS2R R18, SRZ ;  /* 0x0000000000127805 */ /* 0x000fe4000001ff00 */
[----:B------:R-:W-:-:S07]  /*02e0*/  CS2R R16, SRZ ;  /* 0x0000000000107805 */ /* 0x000fce000001ff00 */
[----:B------:R-:W-:Y:S05]  /*02f0*/  @!P0 BRA `(.L_x_67) ;  /* 0x0000002000d08947 */ /* 0x000fea0003800000 */
[C---:B------:R-:W-:Y:S01]  /*0300*/  IADD3 R7, PT, PT, R9.reuse, -0x2, RZ ;  /* 0xfffffffe09077810 */ /* 0x040fe20007ffe0ff */
[----:B------:R-:W-:Y:S01]  /*0310*/  IMAD.U32 R6, RZ, RZ, UR8 ;  /* 0x00000008ff067e24 */ /* 0x000fe2000f8e00ff */
[----:B------:R-:W-:Y:S01]  /*0320*/  CS2R R16, SRZ ;  /* 0x0000000000107805 */ /* 0x000fe2000001ff00 */
[----:B------:R-:W-:Y:S01]  /*0330*/  VIADD R5, R9, 0xffffffff ;  /* 0xffffffff09057836 */ /* 0x000fe20000000000 */
[----:B------:R-:W-:Y:S02]  /*0340*/  ISETP.GE.U32.AND P0, PT, R7, 0x3, PT ;  /* 0x000000030700780c */ /* 0x000fe40003f06070 */
[----:B------:R-:W-:Y:S02]  /*0350*/  CS2R R18, SRZ ;  /* 0x0000000000127805 */ /* 0x000fe4000001ff00 */
[----:B------:R-:W-:-:S09]  /*0360*/  CS2R R20, SRZ ;  /* 0x0000000000147805 */ /* 0x000fd2000001ff00 */
[----:B------:R-:W-:Y:S05]  /*0370*/  @!P0 BRA `(.L_x_68) ;  /* 0x0000001000f08947 */ /* 0x000fea0003800000 */
[----:B------:R-:W-:Y:S02]  /*0380*/  LOP3.LUT R10, R5, 0xfffffffc, RZ, 0xc0, !PT ;  /* 0xfffffffc050a7812 */ /* 0x000fe400078ec0ff */
[----:B------:R-:W-:Y:S02]  /*0390*/  CS2R R16, SRZ ;  /* 0x0000000000107805 */ /* 0x000fe4000001ff00 */
[----:B------:R-:W-:Y:S02]  /*03a0*/  MOV R6, R7 ;  /* 0x0000000700067202 */ /* 0x000fe40000000f00 */
[----:B------:R-:W-:Y:S02]  /*03b0*/  IADD3 R7, PT, PT, R9, -UR4, -R0 ;  /* 0x8000000409077c10 */ /* 0x000fe4000fffe800 */
[----:B------:R-:W-:Y:S01]  /*03c0*/  IADD3 R8, PT, PT, R2, 0x2, -R9 ;  /* 0x0000000202087810 */ /* 0x000fe20007ffe809 */
[----:B------:R-:W-:-:S07]  /*03d0*/  IMAD.MOV R9, RZ, RZ, -R10 ;  /* 0x000000ffff097224 */ /* 0x000fce00078e0a0a */
.L_x_93:
[----:B------:R-:W-:Y:S01]  /*03e0*/  ISETP.NE.AND P0, PT, R8, 0x1, PT ;  /* 0x000000010800780c */ /* 0x000fe20003f05270 */
[----:B------:R-:W-:Y:S01]  /*03f0*/  VIADD R9, R9, 0x4 ;  /* 0x0000000409097836 */ /* 0x000fe20000000000 */
[----:B------:R-:W-:Y:S04]  /*0400*/  BSSY.RECONVERGENT B1, `(.L_x_69) ;  /* 0x000004b000017945 */ /* 0x000fe80003800200 */
[----:B------:R-:W-:-:S07]  /*0410*/  ISETP.NE.AND P1, PT, R9, RZ, PT ;  /* 0x000000ff0900720c */ /* 0x000fce0003f25270 */
[----:B------:R-:W-:Y:S06]  /*0420*/  @!P0 BRA `(.L_x_70) ;  /* 0x0000000400208947 */ /* 0x000fec0003800000 */
[----:B------:R-:W0:Y:S01]  /*0430*/  LDC.64 R12, c[0x0][0x390] ;  /* 0x0000e400ff0c7b82 */ /* 0x000e220000000a00 */
[----:B------:R-:W-:Y:S01]  /*0440*/  IADD3 R44, PT, PT, R6, 0x1, RZ ;  /* 0x00000001062c7810 */ /* 0x000fe20007ffe0ff */
[----:B------:R-:W2:Y:S04]  /*0450*/  LDG.E.64 R34, desc[UR6][R24.64] ;  /* 0x0000000618227981 */ /* 0x000ea8000c1e1b00 */
[----:B------:R-:W3:Y:S02]  /*0460*/  LDG.E.64 R36, desc[UR6][R26.64] ;  /* 0x000000061a247981 */ /* 0x000ee4000c1e1b00 */
[----:B------:R-:W1:Y:S02]  /*0470*/  LDC.64 R38, c[0x0][0x388] ;  /* 0x0000e200ff267b82 */ /* 0x000e640000000a00 */
[----:B------:R-:W4:Y:S06]  /*0480*/  LDG.E.64 R32, desc[UR6][R22.64] ;  /* 0x0000000616207981 */ /* 0x000f2c000c1e1b00 */
[----:B------:R-:W5:Y:S01]  /*0490*/  LDC.64 R14, c[0x0][0x398] ;  /* 0x0000e600ff0e7b82 */ /* 0x000f620000000a00 */
[----:B0-----:R-:W-:-:S06]  /*04a0*/  IMAD.WIDE.U32 R12, R44, 0x8, R12 ;  /* 0x000000082c0c7825 */ /* 0x001fcc00078e000c */
[----:B------:R-:W2:Y:S01]  /*04b0*/  LDG.E.64 R12, desc[UR6][R12.64] ;  /* 0x000000060c0c7981 */ /* 0x000ea2000c1e1b00 */
[----:B-1----:R-:W-:-:S05]  /*04c0*/  IMAD.WIDE.U32 R38, R44, 0x8, R38 ;  /* 0x000000082c267825 */ /* 0x002fca00078e0026 */
[----:B------:R-:W3:Y:S01]  /*04d0*/  LDG.E.64 R10, desc[UR6][R38.64] ;  /* 0x00000006260a7981 */ /* 0x000ee2000c1e1b00 */
[----:B-----5:R-:W-:-:S06]  /*04e0*/  IMAD.WIDE.U32 R14, R44, 0x8, R14 ;  /* 0x000000082c0e7825 */ /* 0x020fcc00078e000e */
[----:B------:R-:W4:Y:S01]  /*04f0*/  LDG.E.64 R14, desc[UR6][R14.64] ;  /* 0x000000060e0e7981 */ /* 0x000f22000c1e1b00 */
[----:B------:R-:W-:Y:S01]  /*0500*/  IMAD.MOV.U32 R40, RZ, RZ, 0x0 ;  /* 0x00000000ff287424 */ /* 0x000fe200078e00ff */
[----:B------:R-:W-:Y:S01]  /*0510*/  MOV R41, 0x3fd80000 ;  /* 0x3fd8000000297802 */ /* 0x000fe20000000f00 */
[----:B------:R-:W-:Y:S01]  /*0520*/  BSSY.RECONVERGENT B2, `(.L_x_71) ;  /* 0x000001c000027945 */ /* 0x000fe20003800200 */
[----:B--2---:R-:W-:Y:S02]  /*0530*/  DADD R34, R12, -R34 ;  /* 0x000000000c227229 */ /* 0x004fe40000000822 */
[----:B---3--:R-:W-:-:S06]  /*0540*/  DADD R36, R10, -R36 ;  /* 0x000000000a247229 */ /* 0x008fcc0000000824 */
[----:B------:R-:W-:Y:S02]  /*0550*/  DMUL R10, R34, R34 ;  /* 0x00000022220a7228 */ /* 0x000fe40000000000 */
[----:B----4-:R-:W-:-:S06]  /*0560*/  DADD R32, R14, -R32 ;  /* 0x000000000e207229 */ /* 0x010fcc0000000820 */
[----:B------:R-:W-:-:S08]  /*0570*/  DFMA R10, R36, R36, R10 ;  /* 0x00000024240a722b */ /* 0x000fd0000000000a */
[----:B------:R-:W-:-:S06]  /*0580*/  DFMA R46, R32, R32, R10 ;  /* 0x00000020202e722b */ /* 0x000fcc000000000a */
[----:B------:R-:W0:Y:S04]  /*0590*/  MUFU.RSQ64H R11, R47 ;  /* 0x0000002f000b7308 */ /* 0x000e280000001c00 */
[----:B------:R-:W-:-:S06]  /*05a0*/  VIADD R10, R47, 0xfcb00000 ;  /* 0xfcb000002f0a7836 */ /* 0x000fcc0000000000 */
[----:B0-----:R-:W-:-:S08]  /*05b0*/  DMUL R12, R10, R10 ;  /* 0x0000000a0a0c7228 */ /* 0x001fd00000000000 */
[----:B------:R-:W-:-:S08]  /*05c0*/  DFMA R12, R46, -R12, 1 ;  /* 0x3ff000002e0c742b */ /* 0x000fd0000000080c */
[----:B------:R-:W-:Y:S02]  /*05d0*/  DFMA R40, R12, R40, 0.5 ;  /* 0x3fe000000c28742b */ /* 0x000fe40000000028 */
[----:B------:R-:W-:-:S08]  /*05e0*/  DMUL R12, R10, R12 ;  /* 0x0000000c0a0c7228 */ /* 0x000fd00000000000 */
[----:B------:R-:W-:Y:S01]  /*05f0*/  DFMA R40, R40, R12, R10 ;  /* 0x0000000c2828722b */ /* 0x000fe2000000000a */
[----:B------:R-:W-:-:S07]  /*0600*/  ISETP.GE.U32.AND P0, PT, R10, 0x7ca00000, PT ;  /* 0x7ca000000a00780c */ /* 0x000fce0003f06070 */
[----:B------:R-:W-:Y:S02]  /*0610*/  DMUL R14, R46, R40 ;  /* 0x000000282e0e7228 */ /* 0x000fe40000000000 */
[----:B------:R-:W-:Y:S02]  /*0620*/  VIADD R13, R41, 0xfff00000 ;  /* 0xfff00000290d7836 */ /* 0x000fe40000000000 */
[----:B------:R-:W-:-:S04]  /*0630*/  IMAD.MOV.U32 R12, RZ, RZ, R40 ;  /* 0x000000ffff0c7224 */ /* 0x000fc800078e0028 */
[----:B------:R-:W-:-:S08]  /*0640*/  DFMA R38, R14, -R14, R46 ;  /* 0x8000000e0e26722b */ /* 0x000fd0000000002e */
[----:B------:R-:W-:Y:S01]  /*0650*/  DFMA R42, R38, R12, R14 ;  /* 0x0000000c262a722b */ /* 0x000fe2000000000e */
[----:B------:R-:W-:Y:S10]  /*0660*/  @!P0 BRA `(.L_x_72) ;  /* 0x00000000001c8947 */ /* 0x000ff40003800000 */
[----:B------:R-:W-:Y:S01]  /*0670*/  MOV R12, R10 ;  /* 0x0000000a000c7202 */ /* 0x000fe20000000f00 */
[----:B------:R-:W-:Y:S01]  /*0680*/  IMAD.MOV.U32 R10, RZ, RZ, R46 ;  /* 0x000000ffff0a7224 */ /* 0x000fe200078e002e */
[----:B------:R-:W-:Y:S01]  /*0690*/  MOV R42, 0x6c0 ;  /* 0x000006c0002a7802 */ /* 0x000fe20000000f00 */
[----:B------:R-:W-:-:S07]  /*06a0*/  IMAD.MOV.U32 R11, RZ, RZ, R47 ;  /* 0x000000ffff0b7224 */ /* 0x000fce00078e002f */
[----:B------:R-:W-:Y:S05]  /*06b0*/  CALL.REL.NOINC `($__internal_3_$__cuda_sm20_dsqrt_rn_f64_mediumpath_v1) ;  /* 0x0000007800087944 */ /* 0x000fea0003c00000 */
[----:B------:R-:W-:Y:S01]  /*06c0*/  MOV R42, R10 ;  /* 0x0000000a002a7202 */ /* 0x000fe20000000f00 */
[----:B------:R-:W-:-:S07]  /*06d0*/  IMAD.MOV.U32 R43, RZ, RZ, R11 ;  /* 0x000000ffff2b7224 */ /* 0x000fce00078e000b */
.L_x_72:
[----:B------:R-:W-:Y:S05]  /*06e0*/  BSYNC.RECONVERGENT B2 ;  /* 0x0000000000027941 */ /* 0x000fea0003800200 */
.L_x_71:
[----:B------:R-:W0:Y:S02]  /*06f0*/  LDC.64 R10, c[0x0][0x380] ;  /* 0x0000e000ff0a7b82 */ /* 0x000e240000000a00 */
[----:B0-----:R-:W-:-:S06]  /*0700*/  IMAD.WIDE.U32 R10, R44, 0x8, R10 ;  /* 0x000000082c0a7825 */ /* 0x001fcc00078e000a */
[----:B------:R-:W2:Y:S01]  /*0710*/  LDG.E.64 R10, desc[UR6][R10.64] ;  /* 0x000000060a0a7981 */ /* 0x000ea2000c1e1b00 */
[----:B------:R-:W-:Y:S01]  /*0720*/  DMUL R14, R46, R42 ;  /* 0x0000002a2e0e7228 */ /* 0x000fe20000000000 */
[----:B------:R-:W-:Y:S01]  /*0730*/  IMAD.MOV.U32 R12, RZ, RZ, 0x1 ;  /* 0x00000001ff0c7424 */ /* 0x000fe200078e00ff */
[----:B------:R-:W-:Y:S04]  /*0740*/  BSSY.RECONVERGENT B2, `(.L_x_73) ;  /* 0x0000013000027945 */ /* 0x000fe80003800200 */
[----:B------:R-:W0:Y:S02]  /*0750*/  MUFU.RCP64H R13, R15 ;  /* 0x0000000f000d7308 */ /* 0x000e240000001800 */
[----:B0-----:R-:W-:-:S08]  /*0760*/  DFMA R38, -R14, R12, 1 ;  /* 0x3ff000000e26742b */ /* 0x001fd0000000010c */
[----:B------:R-:W-:-:S08]  /*0770*/  DFMA R38, R38, R38, R38 ;  /* 0x000000262626722b */ /* 0x000fd00000000026 */
[----:B------:R-:W-:-:S08]  /*0780*/  DFMA R38, R12, R38, R12 ;  /* 0x000000260c26722b */ /* 0x000fd0000000000c */
[----:B------:R-:W-:-:S08]  /*0790*/  DFMA R12, -R14, R38, 1 ;  /* 0x3ff000000e0c742b */ /* 0x000fd00000000126 */
[----:B------:R-:W-:-:S08]  /*07a0*/  DFMA R12, R38, R12, R38 ;  /* 0x0000000c260c722b */ /* 0x000fd00000000026 */
[----:B--2---:R-:W-:Y:S01]  /*07b0*/  DMUL R38, R10, R12 ;  /* 0x0000000c0a267228 */ /* 0x004fe20000000000 */
[----:B------:R-:W-:-:S07]  /*07c0*/  FSETP.GEU.AND P2, PT, |R11|, 6.5827683646048100446e-37, PT ;  /* 0x036000000b00780b */ /* 0x000fce0003f4e200 */
[----:B------:R-:W-:-:S08]  /*07d0*/  DFMA R40, -R14, R38, R10 ;  /* 0x000000260e28722b */ /* 0x000fd0000000010a */
[----:B------:R-:W-:-:S10]  /*07e0*/  DFMA R12, R12, R40, R38 ;  /* 0x000000280c0c722b */ /* 0x000fd40000000026 */
[----:B------:R-:W-:-:S05]  /*07f0*/  FFMA R38, RZ, R15, R13 ;  /* 0x0000000fff267223 */ /* 0x000fca000000000d */
[----:B------:R-:W-:-:S13]  /*0800*/  FSETP.GT.AND P0, PT, |R38|, 1.469367938527859385e-39, PT ;  /* 0x001000002600780b */ /* 0x000fda0003f04200 */
[----:B------:R-:W-:Y:S05]  /*0810*/  @P0 BRA P2, `(.L_x_74) ;  /* 0x0000000000140947 */ /* 0x000fea0001000000 */
[----:B------:R-:W-:Y:S01]  /*0820*/  MOV R12, R10 ;  /* 0x0000000a000c7202 */ /* 0x000fe20000000f00 */
[----:B------:R-:W-:Y:S01]  /*0830*/  IMAD.MOV.U32 R13, RZ, RZ, R11 ;  /* 0x000000ffff0d7224 */ /* 0x000fe200078e000b */
[----:B------:R-:W-:-:S07]  /*0840*/  MOV R10, 0x860 ;  /* 0x00000860000a7802 */ /* 0x000fce0000000f00 */
[----:B------:R-:W-:Y:S05]  /*0850*/  CALL.REL.NOINC `($__internal_2_$__cuda_sm20_div_rn_f64_full) ;  /* 0x0000007000107944 */ /* 0x000fea0003c00000 */
[----:B------:R-:W-:-:S07]  /*0860*/  IMAD.MOV.U32 R13, RZ, RZ, R11 ;  /* 0x000000ffff0d7224 */ /* 0x000fce00078e000b */
.L_x_74:
[----:B------:R-:W-:Y:S05]  /*0870*/  BSYNC.RECONVERGENT B2 ;  /* 0x0000000000027941 */ /* 0x000fea0003800200 */
.L_x_73:
[-C--:B------:R-:W-:Y:S02]  /*0880*/  DFMA R20, R36, R12.reuse, R20 ;  /* 0x0000000c2414722b */ /* 0x080fe40000000014 */
[-C--:B------:R-:W-:Y:S02]  /*0890*/  DFMA R18, R34, R12.reuse, R18 ;  /* 0x0000000c2212722b */ /* 0x080fe40000000012 */
[----:B------:R-:W-:-:S11]  /*08a0*/  DFMA R16, R32, R12, R16 ;  /* 0x0000000c2010722b */ /* 0x000fd60000000010 */
.L_x_70:
[----:B------:R-:W-:Y:S05]  /*08b0*/  BSYNC.RECONVERGENT B1 ;  /* 0x0000000000017941 */ /* 0x000fea0003800200 */
.L_x_69:
[----:B------:R-:W-:Y:S01]  /*08c0*/  ISETP.NE.AND P0, PT, R8, RZ, PT ;  /* 0x000000ff0800720c */ /* 0x000fe20003f05270 */
[----:B------:R-:W-:-:S12]  /*08d0*/  BSSY.RECONVERGENT B1, `(.L_x_75) ;  /* 0x0000049000017945 */ /* 0x000fd80003800200 */
[----:B------:R-:W-:Y:S05]  /*08e0*/  @!P0 BRA `(.L_x_76) ;  /* 0x00000004001c8947 */ /* 0x000fea0003800000 */
[----:B------:R-:W0:Y:S01]  /*08f0*/  LDC.64 R10, c[0x0][0x390] ;  /* 0x0000e400ff0a7b82 */ /* 0x000e220000000a00 */
[----:B------:R-:W2:Y:S04]  /*0900*/  LDG.E.64 R34, desc[UR6][R24.64] ;  /* 0x0000000618227981 */ /* 0x000ea8000c1e1b00 */
[----:B------:R-:W3:Y:S03]  /*0910*/  LDG.E.64 R36, desc[UR6][R26.64] ;  /* 0x000000061a247981 */ /* 0x000ee6000c1e1b00 */
[----:B------:R-:W1:Y:S01]  /*0920*/  LDC.64 R12, c[0x0][0x388] ;  /* 0x0000e200ff0c7b82 */ /* 0x000e620000000a00 */
[----:B------:R-:W4:Y:S07]  /*0930*/  LDG.E.64 R32, desc[UR6][R22.64] ;  /* 0x0000000616207981 */ /* 0x000f2e000c1e1b00 */
[----:B------:R-:W5:Y:S01]  /*0940*/  LDC.64 R14, c[0x0][0x398] ;  /* 0x0000e600ff0e7b82 */ /* 0x000f620000000a00 */
[----:B0-----:R-:W-:-:S06]  /*0950*/  IMAD.WIDE.U32 R10, R6, 0x8, R10 ;  /* 0x00000008060a7825 */ /* 0x001fcc00078e000a */
[----:B------:R-:W2:Y:S01]  /*0960*/  LDG.E.64 R10, desc[UR6][R10.64] ;  /* 0x000000060a0a7981 */ /* 0x000ea2000c1e1b00 */
[----:B-1----:R-:W-:-:S06]  /*0970*/  IMAD.WIDE.U32 R12, R6, 0x8, R12 ;  /* 0x00000008060c7825 */ /* 0x002fcc00078e000c */
[----:B------:R-:W3:Y:S01]  /*0980*/  LDG.E.64 R12, desc[UR6][R12.64] ;  /* 0x000000060c0c7981 */ /* 0x000ee2000c1e1b00 */
[----:B-----5:R-:W-:-:S06]  /*0990*/  IMAD.WIDE.U32 R14, R6, 0x8, R14 ;  /* 0x00000008060e7825 */ /* 0x020fcc00078e000e */
[----:B------:R-:W4:Y:S01]  /*09a0*/  LDG.E.64 R14, desc[UR6][R14.64] ;  /* 0x000000060e0e7981 */ /* 0x000f22000c1e1b00 */
[----:B------:R-:W-:Y:S02]  /*09b0*/  IMAD.MOV.U32 R40, RZ, RZ, 0x0 ;  /* 0x00000000ff287424 */ /* 0x000fe400078e00ff */
[----:B------:R-:W-:Y:S01]  /*09c0*/  IMAD.MOV.U32 R41, RZ, RZ, 0x3fd80000 ;  /* 0x3fd80000ff297424 */ /* 0x000fe200078e00ff */
        /* <DEDUP_REMOVED lines=8> */
[----:B------:R-:W-:-:S06]  /*0a50*/  IADD3 R10, PT, PT, R45, -0x3500000, RZ ;  /* 0xfcb000002d0a7810 */ /* 0x000fcc0007ffe0ff */
[----:B0-----:R-:W-:-:S08]  /*0a60*/  DMUL R12, R10, R10 ;  /* 0x0000000a0a0c7228 */ /* 0x001fd00000000000 */
[----:B------:R-:W-:-:S08]  /*0a70*/  DFMA R12, R44, -R12, 1 ;  /* 0x3ff000002c0c742b */ /* 0x000fd0000000080c */
[----:B------:R-:W-:Y:S02]  /*0a80*/  DFMA R40, R12, R40, 0.5 ;  /* 0x3fe000000c28742b */ /* 0x000fe40000000028 */
[----:B------:R-:W-:-:S08]  /*0a90*/  DMUL R12, R10, R12 ;  /* 0x0000000c0a0c7228 */ /* 0x000fd00000000000 */
[----:B------:R-:W-:Y:S01]  /*0aa0*/  DFMA R40, R40, R12, R10 ;  /* 0x0000000c2828722b */ /* 0x000fe2000000000a */
[----:B------:R-:W-:-:S07]  /*0ab0*/  ISETP.GE.U32.AND P0, PT, R10, 0x7ca00000, PT ;  /* 0x7ca000000a00780c */ /* 0x000fce0003f06070 */
[----:B------:R-:W-:Y:S02]  /*0ac0*/  DMUL R14, R44, R40 ;  /* 0x000000282c0e7228 */ /* 0x000fe40000000000 */
[----:B------:R-:W-:Y:S01]  /*0ad0*/  IADD3 R13, PT, PT, R41, -0x100000, RZ ;  /* 0xfff00000290d7810 */ /* 0x000fe20007ffe0ff */
[----:B------:R-:W-:-:S05]  /*0ae0*/  IMAD.MOV.U32 R12, RZ, RZ, R40 ;  /* 0x000000ffff0c7224 */ /* 0x000fca00078e0028 */
[----:B------:R-:W-:-:S08]  /*0af0*/  DFMA R38, R14, -R14, R44 ;  /* 0x8000000e0e26722b */ /* 0x000fd0000000002c */
[----:B------:R-:W-:Y:S01]  /*0b00*/  DFMA R42, R38, R12, R14 ;  /* 0x0000000c262a722b */ /* 0x000fe2000000000e */
[----:B------:R-:W-:Y:S10]  /*0b10*/  @!P0 BRA `(.L_x_78) ;  /* 0x00000000001c8947 */ /* 0x000ff40003800000 */
[----:B------:R-:W-:Y:S01]  /*0b20*/  IMAD.MOV.U32 R12, RZ, RZ, R10 ;  /* 0x000000ffff0c7224 */ /* 0x000fe200078e000a */
[----:B------:R-:W-:Y:S01]  /*0b30*/  MOV R10, R44 ;  /* 0x0000002c000a7202 */ /* 0x000fe20000000f00 */
[----:B------:R-:W-:Y:S01]  /*0b40*/  IMAD.MOV.U32 R11, RZ, RZ, R45 ;  /* 0x000000ffff0b7224 */ /* 0x000fe200078e002d */
[----:B------:R-:W-:-:S07]  /*0b50*/  MOV R42, 0xb70 ;  /* 0x00000b70002a7802 */ /* 0x000fce0000000f00 */
[----:B------:R-:W-:Y:S05]  /*0b60*/  CALL.REL.NOINC `($__internal_3_$__cuda_sm20_dsqrt_rn_f64_mediumpath_v1) ;  /* 0x0000007000dc7944 */ /* 0x000fea0003c00000 */
[----:B------:R-:W-:Y:S01]  /*0b70*/  IMAD.MOV.U32 R42, RZ, RZ, R10 ;  /* 0x000000ffff2a7224 */ /* 0x000fe200078e000a */
[----:B------:R-:W-:-:S07]  /*0b80*/  MOV R43, R11 ;  /* 0x0000000b002b7202 */ /* 0x000fce0000000f00 */
.L_x_78:
[----:B------:R-:W-:Y:S05]  /*0b90*/  BSYNC.RECONVERGENT B2 ;  /* 0x0000000000027941 */ /* 0x000fea0003800200 */
.L_x_77:
        /* <DEDUP_REMOVED lines=19> */
[----:B------:R-:W-:Y:S01]  /*0cd0*/  IMAD.MOV.U32 R12, RZ, RZ, R10 ;  /* 0x000000ffff0c7224 */ /* 0x000fe200078e000a */
[----:B------:R-:W-:Y:S02]  /*0ce0*/  MOV R13, R11 ;  /* 0x0000000b000d7202 */ /* 0x000fe40000000f00 */
[----:B------:R-:W-:-:S07]  /*0cf0*/  MOV R10, 0xd10 ;  /* 0x00000d10000a7802 */ /* 0x000fce0000000f00 */
[----:B------:R-:W-:Y:S05]  /*0d00*/  CALL.REL.NOINC `($__internal_2_$__cuda_sm20_div_rn_f64_full) ;  /* 0x0000006800e47944 */ /* 0x000fea0003c00000 */
[----:B------:R-:W-:-:S07]  /*0d10*/  IMAD.MOV.U32 R13, RZ, RZ, R11 ;  /* 0x000000ffff0d7224 */ /* 0x000fce00078e000b */
.L_x_80:
[----:B------:R-:W-:Y:S05]  /*0d20*/  BSYNC.RECONVERGENT B2 ;  /* 0x0000000000027941 */ /* 0x000fea0003800200 */
.L_x_79:
[-C--:B------:R-:W-:Y:S02]  /*0d30*/  DFMA R20, R36, R12.reuse, R20 ;  /* 0x0000000c2414722b */ /* 0x080fe40000000014 */
[-C--:B------:R-:W-:Y:S02]  /*0d40*/  DFMA R18, R34, R12.reuse, R18 ;  /* 0x0000000c2212722b */ /* 0x080fe40000000012 */
[----:B------:R-:W-:-:S11]  /*0d50*/  DFMA R16, R32, R12, R16 ;  /* 0x0000000c2010722b */ /* 0x000fd60000000010 */
.L_x_76:
[----:B------:R-:W-:Y:S05]  /*0d60*/  BSYNC.RECONVERGENT B1 ;  /* 0x0000000000017941 */ /* 0x000fea0003800200 */
.L_x_75:
[----:B------:R-:W-:Y:S01]  /*0d70*/  ISETP.NE.AND P0, PT, R8, -0x1, PT ;  /* 0xffffffff0800780c */ /* 0x000fe20003f05270 */
[----:B------:R-:W-:-:S12]  /*0d80*/  BSSY.RECONVERGENT B1, `(.L_x_81) ;  /* 0x000004a000017945 */ /* 0x000fd80003800200 */
[----:B------:R-:W-:Y:S05]  /*0d90*/  @!P0 BRA `(.L_x_82) ;  /* 0x0000000400208947 */ /* 0x000fea0003800000 */
[----:B------:R-:W0:Y:S01]  /*0da0*/  LDC.64 R12, c[0x0][0x390] ;  /* 0x0000e400ff0c7b82 */ /* 0x000e220000000a00 */
[----:B------:R-:W-:Y:S01]  /*0db0*/  VIADD R44, R6, 0xffffffff ;  /* 0xffffffff062c7836 */ /* 0x000fe20000000000 */
        /* <DEDUP_REMOVED lines=41> */
.L_x_84:
[----:B------:R-:W-:Y:S05]  /*1050*/  BSYNC.RECONVERGENT B2 ;  /* 0x0000000000027941 */ /* 0x000fea0003800200 */
.L_x_83:
        /* <DEDUP_REMOVED lines=24> */
.L_x_86:
[----:B------:R-:W-:Y:S05]  /*11e0*/  BSYNC.RECONVERGENT B2 ;  /* 0x0000000000027941 */ /* 0x000fea0003800200 */
.L_x_85:
[-C--:B------:R-:W-:Y:S02]  /*11f0*/  DFMA R20, R36, R12.reuse, R20 ;  /* 0x0000000c2414722b */ /* 0x080fe40000000014 */
[-C--:B------:R-:W-:Y:S02]  /*1200*/  DFMA R18, R32, R12.reuse, R18 ;  /* 0x0000000c2012722b */ /* 0x080fe40000000012 */
[----:B------:R-:W-:-:S11]  /*1210*/  DFMA R16, R34, R12, R16 ;  /* 0x0000000c2210722b */ /* 0x000fd60000000010 */
.L_x_82:
[----:B------:R-:W-:Y:S05]  /*1220*/  BSYNC.RECONVERGENT B1 ;  /* 0x0000000000017941 */ /* 0x000fea0003800200 */
.L_x_81:
[----:B------:R-:W-:Y:S01]  /*1230*/  ISETP.NE.AND P0, PT, R7, 0x4, PT ;  /* 0x000000040700780c */ /* 0x000fe20003f05270 */
        /* <DEDUP_REMOVED lines=45> */
.L_x_90:
[----:B------:R-:W-:Y:S05]  /*1510*/  BSYNC.RECONVERGENT B2 ;  /* 0x0000000000027941 */ /* 0x000fea0003800200 */
.L_x_89:
        /* <DEDUP_REMOVED lines=24> */
.L_x_92:
[----:B------:R-:W-:Y:S05]  /*16a0*/  BSYNC.RECONVERGENT B2 ;  /* 0x0000000000027941 */ /* 0x000fea0003800200 */
.L_x_91:
[-C--:B------:R-:W-:Y:S02]  /*16b0*/  DFMA R20, R34, R12.reuse, R20 ;  /* 0x0000000c2214722b */ /* 0x080fe40000000014 */
[-C--:B------:R-:W-:Y:S02]  /*16c0*/  DFMA R18, R32, R12.reuse, R18 ;  /* 0x0000000c2012722b */ /* 0x080fe40000000012 */
[----:B------:R-:W-:-:S11]  /*16d0*/  DFMA R16, R36, R12, R16 ;  /* 0x0000000c2410722b */ /* 0x000fd60000000010 */
.L_x_88:
[----:B------:R-:W-:Y:S05]  /*16e0*/  BSYNC.RECONVERGENT B1 ;  /* 0x0000000000017941 */ /* 0x000fea0003800200 */
.L_x_87:
[----:B------:R-:W-:Y:S01]  /*16f0*/  VIADD R6, R6, 0xfffffffc ;  /* 0xfffffffc06067836 */ /* 0x000fe20000000000 */
[----:B------:R-:W-:Y:S01]  /*1700*/  IADD3 R7, PT, PT, R7, -0x4, RZ ;  /* 0xfffffffc07077810 */ /* 0x000fe20007ffe0ff */
[----:B------:R-:W-:Y:S01]  /*1710*/  VIADD R8, R8, 0x4 ;  /* 0x0000000408087836 */ /* 0x000fe20000000000 */
[----:B------:R-:W-:Y:S06]  /*1720*/  @P1 BRA `(.L_x_93) ;  /* 0xffffffec002c1947 */ /* 0x000fec000383ffff */
[----:B------:R-:W-:-:S07]  /*1730*/  VIADD R6, R6, 0x2 ;  /* 0x0000000206067836 */ /* 0x000fce0000000000 */
.L_x_68:
[----:B------:R-:W-:-:S13]  /*1740*/  LOP3.LUT P0, R7, R5, 0x3, RZ, 0xc0, !PT ;  /* 0x0000000305077812 */ /* 0x000fda000780c0ff */
[----:B------:R-:W-:Y:S05]  /*1750*/  @!P0 BRA `(.L_x_67) ;  /* 0x0000000c00b88947 */ /* 0x000fea0003800000 */
[----:B------:R-:W-:-:S13]  /*1760*/  ISETP.NE.AND P0, PT, R7, 0x1, PT ;  /* 0x000000010700780c */ /* 0x000fda0003f05270 */
[----:B------:R-:W-:Y:S05]  /*1770*/  @!P0 BRA `(.L_x_94) ;  /* 0x0000000800748947 */ /* 0x000fea0003800000 */
[----:B------:R-:W-:Y:S01]  /*1780*/  IADD3 R7, PT, PT, R6, -0x1, RZ ;  /* 0xffffffff06077810 */ /* 0x000fe20007ffe0ff */
[----:B------:R-:W-:Y:S03]  /*1790*/  BSSY.RECONVERGENT B1, `(.L_x_95) ;  /* 0x000004b000017945 */ /* 0x000fe60003800200 */
[----:B------:R-:W-:-:S13]  /*17a0*/  ISETP.NE.AND P0, PT, R2, R7, PT ;  /* 0x000000070200720c */ /* 0x000fda0003f05270 */
        /* <DEDUP_REMOVED lines=11> */
[----:B-----5:R-:W-:-:S05]  /*1860*/  IMAD.WIDE.U32 R14, R7, 0x8, R14 ;  /* 0x00000008070e7825 */ /* 0x020fca00078e000e */
[----:B------:R0:W4:Y:S02]  /*1870*/  LDG.E.64 R8, desc[UR6][R14.64] ;  /* 0x000000060e087981 */ /* 0x000124000c1e1b00 */
[----:B0-----:R-:W-:Y:S01]  /*1880*/  IMAD.MOV.U32 R14, RZ, RZ, 0x0 ;  /* 0x00000000ff0e7424 */ /* 0x001fe200078e00ff */
        /* <DEDUP_REMOVED lines=24> */
[----:B------:R-:W-:Y:S01]  /*1a10*/  MOV R11, R37 ;  /* 0x00000025000b7202 */ /* 0x000fe20000000f00 */
[----:B------:R-:W-:Y:S01]  /*1a20*/  IMAD.MOV.U32 R10, RZ, RZ, R36 ;  /* 0x000000ffff0a7224 */ /* 0x000fe200078e0024 */
[----:B------:R-:W-:-:S07]  /*1a30*/  MOV R42, 0x1a50 ;  /* 0x00001a50002a7802 */ /* 0x000fce0000000f00 */
[----:B------:R-:W-:Y:S05]  /*1a40*/  CALL.REL.NOINC `($__internal_3_$__cuda_sm20_dsqrt_rn_f64_mediumpath_v1) ;  /* 0x0000006400247944 */ /* 0x000fea0003c00000 */
[----:B------:R-:W-:Y:S02]  /*1a50*/  IMAD.MOV.U32 R40, RZ, RZ, R10 ;  /* 0x000000ffff287224 */ /* 0x000fe400078e000a */
[----:B------:R-:W-:-:S07]  /*1a60*/  IMAD.MOV.U32 R41, RZ, RZ, R11 ;  /* 0x000000ffff297224 */ /* 0x000fce00078e000b */
.L_x_98:
[----:B------:R-:W-:Y:S05]  /*1a70*/  BSYNC.RECONVERGENT B2 ;  /* 0x0000000000027941 */ /* 0x000fea0003800200 */
.L_x_97:
[----:B------:R-:W0:Y:S02]  /*1a80*/  LDC.64 R10, c[0x0][0x380] ;  /* 0x0000e000ff0a7b82 */ /* 0x000e240000000a00 */
[----:B0-----:R-:W-:-:S06]  /*1a90*/  IMAD.WIDE.U32 R10, R7, 0x8, R10 ;  /* 0x00000008070a7825 */ /* 0x001fcc00078e000a */
[----:B------:R-:W2:Y:S01]  /*1aa0*/  LDG.E.64 R10, desc[UR6][R10.64] ;  /* 0x000000060a0a7981 */ /* 0x000ea2000c1e1b00 */
[----:B------:R-:W-:Y:S01]  /*1ab0*/  DMUL R14, R36, R40 ;  /* 0x00000028240e7228 */ /* 0x000fe20000000000 */
[----:B------:R-:W-:Y:S01]  /*1ac0*/  MOV R12, 0x1 ;  /* 0x00000001000c7802 */ /* 0x000fe20000000f00 */
        /* <DEDUP_REMOVED lines=15> */
[----:B------:R-:W-:Y:S01]  /*1bc0*/  MOV R10, 0x1bf0 ;  /* 0x00001bf0000a7802 */ /* 0x000fe20000000f00 */
[----:B------:R-:W-:-:S07]  /*1bd0*/  IMAD.MOV.U32 R13, RZ, RZ, R11 ;  /* 0x000000ffff0d7224 */ /* 0x000fce00078e000b */
[----:B------:R-:W-:Y:S05]  /*1be0*/  CALL.REL.NOINC `($__internal_2_$__cuda_sm20_div_rn_f64_full) ;  /* 0x0000005c002c7944 */ /* 0x000fea0003c00000 */
[----:B------:R-:W-:-:S07]  /*1bf0*/  MOV R13, R11 ;  /* 0x0000000b000d7202 */ /* 0x000fce0000000f00 */
.L_x_100:
[----:B------:R-:W-:Y:S05]  /*1c00*/  BSYNC.RECONVERGENT B2 ;  /* 0x0000000000027941 */ /* 0x000fea0003800200 */
.L_x_99:
[-C--:B------:R-:W-:Y:S02]  /*1c10*/  DFMA R20, R34, R12.reuse, R20 ;  /* 0x0000000c2214722b */ /* 0x080fe40000000014 */
[-C--:B------:R-:W-:Y:S02]  /*1c20*/  DFMA R18, R32, R12.reuse, R18 ;  /* 0x0000000c2012722b */ /* 0x080fe40000000012 */
[----:B------:R-:W-:-:S11]  /*1c30*/  DFMA R16, R8, R12, R16 ;  /* 0x0000000c0810722b */ /* 0x000fd60000000010 */
.L_x_96:
[----:B------:R-:W-:Y:S05]  /*1c40*/  BSYNC.RECONVERGENT B1 ;  /* 0x0000000000017941 */ /* 0x000fea0003800200 */
.L_x_95:
[----:B------:R-:W-:Y:S01]  /*1c50*/  VIADD R7, R6, 0xfffffffe ;  /* 0xfffffffe06077836 */ /* 0x000fe20000000000 */
[----:B------:R-:W-:Y:S01]  /*1c60*/  BSSY.RECONVERGENT B1, `(.L_x_94) ;  /* 0x000004e000017945 */ /* 0x000fe20003800200 */
[----:B------:R-:W-:-:S03]  /*1c70*/  IMAD.MOV.U32 R6, RZ, RZ, R2 ;  /* 0x000000ffff067224 */ /* 0x000fc600078e0002 */
        /* <DEDUP_REMOVED lines=14> */
[----:B0-----:R-:W-:Y:S02]  /*1d60*/  IMAD.MOV.U32 R14, RZ, RZ, 0x0 ;  /* 0x00000000ff0e7424 */ /* 0x001fe400078e00ff */
        /* <DEDUP_REMOVED lines=31> */
.L_x_103:
[----:B------:R-:W-:Y:S05]  /*1f60*/  BSYNC.RECONVERGENT B2 ;  /* 0x0000000000027941 */ /* 0x000fea0003800200 */
.L_x_102:
        /* <DEDUP_REMOVED lines=24> */
.L_x_105:
[----:B------:R-:W-:Y:S05]  /*20f0*/  BSYNC.RECONVERGENT B2 ;  /* 0x0000000000027941 */ /* 0x000fea0003800200 */
.L_x_104:
[-C--:B------:R-:W-:Y:S01]  /*2100*/  DFMA R20, R34, R12.reuse, R20 ;  /* 0x0000000c2214722b */ /* 0x080fe20000000014 */
[----:B------:R-:W-:Y:S01]  /*2110*/  IMAD.MOV.U32 R6, RZ, RZ, R7 ;  /* 0x000000ffff067224 */ /* 0x000fe200078e0007 */
[-C--:B------:R-:W-:Y:S02]  /*2120*/  DFMA R18, R32, R12.reuse, R18 ;  /* 0x0000000c2012722b */ /* 0x080fe40000000012 */
[----:B------:R-:W-:-:S11]  /*2130*/  DFMA R16, R8, R12, R16 ;  /* 0x0000000c0810722b */ /* 0x000fd60000000010 */
.L_x_101:
[----:B------:R-:W-:Y:S05]  /*2140*/  BSYNC.RECONVERGENT B1 ;  /* 0x0000000000017941 */ /* 0x000fea0003800200 */
.L_x_94:
[----:B------:R-:W-:-:S04]  /*2150*/  LOP3.LUT R5, R5, 0x1, RZ, 0xc0, !PT ;  /* 0x0000000105057812 */ /* 0x000fc800078ec0ff */
[----:B------:R-:W-:-:S13]  /*2160*/  ISETP.NE.U32.AND P0, PT, R5, 0x1, PT ;  /* 0x000000010500780c */ /* 0x000fda0003f05070 */
[----:B------:R-:W-:Y:S05]  /*2170*/  @P0 BRA `(.L_x_67) ;  /* 0x0000000400300947 */ /* 0x000fea0003800000 */
[----:B------:R-:W-:Y:S01]  /*2180*/  VIADD R5, R6, 0xffffffff ;  /* 0xffffffff06057836 */ /* 0x000fe20000000000 */
[----:B------:R-:W-:Y:S04]  /*2190*/  BSSY.RECONVERGENT B1, `(.L_x_67) ;  /* 0x000004a000017945 */ /* 0x000fe80003800200 */
        /* <DEDUP_REMOVED lines=8> */
[----:B0-----:R-:W-:-:S05]  /*2220*/  IMAD.WIDE.U32 R12, R5, 0x8, R12 ;  /* 0x00000008050c7825 */ /* 0x001fca00078e000c */
[----:B------:R-:W2:Y:S01]  /*2230*/  LDG.E.64 R8, desc[UR6][R12.64] ;  /* 0x000000060c087981 */ /* 0x000ea2000c1e1b00 */
[----:B-1----:R-:W-:-:S06]  /*2240*/  IMAD.WIDE.U32 R10, R5, 0x8, R10 ;  /* 0x00000008050a7825 */ /* 0x002fcc00078e000a */
[----:B------:R-:W3:Y:S01]  /*2250*/  LDG.E.64 R10, desc[UR6][R10.64] ;  /* 0x000000060a0a7981 */ /* 0x000ee2000c1e1b00 */
[----:B-----5:R-:W-:-:S06]  /*2260*/  IMAD.WIDE.U32 R14, R5, 0x8, R14 ;  /* 0x00000008050e7825 */ /* 0x020fcc00078e000e */
[----:B------:R-:W4:Y:S01]  /*2270*/  LDG.E.64 R14, desc[UR6][R14.64] ;  /* 0x000000060e0e7981 */ /* 0x000f22000c1e1b00 */
[----:B------:R-:W-:Y:S01]  /*2280*/  BSSY.RECONVERGENT B2, `(.L_x_107) ;  /* 0x000001e000027945 */ /* 0x000fe20003800200 */
[----:B--2---:R-:W-:-:S08]  /*2290*/  DADD R8, R8, -R6 ;  /* 0x0000000008087229 */ /* 0x004fd00000000806 */
[----:B------:R-:W-:Y:S02]  /*22a0*/  DMUL R36, R8, R8 ;  /* 0x0000000808247228 */ /* 0x000fe40000000000 */
[----:B---3--:R-:W-:Y:S02]  /*22b0*/  DADD R32, R10, -R32 ;  /* 0x000000000a207229 */ /* 0x008fe40000000820 */
[----:B----4-:R-:W-:-:S06]  /*22c0*/  DADD R6, R14, -R34 ;  /* 0x000000000e067229 */ /* 0x010fcc0000000822 */
[----:B------:R-:W-:-:S08]  /*22d0*/  DFMA R34, R32, R32, R36 ;  /* 0x000000202022722b */ /* 0x000fd00000000024 */
[----:B------:R-:W-:-:S06]  /*22e0*/  DFMA R34, R6, R6, R34 ;  /* 0x000000060622722b */ /* 0x000fcc0000000022 */
[----:B------:R-:W0:Y:S04]  /*22f0*/  MUFU.RSQ64H R13, R35 ;  /* 0x00000023000d7308 */ /* 0x000e280000001c00 */
[----:B------:R-:W-:Y:S01]  /*2300*/  IADD3 R12, PT, PT, R35, -0x3500000, RZ ;  /* 0xfcb00000230c7810 */ /* 0x000fe20007ffe0ff */
[----:B------:R-:W-:Y:S02]  /*2310*/  IMAD.MOV.U32 R14, RZ, RZ, 0x0 ;  /* 0x00000000ff0e7424 */ /* 0x000fe400078e00ff */
[----:B------:R-:W-:-:S03]  /*2320*/  IMAD.MOV.U32 R15, RZ, RZ, 0x3fd80000 ;  /* 0x3fd80000ff0f7424 */ /* 0x000fc600078e00ff */
        /* <DEDUP_REMOVED lines=19> */
.L_x_108:
[----:B------:R-:W-:Y:S05]  /*2460*/  BSYNC.RECONVERGENT B2 ;  /* 0x0000000000027941 */ /* 0x000fea0003800200 */
.L_x_107:
        /* <DEDUP_REMOVED lines=24> */
.L_x_110:
[----:B------:R-:W-:Y:S05]  /*25f0*/  BSYNC.RECONVERGENT B2 ;  /* 0x0000000000027941 */ /* 0x000fea0003800200 */
.L_x_109:
[-C--:B------:R-:W-:Y:S02]  /*2600*/  DFMA R20, R32, R12.reuse, R20 ;  /* 0x0000000c2014722b */ /* 0x080fe40000000014 */
[-C--:B------:R-:W-:Y:S02]  /*2610*/  DFMA R18, R8, R12.reuse, R18 ;  /* 0x0000000c0812722b */ /* 0x080fe40000000012 */
[----:B------:R-:W-:-:S11]  /*2620*/  DFMA R16, R6, R12, R16 ;  /* 0x0000000c0610722b */ /* 0x000fd60000000010 */
.L_x_106:
[----:B------:R-:W-:Y:S05]  /*2630*/  BSYNC.RECONVERGENT B1 ;  /* 0x0000000000017941 */ /* 0x000fea0003800200 */
.L_x_67:
[----:B------:R-:W-:Y:S01]  /*2640*/  ISETP.GE.AND P0, PT, R2, 0x1, PT ;  /* 0x000000010200780c */ /* 0x000fe20003f06270 */
[----:B------:R-:W-:-:S12]  /*2650*/  BSSY.RECONVERGENT B1, `(.L_x_111) ;  /* 0x0000048000017945 */ /* 0x000fd80003800200 */
[----:B------:R-:W-:Y:S05]  /*2660*/  @!P0 BRA `(.L_x_112) ;  /* 0x0000000400188947 */ /* 0x000fea0003800000 */
[----:B------:R-:W0:Y:S08]  /*2670*/  LDC.64 R8, c[0x0][0x390] ;  /* 0x0000e400ff087b82 */ /* 0x000e300000000a00 */
[----:B------:R-:W1:Y:S08]  /*2680*/  LDC.64 R32, c[0x0][0x388] ;  /* 0x0000e200ff207b82 */ /* 0x000e700000000a00 */
[----:B------:R-:W2:Y:S01]  /*2690*/  LDC.64 R6, c[0x0][0x398] ;  /* 0x0000e600ff067b82 */ /* 0x000ea20000000a00 */
[----:B0-----:R-:W-:-:S06]  /*26a0*/  IMAD.WIDE.U32 R8, R2, 0x8, R8 ;  /* 0x0000000802087825 */ /* 0x001fcc00078e0008 */
[----:B------:R-:W3:Y:S01]  /*26b0*/  LDG.E.64 R8, desc[UR6][R8.64] ;  /* 0x0000000608087981 */ /* 0x000ee2000c1e1b00 */
[----:B-1----:R-:W-:-:S06]  /*26c0*/  IMAD.WIDE.U32 R32, R2, 0x8, R32 ;  /* 0x0000000802207825 */ /* 0x002fcc00078e0020 */
[----:B------:R-:W4:Y:S01]  /*26d0*/  LDG.E.64 R32, desc[UR6][R32.64] ;  /* 0x0000000620207981 */ /* 0x000f22000c1e1b00 */
[----:B--2---:R-:W-:-:S06]  /*26e0*/  IMAD.WIDE.U32 R6, R2, 0x8, R6 ;  /* 0x0000000802067825 */ /* 0x004fcc00078e0006 */
[----:B------:R-:W2:Y:S01]  /*26f0*/  LDG.E.64 R6, desc[UR6][R6.64] ;  /* 0x0000000606067981 */ /* 0x000ea2000c1e1b00 */
[----:B------:R-:W-:Y:S01]  /*2700*/  MOV R14, 0x0 ;  /* 0x00000000000e7802 */ /* 0x000fe20000000f00 */
[----:B------:R-:W-:Y:S01]  /*2710*/  IMAD.MOV.U32 R15, RZ, RZ, 0x3fd80000 ;  /* 0x3fd80000ff0f7424 */ /* 0x000fe200078e00ff */
[----:B------:R-:W-:Y:S01]  /*2720*/  BSSY.RECONVERGENT B2, `(.L_x_113) ;  /* 0x000001b000027945 */ /* 0x000fe20003800200 */
[----:B---3--:R-:W-:-:S08]  /*2730*/  DMUL R10, R8, R8 ;  /* 0x00000008080a7228 */ /* 0x008fd00000000000 */
[----:B----4-:R-:W-:-:S08]  /*2740*/  DFMA R10, R32, R32, R10 ;  /* 0x00000020200a722b */ /* 0x010fd0000000000a */
[----:B--2---:R-:W-:-:S06]  /*2750*/  DFMA R34, R6, R6, R10 ;  /* 0x000000060622722b */ /* 0x004fcc000000000a */
[----:B------:R-:W0:Y:S04]  /*2760*/  MUFU.RSQ64H R13, R35 ;  /* 0x00000023000d7308 */ /* 0x000e280000001c00 */
[----:B------:R-:W-:-:S05]  /*2770*/  VIADD R12, R35, 0xfcb00000 ;  /* 0xfcb00000230c7836 */ /* 0x000fca0000000000 */
[----:B------:R-:W-:Y:S01]  /*2780*/  ISETP.GE.U32.AND P0, PT, R12, 0x7ca00000, PT ;  /* 0x7ca000000c00780c */ /* 0x000fe20003f06070 */
[----:B0-----:R-:W-:-:S08]  /*2790*/  DMUL R10, R12, R12 ;  /* 0x0000000c0c0a7228 */ /* 0x001fd00000000000 */
[----:B------:R-:W-:-:S08]  /*27a0*/  DFMA R10, R34, -R10, 1 ;  /* 0x3ff00000220a742b */ /* 0x000fd0000000080a */
[----:B------:R-:W-:Y:S02]  /*27b0*/  DFMA R14, R10, R14, 0.5 ;  /* 0x3fe000000a0e742b */ /* 0x000fe4000000000e */
[----:B------:R-:W-:-:S08]  /*27c0*/  DMUL R10, R12, R10 ;  /* 0x0000000a0c0a7228 */ /* 0x000fd00000000000 */
[----:B------:R-:W-:-:S08]  /*27d0*/  DFMA R40, R14, R10, R12 ;  /* 0x0000000a0e28722b */ /* 0x000fd0000000000c */
[----:B------:R-:W-:Y:S02]  /*27e0*/  DMUL R36, R34, R40 ;  /* 0x0000002822247228 */ /* 0x000fe40000000000 */
[----:B------:R-:W-:Y:S01]  /*27f0*/  VIADD R11, R41, 0xfff00000 ;  /* 0xfff00000290b7836 */ /* 0x000fe20000000000 */
[----:B------:R-:W-:-:S05]  /*2800*/  MOV R10, R40 ;  /* 0x00000028000a7202 */ /* 0x000fca0000000f00 */
[----:B------:R-:W-:-:S08]  /*2810*/  DFMA R38, R36, -R36, R34 ;  /* 0x800000242426722b */ /* 0x000fd00000000022 */
[----:B------:R-:W-:Y:S01]  /*2820*/  DFMA R14, R38, R10, R36 ;  /* 0x0000000a260e722b */ /* 0x000fe20000000024 */
[----:B------:R-:W-:Y:S10]  /*2830*/  @!P0 BRA `(.L_x_114) ;  /* 0x0000000000248947 */ /* 0x000ff40003800000 */
[----:B------:R-:W-:Y:S01]  /*2840*/  MOV R13, R11 ;  /* 0x0000000b000d7202 */ /* 0x000fe20000000f00 */
[----:B------:R-:W-:Y:S01]  /*2850*/  IMAD.MOV.U32 R14, RZ, RZ, R36 ;  /* 0x000000ffff0e7224 */ /* 0x000fe200078e0024 */
[----:B------:R-:W-:Y:S01]  /*2860*/  MOV R42, 0x28b0 ;  /* 0x000028b0002a7802 */ /* 0x000fe20000000f00 */
[----:B------:R-:W-:Y:S02]  /*2870*/  IMAD.MOV.U32 R15, RZ, RZ, R37 ;  /* 0x000000ffff0f7224 */ /* 0x000fe400078e0025 */
[----:B------:R-:W-:Y:S02]  /*2880*/  IMAD.MOV.U32 R10, RZ, RZ, R34 ;  /* 0x000000ffff0a7224 */ /* 0x000fe400078e0022 */
[----:B------:R-:W-:-:S07]  /*2890*/  IMAD.MOV.U32 R11, RZ, RZ, R35 ;  /* 0x000000ffff0b7224 */ /* 0x000fce00078e0023 */
[----:B------:R-:W-:Y:S05]  /*28a0*/  CALL.REL.NOINC `($__internal_3_$__cuda_sm20_dsqrt_rn_f64_mediumpath_v1) ;  /* 0x00000054008c7944 */ /* 0x000fea0003c00000 */
[----:B------:R-:W-:Y:S01]  /*28b0*/  MOV R14, R10 ;  /* 0x0000000a000e7202 */ /* 0x000fe20000000f00 */
[----:B------:R-:W-:-:S07]  /*28c0*/  IMAD.MOV.U32 R15, RZ, RZ, R11 ;  /* 0x000000ffff0f7224 */ /* 0x000fce00078e000b */
.L_x_114:
[----:B------:R-:W-:Y:S05]  /*28d0*/  BSYNC.RECONVERGENT B2 ;  /* 0x0000000000027941 */ /* 0x000fea0003800200 */
.L_x_113:
[----:B------:R-:W0:Y:S08]  /*28e0*/  LDC.64 R12, c[0x0][0x380] ;  /* 0x0000e000ff0c7b82 */ /* 0x000e300000000a00 */
[----:B------:R-:W1:Y:S01]  /*28f0*/  LDC.64 R10, c[0x0][0x380] ;  /* 0x0000e000ff0a7b82 */ /* 0x000e620000000a00 */
[----:B0-----:R-:W-:-:S06]  /*2900*/  IMAD.WIDE.U32 R12, R2, 0x8, R12 ;  /* 0x00000008020c7825 */ /* 0x001fcc00078e000c */
[----:B------:R-:W2:Y:S04]  /*2910*/  LDG.E.64 R12, desc[UR6][R12.64] ;  /* 0x000000060c0c7981 */ /* 0x000ea8000c1e1b00 */
[----:B-1----:R-:W2:Y:S01]  /*2920*/  LDG.E.64 R10, desc[UR6][R10.64] ;  /* 0x000000060a0a7981 */ /* 0x002ea2000c1e1b00 */
[----:B------:R-:W-:-:S06]  /*2930*/  DMUL R14, R34, R14 ;  /* 0x0000000e220e7228 */ /* 0x000fcc0000000000 */
[----:B------:R-:W0:Y:S01]  /*2940*/  MUFU.RCP64H R35, R15 ;  /* 0x0000000f00237308 */ /* 0x000e220000001800 */
[----:B------:R-:W-:-:S06]  /*2950*/  IMAD.MOV.U32 R34, RZ, RZ, 0x1 ;  /* 0x00000001ff227424 */ /* 0x000fcc00078e00ff */
[----:B0-----:R-:W-:-:S08]  /*2960*/  DFMA R36, -R14, R34, 1 ;  /* 0x3ff000000e24742b */ /* 0x001fd00000000122 */
[----:B------:R-:W-:-:S08]  /*2970*/  DFMA R36, R36, R36, R36 ;  /* 0x000000242424722b */ /* 0x000fd00000000024 */
[----:B------:R-:W-:-:S08]  /*2980*/  DFMA R36, R34, R36, R34 ;  /* 0x000000242224722b */ /* 0x000fd00000000022 */
[----:B------:R-:W-:-:S08]  /*2990*/  DFMA R38, -R14, R36, 1 ;  /* 0x3ff000000e26742b */ /* 0x000fd00000000124 */
[----:B------:R-:W-:Y:S01]  /*29a0*/  DFMA R38, R36, R38, R36 ;  /* 0x000000262426722b */ /* 0x000fe20000000024 */
[----:B------:R-:W-:Y:S01]  /*29b0*/  BSSY.RECONVERGENT B2, `(.L_x_115) ;  /* 0x000000e000027945 */ /* 0x000fe20003800200 */
[----:B--2---:R-:W-:-:S08]  /*29c0*/  DADD R34, R10, R12 ;  /* 0x000000000a227229 */ /* 0x004fd0000000000c */
[----:B------:R-:W-:-:S08]  /*29d0*/  DMUL R10, R34, R38 ;  /* 0x00000026220a7228 */ /* 0x000fd00000000000 */
[----:B------:R-:W-:-:S08]  /*29e0*/  DFMA R12, -R14, R10, R34 ;  /* 0x0000000a0e0c722b */ /* 0x000fd00000000122 */
[----:B------:R-:W-:Y:S01]  /*29f0*/  DFMA R12, R38, R12, R10 ;  /* 0x0000000c260c722b */ /* 0x000fe2000000000a */
[----:B------:R-:W-:-:S09]  /*2a00*/  FSETP.GEU.AND P1, PT, |R35|, 6.5827683646048100446e-37, PT ;  /* 0x036000002300780b */ /* 0x000fd20003f2e200 */
        /* <DEDUP_REMOVED lines=8> */
.L_x_116:
[----:B------:R-:W-:Y:S05]  /*2a90*/  BSYNC.RECONVERGENT B2 ;  /* 0x0000000000027941 */ /* 0x000fea0003800200 */
.L_x_115:
[-C--:B------:R-:W-:Y:S02]  /*2aa0*/  DFMA R20, -R32, R12.reuse, R20 ;  /* 0x0000000c2014722b */ /* 0x080fe40000000114 */
[-C--:B------:R-:W-:Y:S02]  /*2ab0*/  DFMA R18, -R8, R12.reuse, R18 ;  /* 0x0000000c0812722b */ /* 0x080fe40000000112 */
[----:B------:R-:W-:-:S11]  /*2ac0*/  DFMA R16, -R6, R12, R16 ;  /* 0x0000000c0610722b */ /* 0x000fd60000000110 */
.L_x_112:
[----:B------:R-:W-:Y:S05]  /*2ad0*/  BSYNC.RECONVERGENT B1 ;  /* 0x0000000000017941 */ /* 0x000fea0003800200 */
.L_x_111:
[----:B------:R-:W0:Y:S02]  /*2ae0*/  LDC R7, c[0x0][0x3ec] ;  /* 0x0000fb00ff077b82 */ /* 0x000e240000000800 */
[----:B0-----:R-:W-:-:S13]  /*2af0*/  ISETP.GE.AND P0, PT, R7, 0x2, PT ;  /* 0x000000020700780c */ /* 0x001fda0003f06270 */
[----:B------:R-:W-:Y:S05]  /*2b00*/  @!P0 BRA `(.L_x_117) ;  /* 0x0000004400088947 */ /* 0x000fea0003800000 */
[C---:B------:R-:W-:Y:S01]  /*2b10*/  IADD3 R6, PT, PT, R7.reuse, -0x2, RZ ;  /* 0xfffffffe07067810 */ /* 0x040fe20007ffe0ff */
[----:B------:R-:W-:-:S03]  /*2b20*/  VIADD R5, R7, 0xffffffff ;  /* 0xffffffff07057836 */ /* 0x000fc60000000000 */
[----:B------:R-:W-:-:S13]  /*2b30*/  ISETP.GE.U32.AND P0, PT, R6, 0x3, PT ;  /* 0x000000030600780c */ /* 0x000fda0003f06070 */
[----:B------:R-:W-:Y:S05]  /*2b40*/  @!P0 BRA `(.L_x_118) ;  /* 0x00000010007c8947 */ /* 0x000fea0003800000 */
[----:B------:R-:W-:Y:S01]  /*2b50*/  LOP3.LUT R8, R5, 0xfffffffc, RZ, 0xc0, !PT ;  /* 0xfffffffc05087812 */ /* 0x000fe200078ec0ff */
[----:B------:R-:W-:Y:S01]  /*2b60*/  IMAD.MOV.U32 R4, RZ, RZ, R6 ;  /* 0x000000ffff047224 */ /* 0x000fe200078e0006 */
[----:B------:R-:W-:Y:S02]  /*2b70*/  IADD3 R0, PT, PT, R7, -UR4, -R0 ;  /* 0x8000000407007c10 */ /* 0x000fe4000fffe800 */
[----:B------:R-:W-:Y:S02]  /*2b80*/  IADD3 R6, PT, PT, R2, 0x2, -R7 ;  /* 0x0000000202067810 */ /* 0x000fe40007ffe807 */
[----:B------:R-:W-:-:S07]  /*2b90*/  IADD3 R7, PT, PT, -R8, RZ, RZ ;  /* 0x000000ff08077210 */ /* 0x000fce0007ffe1ff */
.L_x_139:
[----:B------:R-:W-:Y:S01]  /*2ba0*/  ISETP.NE.AND P0, PT, R6, 0x1, PT ;  /* 0x000000010600780c */ /* 0x000fe20003f05270 */
[----:B------:R-:W-:Y:S01]  /*2bb0*/  VIADD R7, R7, 0x4 ;  /* 0x0000000407077836 */ /* 0x000fe20000000000 */
[----:B------:R-:W-:Y:S04]  /*2bc0*/  BSSY.RECONVERGENT B1, `(.L_x_119) ;  /* 0x0000044000017945 */ /* 0x000fe80003800200 */
[----:B------:R-:W-:-:S07]  /*2bd0*/  ISETP.NE.AND P1, PT, R7, RZ, PT ;  /* 0x000000ff0700720c */ /* 0x000fce0003f25270 */
[----:B------:R-:W-:Y:S06]  /*2be0*/  @!P0 BRA `(.L_x_120) ;  /* 0x0000000400048947 */ /* 0x000fec0003800000 */
[----:B------:R-:W0:Y:S01]  /*2bf0*/  LDC.64 R32, c[0x0][0x390] ;  /* 0x0000e400ff207b82 */ /* 0x000e220000000a00 */
[----:B------:R-:W-:-:S07]  /*2c00*/  VIADD R36, R4, 0x1 ;  /* 0x0000000104247836 */ /* 0x000fce0000000000 */
        /* <DEDUP_REMOVED lines=8> */
[----:B------:R-:W-:Y:S02]  /*2c90*/  IMAD.MOV.U32 R14, RZ, RZ, 0x0 ;  /* 0x00000000ff0e7424 */ /* 0x000fe400078e00ff */
[----:B------:R-:W-:Y:S01]  /*2ca0*/  IMAD.MOV.U32 R15, RZ, RZ, 0x3fd80000 ;  /* 0x3fd80000ff0f7424 */ /* 0x000fe200078e00ff */
[----:B---3--:R-:W-:-:S08]  /*2cb0*/  DMUL R10, R32, R32 ;  /* 0x00000020200a7228 */ /* 0x008fd00000000000 */
[----:B----4-:R-:W-:-:S08]  /*2cc0*/  DFMA R10, R34, R34, R10 ;  /* 0x00000022220a722b */ /* 0x010fd0000000000a */
[----:B--2---:R-:W-:-:S06]  /*2cd0*/  DFMA R44, R8, R8, R10 ;  /* 0x00000008082c722b */ /* 0x004fcc000000000a */
[----:B------:R-:W0:Y:S04]  /*2ce0*/  MUFU.RSQ64H R11, R45 ;  /* 0x0000002d000b7308 */ /* 0x000e280000001c00 */
[----:B------:R-:W-:-:S04]  /*2cf0*/  IADD3 R10, PT, PT, R45, -0x3500000, RZ ;  /* 0xfcb000002d0a7810 */ /* 0x000fc80007ffe0ff */
[----:B------:R-:W-:Y:S02]  /*2d00*/  ISETP.GE.U32.AND P0, PT, R10, 0x7ca00000, PT ;  /* 0x7ca000000a00780c */ /* 0x000fe40003f06070 */
[----:B0-----:R-:W-:-:S08]  /*2d10*/  DMUL R12, R10, R10 ;  /* 0x0000000a0a0c7228 */ /* 0x001fd00000000000 */
[----:B------:R-:W-:-:S08]  /*2d20*/  DFMA R12, R44, -R12, 1 ;  /* 0x3ff000002c0c742b */ /* 0x000fd0000000080c */
[----:B------:R-:W-:Y:S02]  /*2d30*/  DFMA R14, R12, R14, 0.5 ;  /* 0x3fe000000c0e742b */ /* 0x000fe4000000000e */
[----:B------:R-:W-:-:S08]  /*2d40*/  DMUL R12, R10, R12 ;  /* 0x0000000c0a0c7228 */ /* 0x000fd00000000000 */
[----:B------:R-:W-:-:S08]  /*2d50*/  DFMA R42, R14, R12, R10 ;  /* 0x0000000c0e2a722b */ /* 0x000fd0000000000a */
        /* <DEDUP_REMOVED lines=9> */
[----:B------:R-:W-:Y:S01]  /*2df0*/  MOV R42, 0x2e20 ;  /* 0x00002e20002a7802 */ /* 0x000fe20000000f00 */
[----:B------:R-:W-:-:S07]  /*2e00*/  IMAD.MOV.U32 R11, RZ, RZ, R45 ;  /* 0x000000ffff0b7224 */ /* 0x000fce00078e002d */
[----:B------:R-:W-:Y:S05]  /*2e10*/  CALL.REL.NOINC `($__internal_3_$__cuda_sm20_dsqrt_rn_f64_mediumpath_v1) ;  /* 0x0000005000307944 */ /* 0x000fea0003c00000 */
[----:B------:R-:W-:Y:S01]  /*2e20*/  MOV R40, R10 ;  /* 0x0000000a00287202 */ /* 0x000fe20000000f00 */
[----:B------:R-:W-:-:S07]  /*2e30*/  IMAD.MOV.U32 R41, RZ, RZ, R11 ;  /* 0x000000ffff297224 */ /* 0x000fce00078e000b */
.L_x_121:
        /* <DEDUP_REMOVED lines=24> */
.L_x_123:
[----:B------:R-:W-:Y:S05]  /*2fc0*/  BSYNC.RECONVERGENT B2 ;  /* 0x0000000000027941 */ /* 0x000fea0003800200 */
.L_x_122:
[-C--:B------:R-:W-:Y:S02]  /*2fd0*/  DFMA R20, -R34, R12.reuse, R20 ;  /* 0x0000000c2214722b */ /* 0x080fe40000000114 */
[-C--:B------:R-:W-:Y:S02]  /*2fe0*/  DFMA R18, -R32, R12.reuse, R18 ;  /* 0x0000000c2012722b */ /* 0x080fe40000000112 */
[----:B------:R-:W-:-:S11]  /*2ff0*/  DFMA R16, -R8, R12, R16 ;  /* 0x0000000c0810722b */ /* 0x000fd60000000110 */
.L_x_120:
[----:B------:R-:W-:Y:S05]  /*3000*/  BSYNC.RECONVERGENT B1 ;  /* 0x0000000000017941 */ /* 0x000fea0003800200 */
.L_x_119:
[----:B------:R-:W-:Y:S01]  /*3010*/  ISETP.NE.AND P0, PT, R6, RZ, PT ;  /* 0x000000ff0600720c */ /* 0x000fe20003f05270 */
        /* <DEDUP_REMOVED lines=38> */
.L_x_126:
        /* <DEDUP_REMOVED lines=24> */
.L_x_128:
[----:B------:R-:W-:Y:S05]  /*3400*/  BSYNC.RECONVERGENT B2 ;  /* 0x0000000000027941 */ /* 0x000fea0003800200 */
.L_x_127:
[-C--:B------:R-:W-:Y:S02]  /*3410*/  DFMA R20, -R34, R12.reuse, R20 ;  /* 0x0000000c2214722b */ /* 0x080fe40000000114 */
[-C--:B------:R-:W-:Y:S02]  /*3420*/  DFMA R18, -R32, R12.reuse, R18 ;  /* 0x0000000c2012722b */ /* 0x080fe40000000112 */
[----:B------:R-:W-:-:S11]  /*3430*/  DFMA R16, -R8, R12, R16 ;  /* 0x0000000c0810722b */ /* 0x000fd60000000110 */
.L_x_125:
[----:B------:R-:W-:Y:S05]  /*3440*/  BSYNC.RECONVERGENT B1 ;  /* 0x0000000000017941 */ /* 0x000fea0003800200 */
.L_x_124:
[----:B------:R-:W-:Y:S01]  /*3450*/  ISETP.NE.AND P0, PT, R6, -0x1, PT ;  /* 0xffffffff0600780c */ /* 0x000fe20003f05270 */
[----:B------:R-:W-:-:S12]  /*3460*/  BSSY.RECONVERGENT B1, `(.L_x_129) ;  /* 0x0000043000017945 */ /* 0x000fd80003800200 */
[----:B------:R-:W-:Y:S05]  /*3470*/  @!P0 BRA `(.L_x_130) ;  /* 0x0000000400048947 */ /* 0x000fea0003800000 */
[----:B------:R-:W0:Y:S01]  /*3480*/  LDC.64 R32, c[0x0][0x390] ;  /* 0x0000e400ff207b82 */ /* 0x000e220000000a00 */
[----:B------:R-:W-:-:S07]  /*3490*/  IADD3 R36, PT, PT, R4, -0x1, RZ ;  /* 0xffffffff04247810 */ /* 0x000fce0007ffe0ff */
        /* <DEDUP_REMOVED lines=8> */
[----:B------:R-:W-:Y:S01]  /*3520*/  IMAD.MOV.U32 R14, RZ, RZ, 0x0 ;  /* 0x00000000ff0e7424 */ /* 0x000fe200078e00ff */
[----:B------:R-:W-:Y:S01]  /*3530*/  MOV R15, 0x3fd80000 ;  /* 0x3fd80000000f7802 */ /* 0x000fe20000000f00 */
        /* <DEDUP_REMOVED lines=25> */
.L_x_131:
        /* <DEDUP_REMOVED lines=24> */
.L_x_133:
[----:B------:R-:W-:Y:S05]  /*3850*/  BSYNC.RECONVERGENT B2 ;  /* 0x0000000000027941 */ /* 0x000fea0003800200 */
.L_x_132:
[-C--:B------:R-:W-:Y:S02]  /*3860*/  DFMA R20, -R34, R12.reuse, R20 ;  /* 0x0000000c2214722b */ /* 0x080fe40000000114 */
[-C--:B------:R-:W-:Y:S02]  /*3870*/  DFMA R18, -R32, R12.reuse, R18 ;  /* 0x0000000c2012722b */ /* 0x080fe40000000112 */
[----:B------:R-:W-:-:S11]  /*3880*/  DFMA R16, -R8, R12, R16 ;  /* 0x0000000c0810722b */ /* 0x000fd60000000110 */
.L_x_130:
[----:B------:R-:W-:Y:S05]  /*3890*/  BSYNC.RECONVERGENT B1 ;  /* 0x0000000000017941 */ /* 0x000fea0003800200 */
.L_x_129:
[----:B------:R-:W-:Y:S01]  /*38a0*/  ISETP.NE.AND P0, PT, R0, 0x4, PT ;  /* 0x000000040000780c */ /* 0x000fe20003f05270 */
[----:B------:R-:W-:-:S12]  /*38b0*/  BSSY.RECONVERGENT B1, `(.L_x_134) ;  /* 0x0000043000017945 */ /* 0x000fd80003800200 */
[----:B------:R-:W-:Y:S05]  /*38c0*/  @!P0 BRA `(.L_x_135) ;  /* 0x0000000400048947 */ /* 0x000fea0003800000 */
        /* <DEDUP_REMOVED lines=29> */
[----:B------:R-:W-:Y:S01]  /*3aa0*/  IMAD.MOV.U32 R40, RZ, RZ, R42 ;  /* 0x000000ffff287224 */ /* 0x000fe200078e002a */
[----:B------:R-:W-:Y:S01]  /*3ab0*/  MOV R42, 0x3b00 ;  /* 0x00003b00002a7802 */ /* 0x000fe20000000f00 */
[----:B------:R-:W-:Y:S01]  /*3ac0*/  IMAD.MOV.U32 R12, RZ, RZ, R10 ;  /* 0x000000ffff0c7224 */ /* 0x000fe200078e000a */
[----:B------:R-:W-:Y:S01]  /*3ad0*/  MOV R10, R44 ;  /* 0x0000002c000a7202 */ /* 0x000fe20000000f00 */
[----:B------:R-:W-:-:S07]  /*3ae0*/  IMAD.MOV.U32 R11, RZ, RZ, R45 ;  /* 0x000000ffff0b7224 */ /* 0x000fce00078e002d */
[----:B------:R-:W-:Y:S05]  /*3af0*/  CALL.REL.NOINC `($__internal_3_$__cuda_sm20_dsqrt_rn_f64_mediumpath_v1) ;  /* 0x0000004000f87944 */ /* 0x000fea0003c00000 */
[----:B------:R-:W-:Y:S01]  /*3b00*/  IMAD.MOV.U32 R40, RZ, RZ, R10 ;  /* 0x000000ffff287224 */ /* 0x000fe200078e000a */
[----:B------:R-:W-:-:S07]  /*3b10*/  MOV R41, R11 ;  /* 0x0000000b00297202 */ /* 0x000fce0000000f00 */
.L_x_136:
        /* <DEDUP_REMOVED lines=24> */
.L_x_138:
[----:B------:R-:W-:Y:S05]  /*3ca0*/  BSYNC.RECONVERGENT B2 ;  /* 0x0000000000027941 */ /* 0x000fea0003800200 */
.L_x_137:
[-C--:B------:R-:W-:Y:S02]  /*3cb0*/  DFMA R20, -R34, R12.reuse, R20 ;  /* 0x0000000c2214722b */ /* 0x080fe40000000114 */
[-C--:B------:R-:W-:Y:S02]  /*3cc0*/  DFMA R18, -R32, R12.reuse, R18 ;  /* 0x0000000c2012722b */ /* 0x080fe40000000112 */
[----:B------:R-:W-:-:S11]  /*3cd0*/  DFMA R16, -R8, R12, R16 ;  /* 0x0000000c0810722b */ /* 0x000fd60000000110 */
.L_x_135:
[----:B------:R-:W-:Y:S05]  /*3ce0*/  BSYNC.RECONVERGENT B1 ;  /* 0x0000000000017941 */ /* 0x000fea0003800200 */
.L_x_134:
[----:B------:R-:W-:Y:S01]  /*3cf0*/  VIADD R4, R4, 0xfffffffc ;  /* 0xfffffffc04047836 */ /* 0x000fe20000000000 */
[----:B------:R-:W-:Y:S01]  /*3d00*/  IADD3 R0, PT, PT, R0, -0x4, RZ ;  /* 0xfffffffc00007810 */ /* 0x000fe20007ffe0ff */
[----:B------:R-:W-:Y:S01]  /*3d10*/  VIADD R6, R6, 0x4 ;  /* 0x0000000406067836 */ /* 0x000fe20000000000 */
[----:B------:R-:W-:Y:S06]  /*3d20*/  @P1 BRA `(.L_x_139) ;  /* 0xffffffec009c1947 */ /* 0x000fec000383ffff */
[----:B------:R-:W-:-:S07]  /*3d30*/  VIADD R4, R4, 0x2 ;  /* 0x0000000204047836 */ /* 0x000fce0000000000 */
.L_x_118:
        /* <DEDUP_REMOVED lines=40> */
[----:B------:R-:W-:Y:S01]  /*3fc0*/  MOV R42, 0x3ff0 ;  /* 0x00003ff0002a7802 */ /* 0x000fe20000000f00 */
[----:B------:R-:W-:-:S07]  /*3fd0*/  IMAD.MOV.U32 R11, RZ, RZ, R37 ;  /* 0x000000ffff0b7224 */ /* 0x000fce00078e0025 */
[----:B------:R-:W-:Y:S05]  /*3fe0*/  CALL.REL.NOINC `($__internal_3_$__cuda_sm20_dsqrt_rn_f64_mediumpath_v1) ;  /* 0x0000003c00bc7944 */ /* 0x000fea0003c00000 */
[----:B------:R-:W-:Y:S01]  /*3ff0*/  IMAD.MOV.U32 R38, RZ, RZ, R10 ;  /* 0x000000ffff267224 */ /* 0x000fe200078e000a */
[----:B------:R-:W-:-:S07]  /*4000*/  MOV R39, R11 ;  /* 0x0000000b00277202 */ /* 0x000fce0000000f00 */
.L_x_143:
        /* <DEDUP_REMOVED lines=24> */
.L_x_145:
[----:B------:R-:W-:Y:S05]  /*4190*/  BSYNC.RECONVERGENT B2 ;  /* 0x0000000000027941 */ /* 0x000fea0003800200 */
.L_x_144:
[-C--:B------:R-:W-:Y:S02]  /*41a0*/  DFMA R20, -R32, R12.reuse, R20 ;  /* 0x0000000c2014722b */ /* 0x080fe40000000114 */
[-C--:B------:R-:W-:Y:S02]  /*41b0*/  DFMA R18, -R8, R12.reuse, R18 ;  /* 0x0000000c0812722b */ /* 0x080fe40000000112 */
[----:B------:R-:W-:-:S11]  /*41c0*/  DFMA R16, -R6, R12, R16 ;  /* 0x0000000c0610722b */ /* 0x000fd60000000110 */
.L_x_142:
[----:B------:R-:W-:Y:S05]  /*41d0*/  BSYNC.RECONVERGENT B1 ;  /* 0x0000000000017941 */ /* 0x000fea0003800200 */
.L_x_141:
[----:B------:R-:W-:Y:S01]  /*41e0*/  VIADD R7, R4, 0xfffffffe ;  /* 0xfffffffe04077836 */ /* 0x000fe20000000000 */
[----:B------:R-:W-:Y:S01]  /*41f0*/  BSSY.RECONVERGENT B1, `(.L_x_140) ;  /* 0x0000046000017945 */ /* 0x000fe20003800200 */
[----:B------:R-:W-:-:S03]  /*4200*/  MOV R4, R2 ;  /* 0x0000000200047202 */ /* 0x000fc60000000f00 */
        /* <DEDUP_REMOVED lines=39> */
.L_x_147:
        /* <DEDUP_REMOVED lines=24> */
.L_x_149:
[----:B------:R-:W-:Y:S05]  /*4600*/  BSYNC.RECONVERGENT B2 ;  /* 0x0000000000027941 */ /* 0x000fea0003800200 */
.L_x_148:
[-C--:B------:R-:W-:Y:S01]  /*4610*/  DFMA R20, -R34, R12.reuse, R20 ;  /* 0x0000000c2214722b */ /* 0x080fe20000000114 */
[----:B------:R-:W-:Y:S01]  /*4620*/  IMAD.MOV.U32 R4, RZ, RZ, R7 ;  /* 0x000000ffff047224 */ /* 0x000fe200078e0007 */
[-C--:B------:R-:W-:Y:S02]  /*4630*/  DFMA R18, -R32, R12.reuse, R18 ;  /* 0x0000000c2012722b */ /* 0x080fe40000000112 */
[----:B------:R-:W-:-:S11]  /*4640*/  DFMA R16, -R8, R12, R16 ;  /* 0x0000000c0810722b */ /* 0x000fd60000000110 */
.L_x_146:
[----:B------:R-:W-:Y:S05]  /*4650*/  BSYNC.RECONVERGENT B1 ;  /* 0x0000000000017941 */ /* 0x000fea0003800200 */
.L_x_140:
[----:B------:R-:W-:-:S04]  /*4660*/  LOP3.LUT R5, R5, 0x1, RZ, 0xc0, !PT ;  /* 0x0000000105057812 */ /* 0x000fc800078ec0ff */
[----:B------:R-:W-:-:S13]  /*4670*/  ISETP.NE.U32.AND P0, PT, R5, 0x1, PT ;  /* 0x000000010500780c */ /* 0x000fda0003f05070 */
[----:B------:R-:W-:Y:S05]  /*4680*/  @P0 BRA `(.L_x_117) ;  /* 0x0000002800280947 */ /* 0x000fea0003800000 */
        /* <DEDUP_REMOVED lines=40> */
[----:B------:R-:W-:Y:S01]  /*4910*/  IMAD.MOV.U32 R14, RZ, RZ, R10 ;  /* 0x000000ffff0e7224 */ /* 0x000fe200078e000a */
[----:B------:R-:W-:-:S07]  /*4920*/  MOV R15, R11 ;  /* 0x0000000b000f7202 */ /* 0x000fce0000000f00 */
.L_x_153:
[----:B------:R-:W-:Y:S05]  /*4930*/  BSYNC.RECONVERGENT B2 ;  /* 0x0000000000027941 */ /* 0x000fea0003800200 */
.L_x_152:
        /* <DEDUP_REMOVED lines=24> */
.L_x_155:
[----:B------:R-:W-:Y:S05]  /*4ac0*/  BSYNC.RECONVERGENT B2 ;  /* 0x0000000000027941 */ /* 0x000fea0003800200 */
.L_x_154:
[-C--:B------:R-:W-:Y:S02]  /*4ad0*/  DFMA R20, -R8, R12.reuse, R20 ;  /* 0x0000000c0814722b */ /* 0x080fe40000000114 */
[-C--:B------:R-:W-:Y:S02]  /*4ae0*/  DFMA R18, -R6, R12.reuse, R18 ;  /* 0x0000000c0612722b */ /* 0x080fe40000000112 */
[----:B------:R-:W-:-:S11]  /*4af0*/  DFMA R16, -R4, R12, R16 ;  /* 0x0000000c0410722b */ /* 0x000fd60000000110 */
.L_x_151:
[----:B------:R-:W-:Y:S05]  /*4b00*/  BSYNC.RECONVERGENT B1 ;  /* 0x0000000000017941 */ /* 0x000fea0003800200 */
.L_x_150:
[----:B------:R-:W-:Y:S05]  /*4b10*/  BRA `(.L_x_117) ;  /* 0x0000002400047947 */ /* 0x000fea0003800000 */
.L_x_66:
[----:B------:R-:W-:Y:S01]  /*4b20*/  ISETP.GE.AND P0, PT, R9, 0x1, PT ;  /* 0x000000010900780c */ /* 0x000fe20003f06270 */
[----:B------:R-:W-:Y:S01]  /*4b30*/  BSSY.RECONVERGENT B1, `(.L_x_117) ;  /* 0x000023f000017945 */ /* 0x000fe20003800200 */
[----:B------:R-:W-:Y:S02]  /*4b40*/  CS2R R20, SRZ ;  /* 0x0000000000147805 */ /* 0x000fe4000001ff00 */
[----:B------:R-:W-:Y:S02]  /*4b50*/  CS2R R18, SRZ ;  /* 0x0000000000127805 */ /* 0x000fe4000001ff00 */
[----:B------:R-:W-:-:S07]  /*4b60*/  CS2R R16, SRZ ;  /* 0x0000000000107805 */ /* 0x000fce000001ff00 */
[----:B------:R-:W-:Y:S05]  /*4b70*/  @!P0 BRA `(.L_x_156) ;  /* 0x0000002000e88947 */ /* 0x000fea0003800000 */
[----:B------:R-:W-:Y:S01]  /*4b80*/  ISETP.GE.U32.AND P0, PT, R9, 0x4, PT ;  /* 0x000000040900780c */ /* 0x000fe20003f06070 */
[----:B-1----:R-:W-:Y:S01]  /*4b90*/  IMAD.U32 R4, RZ, RZ, UR8 ;  /* 0x00000008ff047e24 */ /* 0x002fe2000f8e00ff */
[----:B------:R-:W-:Y:S02]  /*4ba0*/  CS2R R16, SRZ ;  /* 0x0000000000107805 */ /* 0x000fe4000001ff00 */
[----:B------:R-:W-:Y:S02]  /*4bb0*/  CS2R R18, SRZ ;  /* 0x0000000000127805 */ /* 0x000fe4000001ff00 */
[----:B------:R-:W-:-:S07]  /*4bc0*/  CS2R R20, SRZ ;  /* 0x0000000000147805 */ /* 0x000fce000001ff00 */
[----:B------:R-:W-:Y:S05]  /*4bd0*/  @!P0 BRA `(.L_x_157) ;  /* 0x0000001400048947 */ /* 0x000fea0003800000 */
[C---:B------:R-:W-:Y:S02]  /*4be0*/  LOP3.LUT R6, R9.reuse, 0x7ffffffc, RZ, 0xc0, !PT ;  /* 0x7ffffffc09067812 */ /* 0x040fe400078ec0ff */
[----:B------:R-:W-:Y:S02]  /*4bf0*/  CS2R R16, SRZ ;  /* 0x0000000000107805 */ /* 0x000fe4000001ff00 */
[C---:B------:R-:W-:Y:S02]  /*4c00*/  IADD3 R0, PT, PT, R9.reuse, -UR4, -R0 ;  /* 0x8000000409007c10 */ /* 0x040fe4000fffe800 */
[----:B------:R-:W-:Y:S01]  /*4c10*/  IADD3 R4, PT, PT, R9, -0x2, RZ ;  /* 0xfffffffe09047810 */ /* 0x000fe20007ffe0ff */
[----:B------:R-:W-:Y:S01]  /*4c20*/  IMAD.MOV R6, RZ, RZ, -R6 ;  /* 0x000000ffff067224 */ /* 0x000fe200078e0a06 */
[----:B------:R-:W-:-:S07]  /*4c30*/  IADD3 R5, PT, PT, R2, 0x2, -R9 ;  /* 0x0000000202057810 */ /* 0x000fce0007ffe809 */
.L_x_182:
        /* <DEDUP_REMOVED lines=49> */
.L_x_161:
[----:B------:R-:W-:Y:S05]  /*4f50*/  BSYNC.RECONVERGENT B3 ;  /* 0x0000000000037941 */ /* 0x000fea0003800200 */
.L_x_160:
        /* <DEDUP_REMOVED lines=24> */
.L_x_163:
[----:B------:R-:W-:Y:S05]  /*50e0*/  BSYNC.RECONVERGENT B3 ;  /* 0x0000000000037941 */ /* 0x000fea0003800200 */
.L_x_162:
[-C--:B------:R-:W-:Y:S02]  /*50f0*/  DFMA R20, R34, R12.reuse, R20 ;  /* 0x0000000c2214722b */ /* 0x080fe40000000014 */
[-C--:B------:R-:W-:Y:S02]  /*5100*/  DFMA R18, R32, R12.reuse, R18 ;  /* 0x0000000c2012722b */ /* 0x080fe40000000012 */
[----:B------:R-:W-:-:S11]  /*5110*/  DFMA R16, R8, R12, R16 ;  /* 0x0000000c0810722b */ /* 0x000fd60000000010 */
.L_x_159:
[----:B------:R-:W-:Y:S05]  /*5120*/  BSYNC.RECONVERGENT B2 ;  /* 0x0000000000027941 */ /* 0x000fea0003800200 */
.L_x_158:
        /* <DEDUP_REMOVED lines=47> */
.L_x_167:
[----:B------:R-:W-:Y:S05]  /*5420*/  BSYNC.RECONVERGENT B3 ;  /* 0x0000000000037941 */ /* 0x000fea0003800200 */
.L_x_166:
        /* <DEDUP_REMOVED lines=24> */
.L_x_169:
[----:B------:R-:W-:Y:S05]  /*55b0*/  BSYNC.RECONVERGENT B3 ;  /* 0x0000000000037941 */ /* 0x000fea0003800200 */
.L_x_168:
[-C--:B------:R-:W-:Y:S02]  /*55c0*/  DFMA R20, R34, R12.reuse, R20 ;  /* 0x0000000c2214722b */ /* 0x080fe40000000014 */
[-C--:B------:R-:W-:Y:S02]  /*55d0*/  DFMA R18, R32, R12.reuse, R18 ;  /* 0x0000000c2012722b */ /* 0x080fe40000000012 */
[----:B------:R-:W-:-:S11]  /*55e0*/  DFMA R16, R8, R12, R16 ;  /* 0x0000000c0810722b */ /* 0x000fd60000000010 */
.L_x_165:
[----:B------:R-:W-:Y:S05]  /*55f0*/  BSYNC.RECONVERGENT B2 ;  /* 0x0000000000027941 */ /* 0x000fea0003800200 */
.L_x_164:
        /* <DEDUP_REMOVED lines=42> */
[----:B------:R-:W-:Y:S02]  /*58a0*/  MOV R11, R37 ;  /* 0x00000025000b7202 */ /* 0x000fe40000000f00 */
[----:B------:R-:W-:-:S07]  /*58b0*/  MOV R42, 0x58d0 ;  /* 0x000058d0002a7802 */ /* 0x000fce0000000f00 */
[----:B------:R-:W-:Y:S05]  /*58c0*/  CALL.REL.NOINC `($__internal_3_$__cuda_sm20_dsqrt_rn_f64_mediumpath_v1) ;  /* 0x0000002400847944 */ /* 0x000fea0003c00000 */
[----:B------:R-:W-:Y:S01]  /*58d0*/  IMAD.MOV.U32 R40, RZ, RZ, R10 ;  /* 0x000000ffff287224 */ /* 0x000fe200078e000a */
[----:B------:R-:W-:-:S07]  /*58e0*/  MOV R41, R11 ;  /* 0x0000000b00297202 */ /* 0x000fce0000000f00 */
.L_x_173:
[----:B------:R-:W-:Y:S05]  /*58f0*/  BSYNC.RECONVERGENT B3 ;  /* 0x0000000000037941 */ /* 0x000fea0003800200 */
.L_x_172:
        /* <DEDUP_REMOVED lines=23> */
[----:B------:R-:W-:-:S07]  /*5a70*/  MOV R13, R11 ;  /* 0x0000000b000d7202 */ /* 0x000fce0000000f00 */
.L_x_175:
[----:B------:R-:W-:Y:S05]  /*5a80*/  BSYNC.RECONVERGENT B3 ;  /* 0x0000000000037941 */ /* 0x000fea0003800200 */
.L_x_174:
[-C--:B------:R-:W-:Y:S02]  /*5a90*/  DFMA R20, R34, R12.reuse, R20 ;  /* 0x0000000c2214722b */ /* 0x080fe40000000014 */
[-C--:B------:R-:W-:Y:S02]  /*5aa0*/  DFMA R18, R32, R12.reuse, R18 ;  /* 0x0000000c2012722b */ /* 0x080fe40000000012 */
[----:B------:R-:W-:-:S11]  /*5ab0*/  DFMA R16, R8, R12, R16 ;  /* 0x0000000c0810722b */ /* 0x000fd60000000010 */
.L_x_171:
[----:B------:R-:W-:Y:S05]  /*5ac0*/  BSYNC.RECONVERGENT B2 ;  /* 0x0000000000027941 */ /* 0x000fea0003800200 */
.L_x_170:
        /* <DEDUP_REMOVED lines=34> */
[----:B------:R-:W-:Y:S01]  /*5cf0*/  VIADD R13, R43, 0xfff00000 ;  /* 0xfff000002b0d7836 */ /* 0x000fe20000000000 */
[----:B------:R-:W-:-:S05]  /*5d00*/  MOV R12, R42 ;  /* 0x0000002a000c7202 */ /* 0x000fca0000000f00 */
        /* <DEDUP_REMOVED lines=11> */
.L_x_179:
[----:B------:R-:W-:Y:S05]  /*5dc0*/  BSYNC.RECONVERGENT B3 ;  /* 0x0000000000037941 */ /* 0x000fea0003800200 */
.L_x_178:
        /* <DEDUP_REMOVED lines=24> */
.L_x_181:
[----:B------:R-:W-:Y:S05]  /*5f50*/  BSYNC.RECONVERGENT B3 ;  /* 0x0000000000037941 */ /* 0x000fea0003800200 */
.L_x_180:
[-C--:B------:R-:W-:Y:S02]  /*5f60*/  DFMA R20, R34, R12.reuse, R20 ;  /* 0x0000000c2214722b */ /* 0x080fe40000000014 */
[-C--:B------:R-:W-:Y:S02]  /*5f70*/  DFMA R18, R32, R12.reuse, R18 ;  /* 0x0000000c2012722b */ /* 0x080fe40000000012 */
[----:B------:R-:W-:-:S11]  /*5f80*/  DFMA R16, R8, R12, R16 ;  /* 0x0000000c0810722b */ /* 0x000fd60000000010 */
.L_x_177:
[----:B------:R-:W-:Y:S05]  /*5f90*/  BSYNC.RECONVERGENT B2 ;  /* 0x0000000000027941 */ /* 0x000fea0003800200 */
.L_x_176:
[----:B------:R-:W-:Y:S01]  /*5fa0*/  VIADD R4, R4, 0xfffffffc ;  /* 0xfffffffc04047836 */ /* 0x000fe20000000000 */
[----:B------:R-:W-:Y:S01]  /*5fb0*/  IADD3 R0, PT, PT, R0, -0x4, RZ ;  /* 0xfffffffc00007810 */ /* 0x000fe20007ffe0ff */
[----:B------:R-:W-:Y:S01]  /*5fc0*/  VIADD R5, R5, 0x4 ;  /* 0x0000000405057836 */ /* 0x000fe20000000000 */
[----:B------:R-:W-:Y:S06]  /*5fd0*/  @P1 BRA `(.L_x_182) ;  /* 0xffffffec00181947 */ /* 0x000fec000383ffff */
[----:B------:R-:W-:-:S07]  /*5fe0*/  IADD3 R4, PT, PT, R4, 0x2, RZ ;  /* 0x0000000204047810 */ /* 0x000fce0007ffe0ff */
.L_x_157:
[----:B------:R-:W0:Y:S02]  /*5ff0*/  LDCU UR4, c[0x0][0x3ec] ;  /* 0x00007d80ff0477ac */ /* 0x000e240008000800 */
[----:B0-----:R-:W-:-:S09]  /*6000*/  ULOP3.LUT UP0, UR4, UR4, 0x3, URZ, 0xc0, !UPT ;  /* 0x0000000304047892 */ /* 0x001fd2000f80c0ff */
[----:B------:R-:W-:Y:S05]  /*6010*/  BRA.U !UP0, `(.L_x_156) ;  /* 0x0000000d08c07547 */ /* 0x000fea000b800000 */
[----:B------:R-:W-:-:S09]  /*6020*/  UISETP.NE.AND UP0, UPT, UR4, 0x1, UPT ;  /* 0x000000010400788c */ /* 0x000fd2000bf05270 */
[----:B------:R-:W-:Y:S05]  /*6030*/  BRA.U !UP0, `(.L_x_183) ;  /* 0x0000000908787547 */ /* 0x000fea000b800000 */
        /* <DEDUP_REMOVED lines=25> */
[----:B------:R-:W-:Y:S01]  /*61d0*/  IMAD.MOV.U32 R14, RZ, RZ, 0x0 ;  /* 0x00000000ff0e7424 */ /* 0x000fe200078e00ff */
[----:B------:R-:W-:-:S04]  /*61e0*/  MOV R15, 0x3fd80000 ;  /* 0x3fd80000000f7802 */ /* 0x000fc80000000f00 */
        /* <DEDUP_REMOVED lines=19> */
[----:B------:R-:W-:Y:S01]  /*6320*/  MOV R14, R10 ;  /* 0x0000000a000e7202 */ /* 0x000fe20000000f00 */
[----:B------:R-:W-:-:S07]  /*6330*/  IMAD.MOV.U32 R15, RZ, RZ, R11 ;  /* 0x000000ffff0f7224 */ /* 0x000fce00078e000b */
.L_x_187:
[----:B------:R-:W-:Y:S05]  /*6340*/  BSYNC.RECONVERGENT B3 ;  /* 0x0000000000037941 */ /* 0x000fea0003800200 */
.L_x_186:
        /* <DEDUP_REMOVED lines=24> */
.L_x_189:
[----:B------:R-:W-:Y:S05]  /*64d0*/  BSYNC.RECONVERGENT B3 ;  /* 0x0000000000037941 */ /* 0x000fea0003800200 */
.L_x_188:
[-C--:B------:R-:W-:Y:S02]  /*64e0*/  DFMA R20, R32, R12.reuse, R20 ;  /* 0x0000000c2014722b */ /* 0x080fe40000000014 */
[-C--:B------:R-:W-:Y:S02]  /*64f0*/  DFMA R18, R8, R12.reuse, R18 ;  /* 0x0000000c0812722b */ /* 0x080fe40000000012 */
[----:B------:R-:W-:-:S11]  /*6500*/  DFMA R16, R6, R12, R16 ;  /* 0x0000000c0610722b */ /* 0x000fd60000000010 */
.L_x_185:
[----:B------:R-:W-:Y:S05]  /*6510*/  BSYNC.RECONVERGENT B2 ;  /* 0x0000000000027941 */ /* 0x000fea0003800200 */
.L_x_184:
[----:B------:R-:W-:Y:S01]  /*6520*/  IADD3 R5, PT, PT, R4, -0x2, RZ ;  /* 0xfffffffe04057810 */ /* 0x000fe20007ffe0ff */
[----:B------:R-:W-:Y:S01]  /*6530*/  BSSY.RECONVERGENT B2, `(.L_x_183) ;  /* 0x000004e000027945 */ /* 0x000fe20003800200 */
[----:B------:R-:W-:Y:S02]  /*6540*/  IMAD.MOV.U32 R4, RZ, RZ, R2 ;  /* 0x000000ffff047224 */ /* 0x000fe400078e0002 */
        /* <DEDUP_REMOVED lines=46> */
.L_x_192:
[----:B------:R-:W-:Y:S05]  /*6830*/  BSYNC.RECONVERGENT B3 ;  /* 0x0000000000037941 */ /* 0x000fea0003800200 */
.L_x_191:
        /* <DEDUP_REMOVED lines=24> */
.L_x_194:
[----:B------:R-:W-:Y:S05]  /*69c0*/  BSYNC.RECONVERGENT B3 ;  /* 0x0000000000037941 */ /* 0x000fea0003800200 */
.L_x_193:
[-C--:B------:R-:W-:Y:S01]  /*69d0*/  DFMA R20, R32, R12.reuse, R20 ;  /* 0x0000000c2014722b */ /* 0x080fe20000000014 */
[----:B------:R-:W-:Y:S01]  /*69e0*/  MOV R4, R5 ;  /* 0x0000000500047202 */ /* 0x000fe20000000f00 */
[-C--:B------:R-:W-:Y:S02]  /*69f0*/  DFMA R18, R8, R12.reuse, R18 ;  /* 0x0000000c0812722b */ /* 0x080fe40000000012 */
[----:B------:R-:W-:-:S11]  /*6a00*/  DFMA R16, R6, R12, R16 ;  /* 0x0000000c0610722b */ /* 0x000fd60000000010 */
.L_x_190:
[----:B------:R-:W-:Y:S05]  /*6a10*/  BSYNC.RECONVERGENT B2 ;  /* 0x0000000000027941 */ /* 0x000fea0003800200 */
.L_x_183:
[----:B------:R-:W0:Y:S02]  /*6a20*/  LDCU UR4, c[0x0][0x3ec] ;  /* 0x00007d80ff0477ac */ /* 0x000e240008000800 */
[----:B0-----:R-:W-:-:S04]  /*6a30*/  ULOP3.LUT UR4, UR4, 0x1, URZ, 0xc0, !UPT ;  /* 0x0000000104047892 */ /* 0x001fc8000f8ec0ff */
[----:B------:R-:W-:-:S09]  /*6a40*/  UISETP.NE.U32.AND UP0, UPT, UR4, 0x1, UPT ;  /* 0x000000010400788c */ /* 0x000fd2000bf05070 */
[----:B------:R-:W-:Y:S05]  /*6a50*/  BRA.U UP0, `(.L_x_156) ;  /* 0x0000000500307547 */ /* 0x000fea000b800000 */
[----:B------:R-:W-:-:S05]  /*6a60*/  VIADD R33, R4, 0xffffffff ;  /* 0xffffffff04217836 */ /* 0x000fca0000000000 */
        /* <DEDUP_REMOVED lines=10> */
[----:B-1----:R-:W-:-:S05]  /*6b10*/  IMAD.WIDE.U32 R10, R33, 0x8, R10 ;  /* 0x00000008210a7825 */ /* 0x002fca00078e000a */
[----:B------:R-:W3:Y:S01]  /*6b20*/  LDG.E.64 R8, desc[UR6][R10.64] ;  /* 0x000000060a087981 */ /* 0x000ee2000c1e1b00 */
[----:B-----5:R-:W-:-:S06]  /*6b30*/  IMAD.WIDE.U32 R36, R33, 0x8, R36 ;  /* 0x0000000821247825 */ /* 0x020fcc00078e0024 */
[----:B------:R-:W4:Y:S01]  /*6b40*/  LDG.E.64 R36, desc[UR6][R36.64] ;  /* 0x0000000624247981 */ /* 0x000f22000c1e1b00 */
        /* <DEDUP_REMOVED lines=32> */
.L_x_196:
[----:B------:R-:W-:Y:S05]  /*6d50*/  BSYNC.RECONVERGENT B2 ;  /* 0x0000000000027941 */ /* 0x000fea0003800200 */
.L_x_195:
        /* <DEDUP_REMOVED lines=24> */
.L_x_198:
[----:B------:R-:W-:Y:S05]  /*6ee0*/  BSYNC.RECONVERGENT B2 ;  /* 0x0000000000027941 */ /* 0x000fea0003800200 */
.L_x_197:
[-C--:B------:R-:W-:Y:S02]  /*6ef0*/  DFMA R20, R8, R12.reuse, R20 ;  /* 0x0000000c0814722b */ /* 0x080fe40000000014 */
[-C--:B------:R-:W-:Y:S02]  /*6f00*/  DFMA R18, R6, R12.reuse, R18 ;  /* 0x0000000c0612722b */ /* 0x080fe40000000012 */
[----:B------:R-:W-:-:S11]  /*6f10*/  DFMA R16, R4, R12, R16 ;  /* 0x0000000c0410722b */ /* 0x000fd60000000010 */
.L_x_156:
[----:B------:R-:W-:Y:S05]  /*6f20*/  BSYNC.RECONVERGENT B1 ;  /* 0x0000000000017941 */ /* 0x000fea0003800200 */
.L_x_117:
[----:B------:R-:W0:Y:S02]  /*6f30*/  LDCU UR4, c[0x0][0x3f8] ;  /* 0x00007f00ff0477ac */ /* 0x000e240008000800 */
[----:B0-----:R-:W-:-:S09]  /*6f40*/  UISETP.NE.AND UP0, UPT, UR4, 0x2, UPT ;  /* 0x000000020400788c */ /* 0x001fd2000bf05270 */
[----:B------:R-:W-:Y:S05]  /*6f50*/  BRA.U UP0, `(.L_x_199) ;  /* 0x00000005007c7547 */ /* 0x000fea000b800000 */
[----:B------:R-:W1:Y:S04]  /*6f60*/  LDG.E.64 R24, desc[UR6][R24.64] ;  /* 0x0000000618187981 */ /* 0x000e68000c1e1b00 */
[----:B------:R-:W2:Y:S04]  /*6f70*/  LDG.E.64 R26, desc[UR6][R26.64] ;  /* 0x000000061a1a7981 */ /* 0x000ea8000c1e1b00 */
[----:B------:R-:W3:Y:S01]  /*6f80*/  LDG.E.64 R22, desc[UR6][R22.64] ;  /* 0x0000000616167981 */ /* 0x000ee2000c1e1b00 */
[----:B------:R-:W-:Y:S01]  /*6f90*/  IMAD.MOV.U32 R8, RZ, RZ, 0x0 ;  /* 0x00000000ff087424 */ /* 0x000fe200078e00ff */
[----:B------:R-:W-:Y:S01]  /*6fa0*/  MOV R9, 0x3fd80000 ;  /* 0x3fd8000000097802 */ /* 0x000fe20000000f00 */
[----:B------:R-:W-:Y:S01]  /*6fb0*/  BSSY.RECONVERGENT B1, `(.L_x_200) ;  /* 0x0000017000017945 */ /* 0x000fe20003800200 */
[----:B-1----:R-:W-:-:S08]  /*6fc0*/  DMUL R4, R24, R24 ;  /* 0x0000001818047228 */ /* 0x002fd00000000000 */
[----:B--2---:R-:W-:-:S08]  /*6fd0*/  DFMA R4, R26, R26, R4 ;  /* 0x0000001a1a04722b */ /* 0x004fd00000000004 */
[----:B---3--:R-:W-:-:S06]  /*6fe0*/  DFMA R4, R22, R22, R4 ;  /* 0x000000161604722b */ /* 0x008fcc0000000004 */
        /* <DEDUP_REMOVED lines=19> */
.L_x_201:
[----:B------:R-:W-:Y:S05]  /*7120*/  BSYNC.RECONVERGENT B1 ;  /* 0x0000000000017941 */ /* 0x000fea0003800200 */
.L_x_200:
[----:B------:R-:W0:Y:S01]  /*7130*/  S2R R0, SR_TID.X ;  /* 0x0000000000007919 */ /* 0x000e220000002100 */
[----:B------:R-:W0:Y:S01]  /*7140*/  S2UR UR4, SR_CTAID.X ;  /* 0x00000000000479c3 */ /* 0x000e220000002500 */
[----:B------:R-:W5:Y:S07]  /*7150*/  LDG.E.64 R30, desc[UR6][R30.64] ;  /* 0x000000061e1e7981 */ /* 0x000f6e000c1e1b00 */
[----:B------:R-:W0:Y:S08]  /*7160*/  LDC R7, c[0x0][0x360] ;  /* 0x0000d800ff077b82 */ /* 0x000e300000000800 */
[----:B------:R-:W1:Y:S01]  /*7170*/  LDC.64 R32, c[0x0][0x3a0] ;  /* 0x0000e800ff207b82 */ /* 0x000e620000000a00 */
[----:B0-----:R-:W-:-:S04]  /*7180*/  IMAD R7, R7, UR4, R0 ;  /* 0x0000000407077c24 */ /* 0x001fc8000f8e0200 */
[----:B-1----:R-:W-:-:S06]  /*7190*/  IMAD.WIDE R32, R7, 0x8, R32 ;  /* 0x0000000807207825 */ /* 0x002fcc00078e0220 */
[----:B------:R-:W5:Y:S01]  /*71a0*/  LDG.E.64 R32, desc[UR6][R32.64] ;  /* 0x0000000620207981 */ /* 0x000f62000c1e1b00 */
[----:B------:R-:W-:Y:S01]  /*71b0*/  DMUL R4, R4, R10 ;  /* 0x0000000a04047228 */ /* 0x000fe20000000000 */
[----:B------:R-:W-:Y:S01]  /*71c0*/  UMOV UR4, 0x348d8642 ;  /* 0x348d864200047882 */ /* 0x000fe20000000000 */
[----:B------:R-:W-:-:S06]  /*71d0*/  UMOV UR5, 0x41982783 ;  /* 0x4198278300057882 */ /* 0x000fcc0000000000 */
[----:B------:R-:W-:-:S06]  /*71e0*/  DMUL R12, R4, UR4 ;  /* 0x00000004040c7c28 */ /* 0x000fcc0008000000 */
[----:B------:R-:W0:Y:S04]  /*71f0*/  MUFU.RCP64H R5, R13 ;  /* 0x0000000d00057308 */ /* 0x000e280000001800 */
[----:B------:R-:W-:-:S06]  /*7200*/  IADD3 R4, PT, PT, R13, 0x300402, RZ ;  /* 0x003004020d047810 */ /* 0x000fcc0007ffe0ff */
[----:B0-----:R-:W-:-:S08]  /*7210*/  DFMA R6, -R12, R4, 1 ;  /* 0x3ff000000c06742b */ /* 0x001fd00000000104 */
[----:B------:R-:W-:Y:S01]  /*7220*/  DFMA R6, R6, R6, R6 ;  /* 0x000000060606722b */ /* 0x000fe20000000006 */
[----:B------:R-:W-:-:S07]  /*7230*/  FSETP.GEU.AND P0, PT, |R4|, 5.8789094863358348022e-39, PT ;  /* 0x004004020400780b */ /* 0x000fce0003f0e200 */
[----:B------:R-:W-:Y:S01]  /*7240*/  DFMA R6, R4, R6, R4 ;  /* 0x000000060406722b */ /* 0x000fe20000000004 */
[----:B------:R-:W-:Y:S07]  /*7250*/  BSSY.RECONVERGENT B0, `(.L_x_202) ;  /* 0x0000008000007945 */ /* 0x000fee0003800200 */
[----:B------:R-:W-:-:S08]  /*7260*/  DFMA R8, -R12, R6, 1 ;  /* 0x3ff000000c08742b */ /* 0x000fd00000000106 */
[----:B------:R-:W-:Y:S01]  /*7270*/  DFMA R8, R6, R8, R6 ;  /* 0x000000080608722b */ /* 0x000fe20000000006 */
[----:B------:R-:W-:Y:S10]  /*7280*/  @P0 BRA `(.L_x_203) ;  /* 0x0000000000100947 */ /* 0x000ff40003800000 */
[----:B------:R-:W-:-:S05]  /*7290*/  LOP3.LUT R0, R13, 0x7fffffff, RZ, 0xc0, !PT ;  /* 0x7fffffff0d007812 */ /* 0x000fca00078ec0ff */
[----:B------:R-:W-:Y:S01]  /*72a0*/  VIADD R9, R0, 0xfff00000 ;  /* 0xfff0000000097836 */ /* 0x000fe20000000000 */
[----:B------:R-:W-:-:S07]  /*72b0*/  MOV R0, 0x72d0 ;  /* 0x000072d000007802 */ /* 0x000fce0000000f00 */
[----:B-----5:R-:W-:Y:S05]  /*72c0*/  CALL.REL.NOINC `($__internal_1_$__cuda_sm20_dblrcp_rn_slowpath_v3) ;  /* 0x0000000000c87944 */ /* 0x020fea0003c00000 */
.L_x_203:
[----:B------:R-:W-:Y:S05]  /*72d0*/  BSYNC.RECONVERGENT B0 ;  /* 0x0000000000007941 */ /* 0x000fea0003800200 */
.L_x_202:
[----:B------:R-:W0:Y:S01]  /*72e0*/  MUFU.RCP64H R5, R11 ;  /* 0x0000000b00057308 */ /* 0x000e220000001800 */
[----:B------:R-:W-:Y:S01]  /*72f0*/  MOV R4, 0x1 ;  /* 0x0000000100047802 */ /* 0x000fe20000000f00 */
[----:B-----5:R-:W-:Y:S01]  /*7300*/  DMUL R14, R30, R30 ;  /* 0x0000001e1e0e7228 */ /* 0x020fe20000000000 */
[----:B------:R-:W-:Y:S04]  /*7310*/  BSSY.RECONVERGENT B1, `(.L_x_204) ;  /* 0x0000018000017945 */ /* 0x000fe80003800200 */
[----:B0-----:R-:W-:-:S08]  /*7320*/  DFMA R6, R4, -R10, 1 ;  /* 0x3ff000000406742b */ /* 0x001fd0000000080a */
[----:B------:R-:W-:-:S08]  /*7330*/  DFMA R6, R6, R6, R6 ;  /* 0x000000060606722b */ /* 0x000fd00000000006 */
[----:B------:R-:W-:-:S08]  /*7340*/  DFMA R6, R4, R6, R4 ;  /* 0x000000060406722b */ /* 0x000fd00000000004 */
[----:B------:R-:W-:-:S08]  /*7350*/  DFMA R4, R6, -R10, 1 ;  /* 0x3ff000000604742b */ /* 0x000fd0000000080a */
[----:B------:R-:W-:-:S08]  /*7360*/  DFMA R4, R6, R4, R6 ;  /* 0x000000040604722b */ /* 0x000fd00000000006 */
[----:B------:R-:W-:-:S08]  /*7370*/  DMUL R12, R4, 4 ;  /* 0x40100000040c7828 */ /* 0x000fd00000000000 */
[----:B------:R-:W-:-:S08]  /*7380*/  DFMA R6, R12, -R10, 4 ;  /* 0x401000000c06742b */ /* 0x000fd0000000080a */
[----:B------:R-:W-:Y:S02]  /*7390*/  DFMA R12, R4, R6, R12 ;  /* 0x00000006040c722b */ /* 0x000fe4000000000c */
[----:B------:R-:W-:Y:S02]  /*73a0*/  DMUL R4, R24, R30 ;  /* 0x0000001e18047228 */ /* 0x000fe40000000000 */
[----:B------:R-:W-:-:S06]  /*73b0*/  DFMA R6, R32, R32, R14 ;  /* 0x000000202006722b */ /* 0x000fcc000000000e */
[----:B------:R-:W-:Y:S01]  /*73c0*/  FFMA R0, RZ, R11, R13 ;  /* 0x0000000bff007223 */ /* 0x000fe2000000000d */
[----:B------:R-:W-:Y:S02]  /*73d0*/  DFMA R4, R26, R32, R4 ;  /* 0x000000201a04722b */ /* 0x000fe40000000004 */
[----:B------:R-:W-:Y:S02]  /*73e0*/  DFMA R6, R28, R28, R6 ;  /* 0x0000001c1c06722b */ /* 0x000fe40000000006 */
[----:B------:R-:W-:-:S04]  /*73f0*/  FSETP.GT.AND P0, PT, |R0|, 1.469367938527859385e-39, PT ;  /* 0x001000000000780b */ /* 0x000fc80003f04200 */
[----:B------:R-:W-:-:S09]  /*7400*/  DFMA R4, R28, R22, R4 ;  /* 0x000000161c04722b */ /* 0x000fd20000000004 */
[----:B------:R-:W-:Y:S05]  /*7410*/  @P0 BRA `(.L_x_205) ;  /* 0x00000000001c0947 */ /* 0x000fea0003800000 */
[----:B------:R-:W-:Y:S01]  /*7420*/  IMAD.MOV.U32 R14, RZ, RZ, R10 ;  /* 0x000000ffff0e7224 */ /* 0x000fe200078e000a */
[----:B------:R-:W-:Y:S01]  /*7430*/  MOV R15, R11 ;  /* 0x0000000b000f7202 */ /* 0x000fe20000000f00 */
[----:B------:R-:W-:Y:S01]  /*7440*/  IMAD.MOV.U32 R12, RZ, RZ, RZ ;  /* 0x000000ffff0c7224 */ /* 0x000fe200078e00ff */
[----:B------:R-:W-:Y:S02]  /*7450*/  MOV R13, 0x40100000 ;  /* 0x40100000000d7802 */ /* 0x000fe40000000f00 */
[----:B------:R-:W-:-:S07]  /*7460*/  MOV R10, 0x7480 ;  /* 0x00007480000a7802 */ /* 0x000fce0000000f00 */
[----:B------:R-:W-:Y:S05]  /*7470*/  CALL.REL.NOINC `($__internal_2_$__cuda_sm20_div_rn_f64_full) ;  /* 0x0000000400087944 */ /* 0x000fea0003c00000 */
[----:B------:R-:W-:-:S07]  /*7480*/  IMAD.MOV.U32 R13, RZ, RZ, R11 ;  /* 0x000000ffff0d7224 */ /* 0x000fce00078e000b */
.L_x_205:
[----:B------:R-:W-:Y:S05]  /*7490*/  BSYNC.RECONVERGENT B1 ;  /* 0x0000000000017941 */ /* 0x000fea0003800200 */
.L_x_204:
[----:B------:R-:W-:Y:S02]  /*74a0*/  DMUL R4, R4, 4 ;  /* 0x4010000004047828 */ /* 0x000fe40000000000 */
[----:B------:R-:W-:-:S06]  /*74b0*/  DADD R6, R12, -R6 ;  /* 0x000000000c067229 */ /* 0x000fcc0000000806 */
[-C--:B------:R-:W-:Y:S02]  /*74c0*/  DMUL R32, R32, R4.reuse ;  /* 0x0000000420207228 */ /* 0x080fe40000000000 */
[-C--:B------:R-:W-:Y:S02]  /*74d0*/  DMUL R30, R30, R4.reuse ;  /* 0x000000041e1e7228 */ /* 0x080fe40000000000 */
[----:B------:R-:W-:-:S04]  /*74e0*/  DMUL R4, R28, R4 ;  /* 0x000000041c047228 */ /* 0x000fc80000000000 */
[-C--:B------:R-:W-:Y:S02]  /*74f0*/  DFMA R32, R26, R6.reuse, R32 ;  /* 0x000000061a20722b */ /* 0x080fe40000000020 */
[-C--:B------:R-:W-:Y:S02]  /*7500*/  DFMA R30, R24, R6.reuse, R30 ;  /* 0x00000006181e722b */ /* 0x080fe4000000001e */
[----:B------:R-:W-:-:S04]  /*7510*/  DFMA R4, R22, R6, R4 ;  /* 0x000000061604722b */ /* 0x000fc80000000004 */
[-C--:B------:R-:W-:Y:S02]  /*7520*/  DFMA R20, R32, R8.reuse, R20 ;  /* 0x000000082014722b */ /* 0x080fe40000000014 */
[-C--:B------:R-:W-:Y:S02]  /*7530*/  DFMA R18, R30, R8.reuse, R18 ;  /* 0x000000081e12722b */ /* 0x080fe40000000012 */
[----:B------:R-:W-:-:S11]  /*7540*/  DFMA R16, R4, R8, R16 ;  /* 0x000000080410722b */ /* 0x000fd60000000010 */
.L_x_199:
[----:B-1----:R-:W0:Y:S08]  /*7550*/  LDC.64 R4, c[0x0][0x3d0] ;  /* 0x0000f400ff047b82 */ /* 0x002e300000000a00 */
[----:B------:R-:W1:Y:S08]  /*7560*/  LDC.64 R6, c[0x0][0x3d8] ;  /* 0x0000f600ff067b82 */ /* 0x000e700000000a00 */
[----:B------:R-:W2:Y:S01]  /*7570*/  LDC.64 R8, c[0x0][0x3e0] ;  /* 0x0000f800ff087b82 */ /* 0x000ea20000000a00 */
[----:B0-----:R-:W-:-:S05]  /*7580*/  IMAD.WIDE R4, R3, 0x8, R4 ;  /* 0x0000000803047825 */ /* 0x001fca00078e0204 */
[----:B------:R-:W-:Y:S01]  /*7590*/  STG.E.64 desc[UR6][R4.64], R20 ;  /* 0x0000001404007986 */ /* 0x000fe2000c101b06 */
[----:B-1----:R-:W-:-:S05]  /*75a0*/  IMAD.WIDE R6, R3, 0x8, R6 ;  /* 0x0000000803067825 */ /* 0x002fca00078e0206 */
[----:B------:R-:W-:Y:S01]  /*75b0*/  STG.E.64 desc[UR6][R6.64], R18 ;  /* 0x0000001206007986 */ /* 0x000fe2000c101b06 */
[----:B--2---:R-:W-:-:S05]  /*75c0*/  IMAD.WIDE R2, R3, 0x8, R8 ;  /* 0x0000000803027825 */ /* 0x004fca00078e0208 */
[----:B------:R-:W-:Y:S01]  /*75d0*/  STG.E.64 desc[UR6][R2.64], R16 ;  /* 0x0000001002007986 */ /* 0x000fe2000c101b06 */
[----:B------:R-:W-:Y:S05]  /*75e0*/  EXIT ;  /* 0x000000000000794d */ /* 0x000fea0003800000 */
        .weak           $__internal_1_$__cuda_sm20_dblrcp_rn_slowpath_v3
        .type           $__internal_1_$__cuda_sm20_dblrcp_rn_slowpath_v3,@function
        .size           $__internal_1_$__cuda_sm20_dblrcp_rn_slowpath_v3,($__internal_2_$__cuda_sm20_div_rn_f64_full - $__internal_1_$__cuda_sm20_dblrcp_rn_slowpath_v3)
$__internal_1_$__cuda_sm20_dblrcp_rn_slowpath_v3:
[----:B------:R-:W-:Y:S01]  /*75f0*/  DSETP.GTU.AND P0, PT, |R12|, +INF , PT ;  /* 0x7ff000000c00742a */ /* 0x000fe20003f0c200 */
[----:B------:R-:W-:-:S13]  /*7600*/  BSSY.RECONVERGENT B1, `(.L_x_206) ;  /* 0x0000024000017945 */ /* 0x000fda0003800200 */
[----:B------:R-:W-:Y:S05]  /*7610*/  @P0 BRA `(.L_x_207) ;  /* 0x0000000000800947 */ /* 0x000fea0003800000 */
[----:B------:R-:W-:-:S04]  /*7620*/  LOP3.LUT R2, R13, 0x7fffffff, RZ, 0xc0, !PT ;  /* 0x7fffffff0d027812 */ /* 0x000fc800078ec0ff */
[----:B------:R-:W-:-:S04]  /*7630*/  IADD3 R4, PT, PT, R2, -0x1, RZ ;  /* 0xffffffff02047810 */ /* 0x000fc80007ffe0ff */
[----:B------:R-:W-:-:S13]  /*7640*/  ISETP.GE.U32.AND P0, PT, R4, 0x7fefffff, PT ;  /* 0x7fefffff0400780c */ /* 0x000fda0003f06070 */
[----:B------:R-:W-:Y:S01]  /*7650*/  @P0 LOP3.LUT R5, R13, 0x7ff00000, RZ, 0x3c, !PT ;  /* 0x7ff000000d050812 */ /* 0x000fe200078e3cff */
[----:B------:R-:W-:Y:S01]  /*7660*/  @P0 IMAD.MOV.U32 R4, RZ, RZ, RZ ;  /* 0x000000ffff040224 */ /* 0x000fe200078e00ff */
[----:B------:R-:W-:Y:S06]  /*7670*/  @P0 BRA `(.L_x_208) ;  /* 0x0000000000700947 */ /* 0x000fec0003800000 */
[----:B------:R-:W-:-:S13]  /*7680*/  ISETP.GE.U32.AND P0, PT, R2, 0x1000001, PT ;  /* 0x010000010200780c */ /* 0x000fda0003f06070 */
[----:B------:R-:W-:Y:S05]  /*7690*/  @!P0 BRA `(.L_x_209) ;  /* 0x0000000000388947 */ /* 0x000fea0003800000 */
[----:B------:R-:W-:Y:S01]  /*76a0*/  IADD3 R5, PT, PT, R13, -0x3fe00000, RZ ;  /* 0xc02000000d057810 */ /* 0x000fe20007ffe0ff */
[----:B------:R-:W-:Y:S01]  /*76b0*/  IMAD.MOV.U32 R4, RZ, RZ, R12 ;  /* 0x000000ffff047224 */ /* 0x000fe200078e000c */
[----:B------:R-:W-:Y:S02]  /*76c0*/  MOV R6, R9 ;  /* 0x0000000900067202 */ /* 0x000fe40000000f00 */
[----:B------:R-:W0:Y:S04]  /*76d0*/  MUFU.RCP64H R7, R5 ;  /* 0x0000000500077308 */ /* 0x000e280000001800 */
[----:B0-----:R-:W-:-:S08]  /*76e0*/  DFMA R8, -R4, R6, 1 ;  /* 0x3ff000000408742b */ /* 0x001fd00000000106 */
[----:B------:R-:W-:-:S08]  /*76f0*/  DFMA R8, R8, R8, R8 ;  /* 0x000000080808722b */ /* 0x000fd00000000008 */
[----:B------:R-:W-:-:S08]  /*7700*/  DFMA R8, R6, R8, R6 ;  /* 0x000000080608722b */ /* 0x000fd00000000006 */
[----:B------:R-:W-:-:S08]  /*7710*/  DFMA R6, -R4, R8, 1 ;  /* 0x3ff000000406742b */ /* 0x000fd00000000108 */
[----:B------:R-:W-:-:S08]  /*7720*/  DFMA R6, R8, R6, R8 ;  /* 0x000000060806722b */ /* 0x000fd00000000008 */
[----:B------:R-:W-:-:S08]  /*7730*/  DMUL R6, R6, 2.2250738585072013831e-308 ;  /* 0x0010000006067828 */ /* 0x000fd00000000000 */
[----:B------:R-:W-:-:S08]  /*7740*/  DFMA R8, -R12, R6, 1 ;  /* 0x3ff000000c08742b */ /* 0x000fd00000000106 */
[----:B------:R-:W-:-:S08]  /*7750*/  DFMA R8, R8, R8, R8 ;  /* 0x000000080808722b */ /* 0x000fd00000000008 */
[----:B------:R-:W-:Y:S01]  /*7760*/  DFMA R4, R6, R8, R6 ;  /* 0x000000080604722b */ /* 0x000fe20000000006 */
[----:B------:R-:W-:Y:S10]  /*7770*/  BRA `(.L_x_208) ;  /* 0x0000000000307947 */ /* 0x000ff40003800000 */
.L_x_209:
[----:B------:R-:W-:Y:S01]  /*7780*/  DMUL R6, R12, 8.11296384146066816958e+31 ;  /* 0x469000000c067828 */ /* 0x000fe20000000000 */
[----:B------:R-:W-:-:S05]  /*7790*/  IMAD.MOV.U32 R4, RZ, RZ, R9 ;  /* 0x000000ffff047224 */ /* 0x000fca00078e0009 */
[----:B------:R-:W0:Y:S02]  /*77a0*/  MUFU.RCP64H R5, R7 ;  /* 0x0000000700057308 */ /* 0x000e240000001800 */
[----:B0-----:R-:W-:-:S08]  /*77b0*/  DFMA R8, -R6, R4, 1 ;  /* 0x3ff000000608742b */ /* 0x001fd00000000104 */
[----:B------:R-:W-:-:S08]  /*77c0*/  DFMA R8, R8, R8, R8 ;  /* 0x000000080808722b */ /* 0x000fd00000000008 */
[----:B------:R-:W-:-:S08]  /*77d0*/  DFMA R8, R4, R8, R4 ;  /* 0x000000080408722b */ /* 0x000fd00000000004 */
[----:B------:R-:W-:-:S08]  /*77e0*/  DFMA R4, -R6, R8, 1 ;  /* 0x3ff000000604742b */ /* 0x000fd00000000108 */
[----:B------:R-:W-:-:S08]  /*77f0*/  DFMA R4, R8, R4, R8 ;  /* 0x000000040804722b */ /* 0x000fd00000000008 */
[----:B------:R-:W-:Y:S01]  /*7800*/  DMUL R4, R4, 8.11296384146066816958e+31 ;  /* 0x4690000004047828 */ /* 0x000fe20000000000 */
[----:B------:R-:W-:Y:S10]  /*7810*/  BRA `(.L_x_208) ;  /* 0x0000000000087947 */ /* 0x000ff40003800000 */
.L_x_207:
[----:B------:R-:W-:Y:S02]  /*7820*/  LOP3.LUT R5, R13, 0x80000, RZ, 0xfc, !PT ;  /* 0x000800000d057812 */ /* 0x000fe400078efcff */
[----:B------:R-:W-:-:S07]  /*7830*/  MOV R4, R12 ;  /* 0x0000000c00047202 */ /* 0x000fce0000000f00 */
.L_x_208:
[----:B------:R-:W-:Y:S05]  /*7840*/  BSYNC.RECONVERGENT B1 ;  /* 0x0000000000017941 */ /* 0x000fea0003800200 */
.L_x_206:
[----:B------:R-:W-:Y:S01]  /*7850*/  MOV R9, R5 ;  /* 0x0000000500097202 */ /* 0x000fe20000000f00 */
[----:B------:R-:W-:Y:S02]  /*7860*/  HFMA2 R5, -RZ, RZ, 0, 0 ;  /* 0x00000000ff057431 */ /* 0x000fe400000001ff */
[----:B------:R-:W-:Y:S02]  /*7870*/  IMAD.MOV.U32 R8, RZ, RZ, R4 ;  /* 0x000000ffff087224 */ /* 0x000fe400078e0004 */
[----:B------:R-:W-:-:S04]  /*7880*/  IMAD.MOV.U32 R4, RZ, RZ, R0 ;  /* 0x000000ffff047224 */ /* 0x000fc800078e0000 */
[----:B------:R-:W-:Y:S05]  /*7890*/  RET.REL.NODEC R4 `(_Z16stageStep_kernelPdS_S_S_S_S_S_S_S_S_S_S_S_iiiii) ;  /* 0xffffff8404d87950 */ /* 0x000fea0003c3ffff */
        .weak           $__internal_2_$__cuda_sm20_div_rn_f64_full
        .type           $__internal_2_$__cuda_sm20_div_rn_f64_full,@function
        .size           $__internal_2_$__cuda_sm20_div_rn_f64_full,($__internal_3_$__cuda_sm20_dsqrt_rn_f64_mediumpath_v1 - $__internal_2_$__cuda_sm20_div_rn_f64_full)
$__internal_2_$__cuda_sm20_div_rn_f64_full:
[C---:B------:R-:W-:Y:S01]  /*78a0*/  FSETP.GEU.AND P0, PT, |R15|.reuse, 1.469367938527859385e-39, PT ;  /* 0x001000000f00780b */ /* 0x040fe20003f0e200 */
[----:B------:R-:W-:Y:S01]  /*78b0*/  IMAD.MOV.U32 R40, RZ, RZ, R14 ;  /* 0x000000ffff287224 */ /* 0x000fe200078e000e */
[----:B------:R-:W-:Y:S01]  /*78c0*/  LOP3.LUT R11, R15, 0x800fffff, RZ, 0xc0, !PT ;  /* 0x800fffff0f0b7812 */ /* 0x000fe200078ec0ff */
[----:B------:R-:W-:Y:S02]  /*78d0*/  IMAD.MOV.U32 R45, RZ, RZ, R13 ;  /* 0x000000ffff2d7224 */ /* 0x000fe400078e000d */
[----:B------:R-:W-:Y:S01]  /*78e0*/  HFMA2 R42, -RZ, RZ, 0, 5.9604644775390625e-08 ;  /* 0x00000001ff2a7431 */ /* 0x000fe200000001ff */
[----:B------:R-:W-:Y:S01]  /*78f0*/  MOV R44, R12 ;  /* 0x0000000c002c7202 */ /* 0x000fe20000000f00 */
[----:B------:R-:W-:Y:S01]  /*7900*/  BSSY.RECONVERGENT B0, `(.L_x_210) ;  /* 0x0000058000007945 */ /* 0x000fe20003800200 */
[----:B------:R-:W-:Y:S02]  /*7910*/  LOP3.LUT R41, R11, 0x3ff00000, RZ, 0xfc, !PT ;  /* 0x3ff000000b297812 */ /* 0x000fe400078efcff */
[----:B------:R-:W-:-:S02]  /*7920*/  FSETP.GEU.AND P3, PT, |R45|, 1.469367938527859385e-39, PT ;  /* 0x001000002d00780b */ /* 0x000fc40003f6e200 */
[----:B------:R-:W-:Y:S01]  /*7930*/  LOP3.LUT R11, R45, 0x7ff00000, RZ, 0xc0, !PT ;  /* 0x7ff000002d0b7812 */ /* 0x000fe200078ec0ff */
[----:B------:R-:W-:Y:S01]  /*7940*/  @!P0 DMUL R40, R14, 8.98846567431157953865e+307 ;  /* 0x7fe000000e288828 */ /* 0x000fe20000000000 */
[----:B------:R-:W-:-:S04]  /*7950*/  LOP3.LUT R38, R15, 0x7ff00000, RZ, 0xc0, !PT ;  /* 0x7ff000000f267812 */ /* 0x000fc800078ec0ff */
[----:B------:R-:W-:Y:S01]  /*7960*/  ISETP.GE.U32.AND P2, PT, R11, R38, PT ;  /* 0x000000260b00720c */ /* 0x000fe20003f46070 */
[----:B------:R-:W0:Y:S04]  /*7970*/  MUFU.RCP64H R43, R41 ;  /* 0x00000029002b7308 */ /* 0x000e280000001800 */
[----:B------:R-:W-:Y:S01]  /*7980*/  @!P3 LOP3.LUT R12, R15, 0x7ff00000, RZ, 0xc0, !PT ;  /* 0x7ff000000f0cb812 */ /* 0x000fe200078ec0ff */
[----:B------:R-:W-:Y:S01]  /*7990*/  @!P3 IMAD.MOV.U32 R48, RZ, RZ, RZ ;  /* 0x000000ffff30b224 */ /* 0x000fe200078e00ff */
[----:B------:R-:W-:Y:S02]  /*79a0*/  @!P0 LOP3.LUT R38, R41, 0x7ff00000, RZ, 0xc0, !PT ;  /* 0x7ff0000029268812 */ /* 0x000fe400078ec0ff */
[----:B------:R-:W-:Y:S01]  /*79b0*/  @!P3 ISETP.GE.U32.AND P4, PT, R11, R12, PT ;  /* 0x0000000c0b00b20c */ /* 0x000fe20003f86070 */
[----:B------:R-:W-:-:S05]  /*79c0*/  IMAD.MOV.U32 R12, RZ, RZ, 0x1ca00000 ;  /* 0x1ca00000ff0c7424 */ /* 0x000fca00078e00ff */
[C---:B------:R-:W-:Y:S02]  /*79d0*/  @!P3 SEL R39, R12.reuse, 0x63400000, !P4 ;  /* 0x634000000c27b807 */ /* 0x040fe40006000000 */
[----:B------:R-:W-:Y:S01]  /*79e0*/  SEL R13, R12, 0x63400000, !P2 ;  /* 0x634000000c0d7807 */ /* 0x000fe20005000000 */
[----:B0-----:R-:W-:Y:S01]  /*79f0*/  DFMA R46, R42, -R40, 1 ;  /* 0x3ff000002a2e742b */ /* 0x001fe20000000828 */
[----:B------:R-:W-:-:S04]  /*7a00*/  @!P3 LOP3.LUT R39, R39, 0x80000000, R45, 0xf8, !PT ;  /* 0x800000002727b812 */ /* 0x000fc800078ef82d */
[----:B------:R-:W-:-:S03]  /*7a10*/  @!P3 LOP3.LUT R49, R39, 0x100000, RZ, 0xfc, !PT ;  /* 0x001000002731b812 */ /* 0x000fc600078efcff */
[----:B------:R-:W-:-:S08]  /*7a20*/  DFMA R46, R46, R46, R46 ;  /* 0x0000002e2e2e722b */ /* 0x000fd0000000002e */
[----:B------:R-:W-:Y:S01]  /*7a30*/  DFMA R42, R42, R46, R42 ;  /* 0x0000002e2a2a722b */ /* 0x000fe2000000002a */
[----:B------:R-:W-:Y:S02]  /*7a40*/  LOP3.LUT R47, R13, 0x800fffff, R45, 0xf8, !PT ;  /* 0x800fffff0d2f7812 */ /* 0x000fe400078ef82d */
[----:B------:R-:W-:Y:S02]  /*7a50*/  MOV R46, R44 ;  /* 0x0000002c002e7202 */ /* 0x000fe40000000f00 */
[----:B------:R-:W-:-:S03]  /*7a60*/  MOV R13, R11 ;  /* 0x0000000b000d7202 */ /* 0x000fc60000000f00 */
[----:B------:R-:W-:Y:S02]  /*7a70*/  DFMA R50, R42, -R40, 1 ;  /* 0x3ff000002a32742b */ /* 0x000fe40000000828 */
[----:B------:R-:W-:-:S06]  /*7a80*/  @!P3 DFMA R46, R46, 2, -R48 ;  /* 0x400000002e2eb82b */ /* 0x000fcc0000000830 */
[----:B------:R-:W-:-:S04]  /*7a90*/  DFMA R50, R42, R50, R42 ;  /* 0x000000322a32722b */ /* 0x000fc8000000002a */
[----:B------:R-:W-:-:S04]  /*7aa0*/  @!P3 LOP3.LUT R13, R47, 0x7ff00000, RZ, 0xc0, !PT ;  /* 0x7ff000002f0db812 */ /* 0x000fc800078ec0ff */
[----:B------:R-:W-:Y:S01]  /*7ab0*/  DMUL R48, R50, R46 ;  /* 0x0000002e32307228 */ /* 0x000fe20000000000 */
[----:B------:R-:W-:-:S05]  /*7ac0*/  VIADD R39, R13, 0xffffffff ;  /* 0xffffffff0d277836 */ /* 0x000fca0000000000 */
[----:B------:R-:W-:Y:S02]  /*7ad0*/  ISETP.GT.U32.AND P0, PT, R39, 0x7feffffe, PT ;  /* 0x7feffffe2700780c */ /* 0x000fe40003f04070 */
[----:B------:R-:W-:Y:S01]  /*7ae0*/  IADD3 R39, PT, PT, R38, -0x1, RZ ;  /* 0xffffffff26277810 */ /* 0x000fe20007ffe0ff */
[----:B------:R-:W-:-:S03]  /*7af0*/  DFMA R42, R48, -R40, R46 ;  /* 0x80000028302a722b */ /* 0x000fc6000000002e */
[----:B------:R-:W-:-:S05]  /*7b00*/  ISETP.GT.U32.OR P0, PT, R39, 0x7feffffe, P0 ;  /* 0x7feffffe2700780c */ /* 0x000fca0000704470 */
[----:B------:R-:W-:-:S08]  /*7b10*/  DFMA R42, R50, R42, R48 ;  /* 0x0000002a322a722b */ /* 0x000fd00000000030 */
        /* <DEDUP_REMOVED lines=13> */
[----:B------:R-:W-:-:S09]  /*7bf0*/  MOV R38, RZ ;  /* 0x000000ff00267202 */ /* 0x000fd20000000f00 */
[C---:B------:R-:W-:Y:S02]  /*7c00*/  FSETP.NEU.AND P0, PT, R41.reuse, RZ, PT ;  /* 0x000000ff2900720b */ /* 0x040fe40003f0d000 */
[----:B------:R-:W-:-:S04]  /*7c10*/  LOP3.LUT R11, R41, 0x80000000, R15, 0x48, !PT ;  /* 0x80000000290b7812 */ /* 0x000fc800078e480f */
[----:B------:R-:W-:-:S07]  /*7c20*/  LOP3.LUT R39, R11, R39, RZ, 0xfc, !PT ;  /* 0x000000270b277212 */ /* 0x000fce00078efcff */
[----:B------:R-:W-:Y:S05]  /*7c30*/  @!P0 BRA `(.L_x_212) ;  /* 0x0000000000908947 */ /* 0x000fea0003800000 */
[----:B------:R-:W-:Y:S01]  /*7c40*/  IMAD.MOV R15, RZ, RZ, -R12 ;  /* 0x000000ffff0f7224 */ /* 0x000fe200078e0a0c */
[----:B------:R-:W-:Y:S02]  /*7c50*/  MOV R14, RZ ;  /* 0x000000ff000e7202 */ /* 0x000fe40000000f00 */
[----:B------:R-:W-:-:S04]  /*7c60*/  IADD3 R12, PT, PT, -R12, -0x43300000, RZ ;  /* 0xbcd000000c0c7810 */ /* 0x000fc80007ffe1ff */
[----:B------:R-:W-:Y:S02]  /*7c70*/  DFMA R14, R48, -R14, R42 ;  /* 0x8000000e300e722b */ /* 0x000fe4000000002a */
[----:B------:R-:W-:-:S08]  /*7c80*/  DMUL.RP R42, R42, R38 ;  /* 0x000000262a2a7228 */ /* 0x000fd00000008000 */
[----:B------:R-:W-:Y:S02]  /*7c90*/  FSETP.NEU.AND P0, PT, |R15|, R12, PT ;  /* 0x0000000c0f00720b */ /* 0x000fe40003f0d200 */
[----:B------:R-:W-:Y:S02]  /*7ca0*/  LOP3.LUT R11, R43, R11, RZ, 0x3c, !PT ;  /* 0x0000000b2b0b7212 */ /* 0x000fe400078e3cff */
[----:B------:R-:W-:Y:S02]  /*7cb0*/  FSEL R12, R42, R48, !P0 ;  /* 0x000000302a0c7208 */ /* 0x000fe40004000000 */
[----:B------:R-:W-:-:S03]  /*7cc0*/  FSEL R13, R11, R49, !P0 ;  /* 0x000000310b0d7208 */ /* 0x000fc60004000000 */
[----:B------:R-:W-:Y:S01]  /*7cd0*/  IMAD.MOV.U32 R48, RZ, RZ, R12 ;  /* 0x000000ffff307224 */ /* 0x000fe200078e000c */
[----:B------:R-:W-:Y:S01]  /*7ce0*/  MOV R49, R13 ;  /* 0x0000000d00317202 */ /* 0x000fe20000000f00 */
[----:B------:R-:W-:Y:S06]  /*7cf0*/  BRA `(.L_x_212) ;  /* 0x0000000000607947 */ /* 0x000fec0003800000 */
.L_x_211:
[----:B------:R-:W-:-:S14]  /*7d00*/  DSETP.NAN.AND P0, PT, R44, R44, PT ;  /* 0x0000002c2c00722a */ /* 0x000fdc0003f08000 */
[----:B------:R-:W-:Y:S05]  /*7d10*/  @P0 BRA `(.L_x_213) ;  /* 0x00000000004c0947 */ /* 0x000fea0003800000 */
[----:B------:R-:W-:-:S14]  /*7d20*/  DSETP.NAN.AND P0, PT, R14, R14, PT ;  /* 0x0000000e0e00722a */ /* 0x000fdc0003f08000 */
[----:B------:R-:W-:Y:S05]  /*7d30*/  @P0 BRA `(.L_x_214) ;  /* 0x0000000000340947 */ /* 0x000fea0003800000 */
[----:B------:R-:W-:Y:S01]  /*7d40*/  ISETP.NE.AND P0, PT, R13, R38, PT ;  /* 0x000000260d00720c */ /* 0x000fe20003f05270 */
[----:B------:R-:W-:Y:S01]  /*7d50*/  IMAD.MOV.U32 R48, RZ, RZ, 0x0 ;  /* 0x00000000ff307424 */ /* 0x000fe200078e00ff */
[----:B------:R-:W-:-:S11]  /*7d60*/  MOV R49, 0xfff80000 ;  /* 0xfff8000000317802 */ /* 0x000fd60000000f00 */
[----:B------:R-:W-:Y:S05]  /*7d70*/  @!P0 BRA `(.L_x_212) ;  /* 0x0000000000408947 */ /* 0x000fea0003800000 */
[----:B------:R-:W-:Y:S02]  /*7d80*/  ISETP.NE.AND P0, PT, R13, 0x7ff00000, PT ;  /* 0x7ff000000d00780c */ /* 0x000fe40003f05270 */
[----:B------:R-:W-:Y:S02]  /*7d90*/  LOP3.LUT R15, R45, 0x80000000, R15, 0x48, !PT ;  /* 0x800000002d0f7812 */ /* 0x000fe400078e480f */
[----:B------:R-:W-:-:S13]  /*7da0*/  ISETP.EQ.OR P0, PT, R38, RZ, !P0 ;  /* 0x000000ff2600720c */ /* 0x000fda0004702670 */
[----:B------:R-:W-:Y:S01]  /*7db0*/  @P0 LOP3.LUT R11, R15, 0x7ff00000, RZ, 0xfc, !PT ;  /* 0x7ff000000f0b0812 */ /* 0x000fe200078efcff */
[----:B------:R-:W-:Y:S01]  /*7dc0*/  @!P0 IMAD.MOV.U32 R48, RZ, RZ, RZ ;  /* 0x000000ffff308224 */ /* 0x000fe200078e00ff */
[----:B------:R-:W-:Y:S01]  /*7dd0*/  @!P0 MOV R49, R15 ;  /* 0x0000000f00318202 */ /* 0x000fe20000000f00 */
[----:B------:R-:W-:Y:S01]  /*7de0*/  @P0 IMAD.MOV.U32 R48, RZ, RZ, RZ ;  /* 0x000000ffff300224 */ /* 0x000fe200078e00ff */
[----:B------:R-:W-:Y:S01]  /*7df0*/  @P0 MOV R49, R11 ;  /* 0x0000000b00310202 */ /* 0x000fe20000000f00 */
[----:B------:R-:W-:Y:S06]  /*7e00*/  BRA `(.L_x_212) ;  /* 0x00000000001c7947 */ /* 0x000fec0003800000 */
.L_x_214:
[----:B------:R-:W-:Y:S01]  /*7e10*/  LOP3.LUT R11, R15, 0x80000, RZ, 0xfc, !PT ;  /* 0x000800000f0b7812 */ /* 0x000fe200078efcff */
[----:B------:R-:W-:-:S03]  /*7e20*/  IMAD.MOV.U32 R48, RZ, RZ, R14 ;  /* 0x000000ffff307224 */ /* 0x000fc600078e000e */
[----:B------:R-:W-:Y:S01]  /*7e30*/  MOV R49, R11 ;  /* 0x0000000b00317202 */ /* 0x000fe20000000f00 */
[----:B------:R-:W-:Y:S06]  /*7e40*/  BRA `(.L_x_212) ;  /* 0x00000000000c7947 */ /* 0x000fec0003800000 */
.L_x_213:
[----:B------:R-:W-:Y:S01]  /*7e50*/  LOP3.LUT R11, R45, 0x80000, RZ, 0xfc, !PT ;  /* 0x000800002d0b7812 */ /* 0x000fe200078efcff */
[----:B------:R-:W-:-:S03]  /*7e60*/  IMAD.MOV.U32 R48, RZ, RZ, R44 ;  /* 0x000000ffff307224 */ /* 0x000fc600078e002c */
[----:B------:R-:W-:-:S07]  /*7e70*/  MOV R49, R11 ;  /* 0x0000000b00317202 */ /* 0x000fce0000000f00 */
.L_x_212:
[----:B------:R-:W-:Y:S05]  /*7e80*/  BSYNC.RECONVERGENT B0 ;  /* 0x0000000000007941 */ /* 0x000fea0003800200 */
.L_x_210:
[----:B------:R-:W-:Y:S02]  /*7e90*/  HFMA2 R15, -RZ, RZ, 0, 0 ;  /* 0x00000000ff0f7431 */ /* 0x000fe400000001ff */
[----:B------:R-:W-:Y:S01]  /*7ea0*/  IMAD.MOV.U32 R14, RZ, RZ, R10 ;  /* 0x000000ffff0e7224 */ /* 0x000fe200078e000a */
[----:B------:R-:W-:Y:S01]  /*7eb0*/  MOV R11, R49 ;  /* 0x00000031000b7202 */ /* 0x000fe20000000f00 */
[----:B------:R-:W-:Y:S02]  /*7ec0*/  IMAD.MOV.U32 R12, RZ, RZ, R48 ;  /* 0x000000ffff0c7224 */ /* 0x000fe400078e0030 */
[----:B------:R-:W-:Y:S05]  /*7ed0*/  RET.REL.NODEC R14 `(_Z16stageStep_kernelPdS_S_S_S_S_S_S_S_S_S_S_S_iiiii) ;  /* 0xffffff800e487950 */ /* 0x000fea0003c3ffff */
        .weak           $__internal_3_$__cuda_sm20_dsqrt_rn_f64_mediumpath_v1
        .type           $__internal_3_$__cuda_sm20_dsqrt_rn_f64_mediumpath_v1,@function
        .size           $__internal_3_$__cuda_sm20_dsqrt_rn_f64_mediumpath_v1,(.L_x_223 - $__internal_3_$__cuda_sm20_dsqrt_rn_f64_mediumpath_v1)
$__internal_3_$__cuda_sm20_dsqrt_rn_f64_mediumpath_v1:
[----:B------:R-:W-:Y:S01]  /*7ee0*/  ISETP.GE.U32.AND P0, PT, R12, -0x3400000, PT ;  /* 0xfcc000000c00780c */ /* 0x000fe20003f06070 */
[----:B------:R-:W-:Y:S01]  /*7ef0*/  BSSY.RECONVERGENT B0, `(.L_x_215) ;  /* 0x0000024000007945 */ /* 0x000fe20003800200 */
[----:B------:R-:W-:-:S11]  /*7f00*/  IMAD.MOV.U32 R41, RZ, RZ, R13 ;  /* 0x000000ffff297224 */ /* 0x000fd600078e000d */
[----:B------:R-:W-:Y:S05]  /*7f10*/  @!P0 BRA `(.L_x_216) ;  /* 0x0000000000208947 */ /* 0x000fea0003800000 */
[----:B------:R-:W-:-:S10]  /*7f20*/  DFMA.RM R14, R38, R40, R14 ;  /* 0x00000028260e722b */ /* 0x000fd4000000400e */
[----:B------:R-:W-:-:S04]  /*7f30*/  IADD3 R12, P0, PT, R14, 0x1, RZ ;  /* 0x000000010e0c7810 */ /* 0x000fc80007f1e0ff */
[----:B------:R-:W-:-:S06]  /*7f40*/  IADD3.X R13, PT, PT, RZ, R15, RZ, P0, !PT ;  /* 0x0000000fff0d7210 */ /* 0x000fcc00007fe4ff */
[----:B------:R-:W-:-:S08]  /*7f50*/  DFMA.RP R10, -R14, R12, R10 ;  /* 0x0000000c0e0a722b */ /* 0x000fd0000000810a */
[----:B------:R-:W-:-:S06]  /*7f60*/  DSETP.GT.AND P0, PT, R10, RZ, PT ;  /* 0x000000ff0a00722a */ /* 0x000fcc0003f04000 */
[----:B------:R-:W-:Y:S02]  /*7f70*/  FSEL R12, R12, R14, P0 ;  /* 0x0000000e0c0c7208 */ /* 0x000fe40000000000 */
[----:B------:R-:W-:Y:S01]  /*7f80*/  FSEL R13, R13, R15, P0 ;  /* 0x0000000f0d0d7208 */ /* 0x000fe20000000000 */
[----:B------:R-:W-:Y:S06]  /*7f90*/  BRA `(.L_x_217) ;  /* 0x0000000000647947 */ /* 0x000fec0003800000 */
.L_x_216:
[----:B------:R-:W-:-:S14]  /*7fa0*/  DSETP.NE.AND P0, PT, R10, RZ, PT ;  /* 0x000000ff0a00722a */ /* 0x000fdc0003f05000 */
[----:B------:R-:W-:Y:S05]  /*7fb0*/  @!P0 BRA `(.L_x_218) ;  /* 0x0000000000588947 */ /* 0x000fea0003800000 */
[----:B------:R-:W-:-:S13]  /*7fc0*/  ISETP.GE.AND P0, PT, R11, RZ, PT ;  /* 0x000000ff0b00720c */ /* 0x000fda0003f06270 */
[----:B------:R-:W-:Y:S01]  /*7fd0*/  @!P0 IMAD.MOV.U32 R12, RZ, RZ, 0x0 ;  /* 0x00000000ff0c8424 */ /* 0x000fe200078e00ff */
[----:B------:R-:W-:Y:S01]  /*7fe0*/  @!P0 MOV R13, 0xfff80000 ;  /* 0xfff80000000d8802 */ /* 0x000fe20000000f00 */
[----:B------:R-:W-:Y:S06]  /*7ff0*/  @!P0 BRA `(.L_x_217) ;  /* 0x00000000004c8947 */ /* 0x000fec0003800000 */
[----:B------:R-:W-:-:S13]  /*8000*/  ISETP.GT.AND P0, PT, R11, 0x7fefffff, PT ;  /* 0x7fefffff0b00780c */ /* 0x000fda0003f04270 */
[----:B------:R-:W-:Y:S05]  /*8010*/  @P0 BRA `(.L_x_218) ;  /* 0x0000000000400947 */ /* 0x000fea0003800000 */
[----:B------:R-:W-:Y:S01]  /*8020*/  DMUL R38, R10, 8.11296384146066816958e+31 ;  /* 0x469000000a267828 */ /* 0x000fe20000000000 */
[----:B------:R-:W-:Y:S01]  /*8030*/  IMAD.MOV.U32 R14, RZ, RZ, RZ ;  /* 0x000000ffff0e7224 */ /* 0x000fe200078e00ff */
[----:B------:R-:W-:Y:S01]  /*8040*/  MOV R10, 0x0 ;  /* 0x00000000000a7802 */ /* 0x000fe20000000f00 */
[----:B------:R-:W-:-:S03]  /*8050*/  IMAD.MOV.U32 R11, RZ, RZ, 0x3fd80000 ;  /* 0x3fd80000ff0b7424 */ /* 0x000fc600078e00ff */
[----:B------:R-:W0:Y:S02]  /*8060*/  MUFU.RSQ64H R15, R39 ;  /* 0x00000027000f7308 */ /* 0x000e240000001c00 */
[----:B0-----:R-:W-:-:S08]  /*8070*/  DMUL R12, R14, R14 ;  /* 0x0000000e0e0c7228 */ /* 0x001fd00000000000 */
[----:B------:R-:W-:-:S08]  /*8080*/  DFMA R12, R38, -R12, 1 ;  /* 0x3ff00000260c742b */ /* 0x000fd0000000080c */
[----:B------:R-:W-:Y:S02]  /*8090*/  DFMA R10, R12, R10, 0.5 ;  /* 0x3fe000000c0a742b */ /* 0x000fe4000000000a */
[----:B------:R-:W-:-:S08]  /*80a0*/  DMUL R12, R14, R12 ;  /* 0x0000000c0e0c7228 */ /* 0x000fd00000000000 */
[----:B------:R-:W-:-:S08]  /*80b0*/  DFMA R12, R10, R12, R14 ;  /* 0x0000000c0a0c722b */ /* 0x000fd0000000000e */
[----:B------:R-:W-:Y:S02]  /*80c0*/  DMUL R10, R38, R12 ;  /* 0x0000000c260a7228 */ /* 0x000fe40000000000 */
[----:B------:R-:W-:-:S06]  /*80d0*/  IADD3 R13, PT, PT, R13, -0x100000, RZ ;  /* 0xfff000000d0d7810 */ /* 0x000fcc0007ffe0ff */
[----:B------:R-:W-:-:S08]  /*80e0*/  DFMA R14, R10, -R10, R38 ;  /* 0x8000000a0a0e722b */ /* 0x000fd00000000026 */
[----:B------:R-:W-:-:S10]  /*80f0*/  DFMA R12, R12, R14, R10 ;  /* 0x0000000e0c0c722b */ /* 0x000fd4000000000a */
[----:B------:R-:W-:Y:S01]  /*8100*/  VIADD R13, R13, 0xfcb00000 ;  /* 0xfcb000000d0d7836 */ /* 0x000fe20000000000 */
[----:B------:R-:W-:Y:S06]  /*8110*/  BRA `(.L_x_217) ;  /* 0x0000000000047947 */ /* 0x000fec0003800000 */
.L_x_218:
[----:B------:R-:W-:-:S11]  /*8120*/  DADD R12, R10, R10 ;  /* 0x000000000a0c7229 */ /* 0x000fd6000000000a */
.L_x_217:
[----:B------:R-:W-:Y:S05]  /*8130*/  BSYNC.RECONVERGENT B0 ;  /* 0x0000000000007941 */ /* 0x000fea0003800200 */
.L_x_215:
[----:B------:R-:W-:Y:S01]  /*8140*/  HFMA2 R43, -RZ, RZ, 0, 0 ;  /* 0x00000000ff2b7431 */ /* 0x000fe200000001ff */
[----:B------:R-:W-:Y:S01]  /*8150*/  MOV R10, R12 ;  /* 0x0000000c000a7202 */ /* 0x000fe20000000f00 */
[----:B------:R-:W-:Y:S02]  /*8160*/  IMAD.MOV.U32 R11, RZ, RZ, R13 ;  /* 0x000000ffff0b7224 */ /* 0x000fe400078e000d */
[----:B------:R-:W-:Y:S05]  /*8170*/  RET.REL.NODEC R42 `(_Z16stageStep_kernelPdS_S_S_S_S_S_S_S_S_S_S_S_iiiii) ;  /* 0xffffff7c2aa07950 */ /* 0x000fea0003c3ffff */
.L_x_219:
        /* <DEDUP_REMOVED lines=16> */
.L_x_223:


//--------------------- .nv.shared.reserved.0     --------------------------
	.section	.nv.shared.reserved.0,"aw",@nobits
	.weak		__nv_reservedSMEM_offset_0_alias
	.size		__nv_reservedSMEM_offset_0_alias, 0, 64
	.other		__nv_reservedSMEM_offset_0_alias,@"STO_CUDA_RESERVED_SHARED STV_DEFAULT"
__nv_reservedSMEM_offset_0_alias:
	.zero		0
	.zero		64


//--------------------- .nv.constant0._Z18interpolate_kernelILi28EEviiiPdS0_S0_S0_dS0_S0_S0_ --------------------------
	.section	.nv.constant0._Z18interpolate_kernelILi28EEviiiPdS0_S0_S0_dS0_S0_S0_,"a",@progbits
	.sectionflags	@""
	.align	4
.nv.constant0._Z18interpolate_kernelILi28EEviiiPdS0_S0_S0_dS0_S0_S0_:
	.zero		976


//--------------------- .nv.constant0._Z13update_kernelPdS_S_S_S_S_S_S_S_S_S_S_iidS_ --------------------------
	.section	.nv.constant0._Z13update_kernelPdS_S_S_S_S_S_S_S_S_S_S_iidS_,"a",@progbits
	.sectionflags	@""
	.align	4
.nv.constant0._Z13update_kernelPdS_S_S_S_S_S_S_S_S_S_S_iidS_:
	.zero		1016


//--------------------- .nv.constant0._Z14update6_kernelPdS_S_S_S_S_S_S_S_S_S_S_S_S_S_S_S_S_iidddddd --------------------------
	.section	.nv.constant0._Z14update6_kernelPdS_S_S_S_S_S_S_S_S_S_S_S_S_S_S_S_S_iidddddd,"a",@progbits
	.sectionflags	@""
	.align	4
.nv.constant0._Z14update6_kernelPdS_S_S_S_S_S_S_S_S_S_S_S_S_S_S_S_S_iidddddd:
	.zero		1096


//--------------------- .nv.constant0._Z14update5_kernelPdS_S_S_S_S_S_S_S_S_S_S_S_S_S_S_S_S_iiddddd --------------------------
	.section	.nv.constant0._Z14update5_kernelPdS_S_S_S_S_S_S_S_S_S_S_S_S_S_S_S_S_iiddddd,"a",@progbits
	.sectionflags	@""
	.align	4
.nv.constant0._Z14update5_kernelPdS_S_S_S_S_S_S_S_S_S_S_S_S_S_S_S_S_iiddddd:
	.zero		1088


//--------------------- .nv.constant0._Z14update4_kernelPdS_S_S_S_S_S_S_S_S_S_S_S_S_S_S_S_S_iidddd --------------------------
	.section	.nv.constant0._Z14update4_kernelPdS_S_S_S_S_S_S_S_S_S_S_S_S_S_S_S_S_iidddd,"a",@progbits
	.sectionflags	@""
	.align	4
.nv.constant0._Z14update4_kernelPdS_S_S_S_S_S_S_S_S_S_S_S_S_S_S_S_S_iidddd:
	.zero		1080


//--------------------- .nv.constant0._Z14update3_kernelPdS_S_S_S_S_S_S_S_S_S_S_S_S_S_S_S_S_iiddd --------------------------
	.section	.nv.constant0._Z14update3_kernelPdS_S_S_S_S_S_S_S_S_S_S_S_S_S_S_S_S_iiddd,"a",@progbits
	.sectionflags	@""
	.align	4
.nv.constant0._Z14update3_kernelPdS_S_S_S_S_S_S_S_S_S_S_S_S_S_S_S_S_iiddd:
	.zero		1072


//--------------------- .nv.constant0._Z14update2_kernelPdS_S_S_S_S_S_S_S_S_S_S_S_S_S_S_S_S_iidd --------------------------
	.section	.nv.constant0._Z14update2_kernelPdS_S_S_S_S_S_S_S_S_S_S_S_S_S_S_S_S_iidd,"a",@progbits
	.sectionflags	@""
	.align	4
.nv.constant0._Z14update2_kernelPdS_S_S_S_S_S_S_S_S_S_S_S_S_S_S_S_S_iidd:
	.zero		1064


//--------------------- .nv.constant0._Z14update1_kernelPdS_S_S_S_S_S_S_S_S_S_S_i --------------------------
	.section	.nv.constant0._Z14update1_kernelPdS_S_S_S_S_S_S_S_S_S_S_i,"a",@progbits
	.sectionflags	@""
	.align	4
.nv.constant0._Z14update1_kernelPdS_S_S_S_S_S_S_S_S_S_S_i:
	.zero		996


//--------------------- .nv.constant0._Z16stageStep_kernelPdS_S_S_S_S_S_S_S_S_S_S_S_iiiii --------------------------
	.section	.nv.constant0._Z16stageStep_kernelPdS_S_S_S_S_S_S_S_S_S_S_S_iiiii,"a",@progbits
	.sectionflags	@""
	.align	4
.nv.constant0._Z16stageStep_kernelPdS_S_S_S_S_S_S_S_S_S_S_S_iiiii:
	.zero		1020


//--------------------- SYMBOLS --------------------------

	.type		.nv.reservedSmem.offset0,@object
	.size		.nv.reservedSmem.offset0,0x4
